def matmul_kernel(
    a_ptr,
    b_ptr,
    c_ptr,
    M,
    N,
    K,
    stride_am,
    stride_ak,
    stride_bk,
    stride_bn,
    stride_cm,
    stride_cn,
    BLOCK_M: tl.constexpr,
    BLOCK_N: tl.constexpr,
    BLOCK_K: tl.constexpr,
    GROUP_M: tl.constexpr,
):
    pid = tl.program_id(axis=0)
    num_pid_m = tl.cdiv(M, BLOCK_M)
    num_pid_n = tl.cdiv(N, BLOCK_N)
    num_pid_in_group = GROUP_M * num_pid_n
    group_id = pid // num_pid_in_group
    first_pid_m = group_id * GROUP_M
    group_size_m = min(num_pid_m - first_pid_m, GROUP_M)
    pid_m = first_pid_m + ((pid % num_pid_in_group) % group_size_m)
    pid_n = (pid % num_pid_in_group) // group_size_m

    offs_am = (pid_m * BLOCK_M + tl.arange(0, BLOCK_M)) % M
    offs_bn = (pid_n * BLOCK_N + tl.arange(0, BLOCK_N)) % N
    offs_k = tl.arange(0, BLOCK_K)
    a_ptrs = a_ptr + offs_am[:, None] * stride_am + offs_k[None, :] * stride_ak
    b_ptrs = b_ptr + offs_k[:, None] * stride_bk + offs_bn[None, :] * stride_bn

    acc = tl.zeros((BLOCK_M, BLOCK_N), dtype=tl.float32)
    for kk in range(0, tl.cdiv(K, BLOCK_K)):
        a = tl.load(a_ptrs, mask=offs_k[None, :] < K - kk * BLOCK_K, other=0.0)
        b = tl.load(b_ptrs, mask=offs_k[:, None] < K - kk * BLOCK_K, other=0.0)
        acc = tl.dot(a, b, acc)
        a_ptrs += BLOCK_K * stride_ak
        b_ptrs += BLOCK_K * stride_bk

    c = acc.to(c_ptr.dtype.element_ty)
    offs_cm = pid_m * BLOCK_M + tl.arange(0, BLOCK_M)
    offs_cn = pid_n * BLOCK_N + tl.arange(0, BLOCK_N)
    c_ptrs = c_ptr + offs_cm[:, None] * stride_cm + offs_cn[None, :] * stride_cn
    mask = (offs_cm[:, None] < M) & (offs_cn[None, :] < N)
    tl.store(c_ptrs, c, mask=mask)

# config = {"BLOCK_K": 64, "BLOCK_M": 256, "BLOCK_N": 256, "GROUP_M": 8, "arch": "sm_100", "dtype": "fp8e5m2", "num_ctas": 2, "num_stages": 3, "num_warps": 4}
# arch = sm_100


// ===== COMPILED SASS (sm_100a) =====

	.target	sm_100a

	.elftype	@"ET_EXEC"


//--------------------- .note.nv.tkinfo           --------------------------
	.section	.note.nv.tkinfo,"",@"SHT_NOTE"
	.sectionflags	@"SHF_NOTE_NV_TKINFO"
	.tkinfo
        /*0018*/ 	.word	0x00000081
        /*0030*/ 	.string	""
        /*0030*/ 	.string	"ptxas-blackwell"
        /*0030*/ 	.string	"Cuda compilation tools, release 12.9, V12.9.86"
        /*0030*/ 	.string	"Build cuda_12.9.r12.9/compiler.36037853_0"
        /*0030*/ 	.string	"-v  -suppress-debug-info  -lineinfo  -arch sm_100a "



//--------------------- .note.nv.cuver            --------------------------
	.section	.note.nv.cuver,"",@"SHT_NOTE"
	.sectionflags	@"SHF_NOTE_NV_CUVER"
        /*0018*/ 	.short	0x0001
        /*001a*/ 	.short	0x0064
        /*001c*/ 	.short	0x0001
        /*001e*/ 	.short	0x0000
        /*0020*/ 	.short	0x0001
        /*0022*/ 	.short	0x0000


//--------------------- .nv.info                  --------------------------
	.section	.nv.info,"",@"SHT_CUDA_INFO"
	.align	4


	//----- nvinfo : EIATTR_REGCOUNT
	.align		4
        /*0000*/ 	.byte	0x04, 0x2f
        /*0002*/ 	.short	(.L_6 - .L_5)
	.align		4
.L_5:
        /*0004*/ 	.word	index@(matmul_kernel)
        /*0008*/ 	.word	0x000000ff


	//----- nvinfo : EIATTR_FRAME_SIZE
	.align		4
.L_6:
        /*000c*/ 	.byte	0x04, 0x11
        /*000e*/ 	.short	(.L_8 - .L_7)
	.align		4
.L_7:
        /*0010*/ 	.word	index@($__internal_2_$__cuda_sm10x_tcgen05_guardrail_trap_unallocated_columns_being_dealloced)
        /*0014*/ 	.word	0x00000308


	//----- nvinfo : EIATTR_FRAME_SIZE
	.align		4
.L_8:
        /*0018*/ 	.byte	0x04, 0x11
        /*001a*/ 	.short	(.L_10 - .L_9)
	.align		4
.L_9:
        /*001c*/ 	.word	index@($__internal_1_$__cuda_sm10x_tcgen05_guardrail_trap_phase_invalid_during_alloc)
        /*0020*/ 	.word	0x00000308


	//----- nvinfo : EIATTR_FRAME_SIZE
	.align		4
.L_10:
        /*0024*/ 	.byte	0x04, 0x11
        /*0026*/ 	.short	(.L_12 - .L_11)
	.align		4
.L_11:
        /*0028*/ 	.word	index@($__internal_0_$__cuda_sm10x_tcgen05_guardrail_trap_col_being_dealloced_not_returned_by_alloc)
        /*002c*/ 	.word	0x00000308


	//----- nvinfo : EIATTR_FRAME_SIZE
	.align		4
.L_12:
        /*0030*/ 	.byte	0x04, 0x11
        /*0032*/ 	.short	(.L_14 - .L_13)
	.align		4
.L_13:
        /*0034*/ 	.word	index@(matmul_kernel)
        /*0038*/ 	.word	0x00000308


	//----- nvinfo : EIATTR_MIN_STACK_SIZE
	.align		4
.L_14:
        /*003c*/ 	.byte	0x04, 0x12
        /*003e*/ 	.short	(.L_16 - .L_15)
	.align		4
.L_15:
        /*0040*/ 	.word	index@(matmul_kernel)
        /*0044*/ 	.word	0x00000308
.L_16:


//--------------------- .nv.info.matmul_kernel    --------------------------
	.section	.nv.info.matmul_kernel,"",@"SHT_CUDA_INFO"
	.sectionflags	@""
	.align	4


	//----- nvinfo : EIATTR_CUDA_API_VERSION
	.align		4
        /*0000*/ 	.byte	0x04, 0x37
        /*0002*/ 	.short	(.L_18 - .L_17)
.L_17:
        /*0004*/ 	.word	0x00000081


	//----- nvinfo : EIATTR_KPARAM_INFO
	.align		4
.L_18:
        /*0008*/ 	.byte	0x04, 0x17
        /*000a*/ 	.short	(.L_20 - .L_19)
.L_19:
        /*000c*/ 	.word	0x00000000
        /*0010*/ 	.short	0x000d
        /*0012*/ 	.short	0x0048
        /*0014*/ 	.byte	0x00, 0xf4, 0x21, 0x00


	//----- nvinfo : EIATTR_KPARAM_INFO
	.align		4
.L_20:
        /*0018*/ 	.byte	0x04, 0x17
        /*001a*/ 	.short	(.L_22 - .L_21)
.L_21:
        /*001c*/ 	.word	0x00000000
        /*0020*/ 	.short	0x000c
        /*0022*/ 	.short	0x0040
        /*0024*/ 	.byte	0x00, 0xf4, 0x21, 0x00


	//----- nvinfo : EIATTR_KPARAM_INFO
	.align		4
.L_22:
        /*0028*/ 	.byte	0x04, 0x17
        /*002a*/ 	.short	(.L_24 - .L_23)
.L_23:
        /*002c*/ 	.word	0x00000000
        /*0030*/ 	.short	0x000b
        /*0032*/ 	.short	0x0038
        /*0034*/ 	.byte	0x00, 0xf0, 0x11, 0x00


	//----- nvinfo : EIATTR_KPARAM_INFO
	.align		4
.L_24:
        /*0038*/ 	.byte	0x04, 0x17
        /*003a*/ 	.short	(.L_26 - .L_25)
.L_25:
        /*003c*/ 	.word	0x00000000
        /*0040*/ 	.short	0x000a
        /*0042*/ 	.short	0x0034
        /*0044*/ 	.byte	0x00, 0xf0, 0x11, 0x00


	//----- nvinfo : EIATTR_KPARAM_INFO
	.align		4
.L_26:
        /*0048*/ 	.byte	0x04, 0x17
        /*004a*/ 	.short	(.L_28 - .L_27)
.L_27:
        /*004c*/ 	.word	0x00000000
        /*0050*/ 	.short	0x0009
        /*0052*/ 	.short	0x0030
        /*0054*/ 	.byte	0x00, 0xf0, 0x11, 0x00


	//----- nvinfo : EIATTR_KPARAM_INFO
	.align		4
.L_28:
        /*0058*/ 	.byte	0x04, 0x17
        /*005a*/ 	.short	(.L_30 - .L_29)
.L_29:
        /*005c*/ 	.word	0x00000000
        /*0060*/ 	.short	0x0008
        /*0062*/ 	.short	0x002c
        /*0064*/ 	.byte	0x00, 0xf0, 0x11, 0x00


	//----- nvinfo : EIATTR_KPARAM_INFO
	.align		4
.L_30:
        /*0068*/ 	.byte	0x04, 0x17
        /*006a*/ 	.short	(.L_32 - .L_31)
.L_31:
        /*006c*/ 	.word	0x00000000
        /*0070*/ 	.short	0x0007
        /*0072*/ 	.short	0x0028
        /*0074*/ 	.byte	0x00, 0xf0, 0x11, 0x00


	//----- nvinfo : EIATTR_KPARAM_INFO
	.align		4
.L_32:
        /*0078*/ 	.byte	0x04, 0x17
        /*007a*/ 	.short	(.L_34 - .L_33)
.L_33:
        /*007c*/ 	.word	0x00000000
        /*0080*/ 	.short	0x0006
        /*0082*/ 	.short	0x0024
        /*0084*/ 	.byte	0x00, 0xf0, 0x11, 0x00


	//----- nvinfo : EIATTR_KPARAM_INFO
	.align		4
.L_34:
        /*0088*/ 	.byte	0x04, 0x17
        /*008a*/ 	.short	(.L_36 - .L_35)
.L_35:
        /*008c*/ 	.word	0x00000000
        /*0090*/ 	.short	0x0005
        /*0092*/ 	.short	0x0020
        /*0094*/ 	.byte	0x00, 0xf0, 0x11, 0x00


	//----- nvinfo : EIATTR_KPARAM_INFO
	.align		4
.L_36:
        /*0098*/ 	.byte	0x04, 0x17
        /*009a*/ 	.short	(.L_38 - .L_37)
.L_37:
        /*009c*/ 	.word	0x00000000
        /*00a0*/ 	.short	0x0004
        /*00a2*/ 	.short	0x001c
        /*00a4*/ 	.byte	0x00, 0xf0, 0x11, 0x00


	//----- nvinfo : EIATTR_KPARAM_INFO
	.align		4
.L_38:
        /*00a8*/ 	.byte	0x04, 0x17
        /*00aa*/ 	.short	(.L_40 - .L_39)
.L_39:
        /*00ac*/ 	.word	0x00000000
        /*00b0*/ 	.short	0x0003
        /*00b2*/ 	.short	0x0018
        /*00b4*/ 	.byte	0x00, 0xf0, 0x11, 0x00


	//----- nvinfo : EIATTR_KPARAM_INFO
	.align		4
.L_40:
        /*00b8*/ 	.byte	0x04, 0x17
        /*00ba*/ 	.short	(.L_42 - .L_41)
.L_41:
        /*00bc*/ 	.word	0x00000000
        /*00c0*/ 	.short	0x0002
        /*00c2*/ 	.short	0x0010
        /*00c4*/ 	.byte	0x00, 0xf4, 0x21, 0x00


	//----- nvinfo : EIATTR_KPARAM_INFO
	.align		4
.L_42:
        /*00c8*/ 	.byte	0x04, 0x17
        /*00ca*/ 	.short	(.L_44 - .L_43)
.L_43:
        /*00cc*/ 	.word	0x00000000
        /*00d0*/ 	.short	0x0001
        /*00d2*/ 	.short	0x0008
        /*00d4*/ 	.byte	0x00, 0xf4, 0x21, 0x00


	//----- nvinfo : EIATTR_KPARAM_INFO
	.align		4
.L_44:
        /*00d8*/ 	.byte	0x04, 0x17
        /*00da*/ 	.short	(.L_46 - .L_45)
.L_45:
        /*00dc*/ 	.word	0x00000000
        /*00e0*/ 	.short	0x0000
        /*00e2*/ 	.short	0x0000
        /*00e4*/ 	.byte	0x00, 0xf4, 0x21, 0x00


	//----- nvinfo : EIATTR_EXPLICIT_CLUSTER
	.align		4
.L_46:
        /*00e8*/ 	.byte	0x01, 0x3e
	.zero		2


	//----- nvinfo : EIATTR_CTA_PER_CLUSTER
	.align		4
        /*00ec*/ 	.byte	0x04, 0x3d
        /*00ee*/ 	.short	(.L_48 - .L_47)
.L_47:
        /*00f0*/ 	.word	0x00000002
        /*00f4*/ 	.word	0x00000001
        /*00f8*/ 	.word	0x00000001


	//----- nvinfo : EIATTR_AT_ENTRY_FRAGMENTS
	.align		4
.L_48:
        /*00fc*/ 	.byte	0x04, 0x4f
        /*00fe*/ 	.short	(.L_50 - .L_49)


	//   ....[0]....
.L_49:
        /*0100*/ 	.word	0x00000004


	//   ....[1]....
        /*0104*/ 	.word	0x00000005


	//----- nvinfo : EIATTR_RESERVED_SMEM_USED
	.align		4
.L_50:
        /*0108*/ 	.byte	0x01, 0x41
	.zero		2


	//----- nvinfo : EIATTR_SPARSE_MMA_MASK
	.align		4
        /*010c*/ 	.byte	0x03, 0x50
        /*010e*/ 	.short	0x0000


	//----- nvinfo : EIATTR_TCGEN05_2CTA_USED
	.align		4
        /*0110*/ 	.byte	0x01, 0x52
	.zero		2


	//----- nvinfo : EIATTR_MAXREG_COUNT
	.align		4
        /*0114*/ 	.byte	0x03, 0x1b
        /*0116*/ 	.short	0x00ff


	//----- nvinfo : EIATTR_NUM_BARRIERS
	.align		4
        /*0118*/ 	.byte	0x02, 0x4c
        /*011a*/ 	.byte	0x01
	.zero		1


	//----- nvinfo : EIATTR_ANNOTATIONS
	.align		4
        /*011c*/ 	.byte	0x04, 0x55
        /*011e*/ 	.short	(.L_52 - .L_51)


	//   ....[0]....
.L_51:
        /*0120*/ 	.word	0x00000001
        /*0124*/ 	.byte	0xe0, 0x16, 0x00, 0x00, 0x01, 0x00, 0x00, 0x00, 0x50, 0x22, 0x00, 0x00, 0x01, 0x00, 0x00, 0x00
        /* <DEDUP_REMOVED lines=217> */
        /*0ec4*/ 	.byte	0x60, 0x10, 0x01, 0x00


	//----- nvinfo : EIATTR_INT_WARP_WIDE_INSTR_OFFSETS
	.align		4
.L_52:
        /*0ec8*/ 	.byte	0x04, 0x31
        /*0eca*/ 	.short	(.L_54 - .L_53)


	//   ....[0]....
.L_53:
        /*0ecc*/ 	.word	0x000020c0


	//   ....[1]....
        /*0ed0*/ 	.word	0x000020e0


	//   ....[2]....
        /*0ed4*/ 	.word	0x00007380


	//   ....[3]....
        /*0ed8*/ 	.word	0x00017bb0


	//   ....[4]....
        /*0edc*/ 	.word	0x00017c00


	//----- nvinfo : EIATTR_COOP_GROUP_MASK_REGIDS
	.align		4
.L_54:
        /*0ee0*/ 	.byte	0x04, 0x29
        /*0ee2*/ 	.short	(.L_56 - .L_55)


	//   ....[0]....
.L_55:
        /*0ee4*/ 	.word	0xffffffff


	//   ....[1]....
        /*0ee8*/ 	.word	0xffffffff


	//   ....[2]....
        /*0eec*/ 	.word	0xffffffff


	//   ....[3]....
        /*0ef0*/ 	.word	0xffffffff


	//----- nvinfo : EIATTR_COOP_GROUP_INSTR_OFFSETS
	.align		4
.L_56:
        /*0ef4*/ 	.byte	0x04, 0x28
        /*0ef6*/ 	.short	(.L_58 - .L_57)


	//   ....[0]....
.L_57:
        /*0ef8*/ 	.word	0x00000080


	//   ....[1]....
        /*0efc*/ 	.word	0x00000680


	//   ....[2]....
        /*0f00*/ 	.word	0x00017a40


	//   ....[3]....
        /*0f04*/ 	.word	0x00017cb0


	//----- nvinfo : EIATTR_VRC_CTA_INIT_COUNT
	.align		4
.L_58:
        /*0f08*/ 	.byte	0x02, 0x4a
        /*0f0a*/ 	.byte	0x80
	.zero		1


	//----- nvinfo : EIATTR_MBARRIER_INSTR_OFFSETS
	.align		4
        /*0f0c*/ 	.byte	0x04, 0x39
        /*0f0e*/ 	.short	(.L_60 - .L_59)


	//   ....[0]....
.L_59:
        /*0f10*/ 	.word	0x00000300
        /*0f14*/ 	.word	0x00000007
        /*0f18*/ 	.word	0x00000000
        /*0f1c*/ 	.short	0x010a
        /*0f1e*/ 	.byte	0xff
	.zero		1


	//   ....[1]....
        /*0f20*/ 	.word	0x00000320
        /*0f24*/ 	.word	0x00000007
        /*0f28*/ 	.word	0x00000000
        /*0f2c*/ 	.short	0x010a
        /*0f2e*/ 	.byte	0xff
	.zero		1


	//   ....[2]....
        /*0f30*/ 	.word	0x000004f0
        /*0f34*/ 	.word	0x00000009
        /*0f38*/ 	.word	0x00000000
        /*0f3c*/ 	.short	0x010a
        /*0f3e*/ 	.byte	0xff
	.zero		1


	//   ....[3]....
        /*0f40*/ 	.word	0x00000510
        /*0f44*/ 	.word	0x00000009
        /*0f48*/ 	.word	0x00000000
        /*0f4c*/ 	.short	0x010a
        /*0f4e*/ 	.byte	0xff
	.zero		1


	//   ....[4]....
        /*0f50*/ 	.word	0x00000600
        /*0f54*/ 	.word	0x00000005
        /*0f58*/ 	.word	0x00000000
        /*0f5c*/ 	.short	0x0101
        /*0f5e*/ 	.byte	0xff
	.zero		1


	//   ....[5]....
        /*0f60*/ 	.word	0x000021b0
        /*0f64*/ 	.word	0x000000ff
        /*0f68*/ 	.word	0x00000000
        /*0f6c*/ 	.short	0x0100
        /*0f6e*/ 	.byte	0x0c
	.zero		1


	//   ....[6]....
        /*0f70*/ 	.word	0x000073c0
        /*0f74*/ 	.word	0x000000ff
        /*0f78*/ 	.word	0x00008008
        /*0f7c*/ 	.short	0x0100
        /*0f7e*/ 	.byte	0x0a
	.zero		1


	//   ....[7]....
        /*0f80*/ 	.word	0x0000a2e0
        /*0f84*/ 	.word	0x000000ff
        /*0f88*/ 	.word	0x00000000
        /*0f8c*/ 	.short	0x010a
        /*0f8e*/ 	.byte	0x0c
	.zero		1


	//   ....[8]....
        /*0f90*/ 	.word	0x0000e810
        /*0f94*/ 	.word	0x000000ff
        /*0f98*/ 	.word	0x00000000
        /*0f9c*/ 	.short	0x010a
        /*0f9e*/ 	.byte	0x0c
	.zero		1


	//   ....[9]....
        /*0fa0*/ 	.word	0x0000e9a0
        /*0fa4*/ 	.word	0x000000ff
        /*0fa8*/ 	.word	0x00008000
        /*0fac*/ 	.short	0x0108
        /*0fae*/ 	.byte	0x0a
	.zero		1


	//   ....[10]....
        /*0fb0*/ 	.word	0x0000e9f0
        /*0fb4*/ 	.word	0x000000ff
        /*0fb8*/ 	.word	0x00008008
        /*0fbc*/ 	.short	0x0108
        /*0fbe*/ 	.byte	0x0a
	.zero		1


	//   ....[11]....
        /*0fc0*/ 	.word	0x00017ce0
        /*0fc4*/ 	.word	0x00000007
        /*0fc8*/ 	.word	0x00000000
        /*0fcc*/ 	.short	0x010a
        /*0fce*/ 	.byte	0xff
	.zero		1


	//   ....[12]....
        /*0fd0*/ 	.word	0x00017d40
        /*0fd4*/ 	.word	0x00000009
        /*0fd8*/ 	.word	0x00000000
        /*0fdc*/ 	.short	0x010a
        /*0fde*/ 	.byte	0xff
	.zero		1


	//   ....[13]....
        /*0fe0*/ 	.word	0x00017d90
        /*0fe4*/ 	.word	0x000000ff
        /*0fe8*/ 	.word	0x00000000
        /*0fec*/ 	.short	0x010a
        /*0fee*/ 	.byte	0x0c
	.zero		1


	//   ....[14]....
        /*0ff0*/ 	.word	0x00017dc0
        /*0ff4*/ 	.word	0x000000ff
        /*0ff8*/ 	.word	0x00000000
        /*0ffc*/ 	.short	0x010a
        /*0ffe*/ 	.byte	0x0c
	.zero		1


	//----- nvinfo : EIATTR_NUM_MBARRIERS
	.align		4
.L_60:
        /*1000*/ 	.byte	0x03, 0x38
        /*1002*/ 	.short	0x0002


	//----- nvinfo : EIATTR_EXIT_INSTR_OFFSETS
	.align		4
        /*1004*/ 	.byte	0x04, 0x1c
        /*1006*/ 	.short	(.L_62 - .L_61)


	//   ....[0]....
.L_61:
        /*1008*/ 	.word	0x00017cc0


	//----- nvinfo : EIATTR_REQNTID
	.align		4
.L_62:
        /*100c*/ 	.byte	0x04, 0x10
        /*100e*/ 	.short	(.L_64 - .L_63)
.L_63:
        /*1010*/ 	.word	0x00000080
        /*1014*/ 	.word	0x00000001
        /*1018*/ 	.word	0x00000001


	//----- nvinfo : EIATTR_CRS_STACK_SIZE
	.align		4
.L_64:
        /*101c*/ 	.byte	0x04, 0x1e
        /*101e*/ 	.short	(.L_66 - .L_65)
.L_65:
        /*1020*/ 	.word	0x00000000


	//----- nvinfo : EIATTR_CBANK_PARAM_SIZE
	.align		4
.L_66:
        /*1024*/ 	.byte	0x03, 0x19
        /*1026*/ 	.short	0x0050


	//----- nvinfo : EIATTR_PARAM_CBANK
	.align		4
        /*1028*/ 	.byte	0x04, 0x0a
        /*102a*/ 	.short	(.L_68 - .L_67)
	.align		4
.L_67:
        /*102c*/ 	.word	index@(.nv.constant0.matmul_kernel)
        /*1030*/ 	.short	0x0380
        /*1032*/ 	.short	0x0050


	//----- nvinfo : EIATTR_SW_WAR
	.align		4
.L_68:
        /*1034*/ 	.byte	0x04, 0x36
        /*1036*/ 	.short	(.L_70 - .L_69)
.L_69:
        /*1038*/ 	.word	0x00000008
.L_70:


//--------------------- .nv.compat                --------------------------
	.section	.nv.compat,"",@"SHT_CUDA_COMPAT_INFO"
	.align	4
        /*0000*/ 	.byte	0x02, 0x02, 0x02, 0x00, 0x02, 0x05, 0x05, 0x00, 0x02, 0x03, 0x00, 0x00, 0x02, 0x06, 0x01, 0x00


//--------------------- .nv.callgraph             --------------------------
	.section	.nv.callgraph,"",@"SHT_CUDA_CALLGRAPH"
	.align	4
	.sectionentsize	8
	.align		4
        /*0000*/ 	.word	0x00000000
	.align		4
        /*0004*/ 	.word	0xffffffff
	.align		4
        /*0008*/ 	.word	0x00000000
	.align		4
        /*000c*/ 	.word	0xfffffffe
	.align		4
        /*0010*/ 	.word	0x00000000
	.align		4
        /*0014*/ 	.word	0xfffffffd
	.align		4
        /*0018*/ 	.word	0x00000000
	.align		4
        /*001c*/ 	.word	0xfffffffc


//--------------------- .text.matmul_kernel       --------------------------
	.section	.text.matmul_kernel,"ax",@progbits
	.align	128
        .global         matmul_kernel
        .type           matmul_kernel,@function
        .size           matmul_kernel,(.L_x_28 - matmul_kernel)
        .other          matmul_kernel,@"STO_CUDA_ENTRY STV_DEFAULT"
matmul_kernel:
.text.matmul_kernel:
[----:B------:R-:W0:Y:S01]  /*0000*/  LDC R1, c[0x0][0x37c] ;  /* 0x0000df00ff017b82 */ /* 0x000e220000000800 */
[----:B------:R-:W1:Y:S01]  /*0010*/  S2R R187, SR_TID.X ;  /* 0x0000000000bb7919 */ /* 0x000e620000002100 */
[----:B0-----:R-:W-:Y:S01]  /*0020*/  VIADD R1, R1, 0xfffffcf8 ;  /* 0xfffffcf801017836 */ /* 0x001fe20000000000 */
[----:B------:R-:W0:Y:S01]  /*0030*/  LDCU.64 UR20, c[0x0][0x358] ;  /* 0x00006b00ff1477ac */ /* 0x000e220008000a00 */
[----:B-1----:R-:W-:-:S13]  /*0040*/  ISETP.GE.U32.AND P0, PT, R187, 0x20, PT ;  /* 0x00000020bb00780c */ /* 0x002fda0003f06070 */
[----:B------:R-:W-:Y:S02]  /*0050*/  VOTEU.ANY UP0, P0 ;  /* 0x0000000000ff7886 */ /* 0x000fe40000000100 */
[----:B------:R-:W-:Y:S05]  /*0060*/  BRA.U UP0, `(.L_x_0) ;  /* 0x0000000500887547 */ /* 0x000fea000b800000 */
[----:B------:R-:W1:Y:S01]  /*0070*/  S2R R11, SR_CgaCtaId ;  /* 0x00000000000b7919 */ /* 0x000e620000008800 */
[----:B------:R-:W-:Y:S01]  /*0080*/  NOP ;  /* 0x0000000000007918 */ /* 0x000fe20000000000 */
[----:B------:R-:W-:-:S04]  /*0090*/  MOV R0, 0x40 ;  /* 0x0000004000007802 */ /* 0x000fc80000000f00 */
[----:B-1----:R-:W-:Y:S02]  /*00a0*/  LEA R2, R11, R0, 0x18 ;  /* 0x000000000b027211 */ /* 0x002fe400078ec0ff */
[----:B------:R-:W-:-:S04]  /*00b0*/  MOV R0, 0x400 ;  /* 0x0000040000007802 */ /* 0x000fc80000000f00 */
[----:B------:R-:W1:Y:S01]  /*00c0*/  LDS.U8 R2, [R2] ;  /* 0x0000000002027984 */ /* 0x000e620000000000 */
[----:B------:R-:W-:Y:S02]  /*00d0*/  LEA R0, R11, R0, 0x18 ;  /* 0x000000000b007211 */ /* 0x000fe400078ec0ff */
[----:B-1----:R-:W-:-:S13]  /*00e0*/  ISETP.NE.AND P0, PT, R2, RZ, PT ;  /* 0x000000ff0200720c */ /* 0x002fda0003f05270 */
[----:B------:R-:W-:Y:S05]  /*00f0*/  @P0 BRA `(.L_x_1) ;  /* 0x00000004004c0947 */ /* 0x000fea0003800000 */
[C---:B------:R-:W-:Y:S02]  /*0100*/  LOP3.LUT R2, R11.reuse, 0x1, RZ, 0xc0, !PT ;  /* 0x000000010b027812 */ /* 0x040fe400078ec0ff */
[----:B------:R-:W-:Y:S02]  /*0110*/  LOP3.LUT R5, R11, 0x1, RZ, 0x3c, !PT ;  /* 0x000000010b057812 */ /* 0x000fe400078e3cff */
[----:B------:R-:W-:-:S13]  /*0120*/  ISETP.NE.U32.AND P0, PT, R2, 0x1, PT ;  /* 0x000000010200780c */ /* 0x000fda0003f05070 */
[----:B------:R-:W-:Y:S05]  /*0130*/  @!P0 BRA `(.L_x_2) ;  /* 0x0000000000c08947 */ /* 0x000fea0003800000 */
[----:B------:R-:W-:Y:S01]  /*0140*/  ELECT P1, URZ, PT ;  /* 0x0000000000ff782f */ /* 0x000fe20003820000 */
[----:B------:R-:W-:-:S12]  /*0150*/  BSSY B0, `(.L_x_2) ;  /* 0x000002e000007945 */ /* 0x000fd80003800000 */
[----:B------:R-:W-:Y:S05]  /*0160*/  @!P1 BRA `(.L_x_3) ;  /* 0x0000000000b09947 */ /* 0x000fea0003800000 */
[----:B------:R-:W-:-:S05]  /*0170*/  UMOV UR4, 0x8 ;  /* 0x0000000800047882 */ /* 0x000fca0000000000 */
[----:B------:R-:W-:Y:S04]  /*0180*/  DEPBAR.LE SB1, 0x36 ;  /* 0x00009d800000791a */ /* 0x000fe80000000000 */
[----:B------:R-:W1:Y:S02]  /*0190*/  UTCATOMSWS.2CTA.FIND_AND_SET.ALIGN UP1, UR4, UR4 ;  /* 0x00000004000475e3 */ /* 0x000e640008220800 */
[----:B-1----:R-:W-:Y:S01]  /*01a0*/  PLOP3.LUT P1, PT, PT, PT, UP1, 0x80, 0x8 ;  /* 0x000000000008781c */ /* 0x002fe20003f2f018 */
[----:B------:R-:W-:-:S03]  /*01b0*/  IMAD.U32 R4, RZ, RZ, UR4 ;  /* 0x00000004ff047e24 */ /* 0x000fc6000f8e00ff */
[----:B------:R-:W-:-:S04]  /*01c0*/  SEL R2, RZ, 0xffffffff, !P1 ;  /* 0xffffffffff027807 */ /* 0x000fc80004800000 */
[----:B------:R-:W-:-:S13]  /*01d0*/  ISETP.NE.AND P1, PT, R2, RZ, PT ;  /* 0x000000ff0200720c */ /* 0x000fda0003f25270 */
[----:B------:R-:W-:Y:S05]  /*01e0*/  @P1 BRA `(.L_x_4) ;  /* 0x0000000000241947 */ /* 0x000fea0003800000 */
.L_x_5:
[----:B------:R-:W-:Y:S05]  /*01f0*/  NANOSLEEP 0x64 ;  /* 0x000000640000795d */ /* 0x000fea0003800000 */
[----:B------:R-:W-:-:S05]  /*0200*/  UMOV UR4, 0x8 ;  /* 0x0000000800047882 */ /* 0x000fca0000000000 */
[----:B------:R-:W-:Y:S04]  /*0210*/  DEPBAR.LE SB1, 0x36 ;  /* 0x00009d800000791a */ /* 0x000fe80000000000 */
[----:B------:R-:W1:Y:S02]  /*0220*/  UTCATOMSWS.2CTA.FIND_AND_SET.ALIGN UP1, UR4, UR4 ;  /* 0x00000004000475e3 */ /* 0x000e640008220800 */
[----:B-1----:R-:W-:Y:S01]  /*0230*/  PLOP3.LUT P1, PT, PT, PT, UP1, 0x80, 0x8 ;  /* 0x000000000008781c */ /* 0x002fe20003f2f018 */
[----:B------:R-:W-:-:S03]  /*0240*/  IMAD.U32 R4, RZ, RZ, UR4 ;  /* 0x00000004ff047e24 */ /* 0x000fc6000f8e00ff */
[----:B------:R-:W-:-:S04]  /*0250*/  SEL R2, RZ, 0xffffffff, !P1 ;  /* 0xffffffffff027807 */ /* 0x000fc80004800000 */
[----:B------:R-:W-:-:S13]  /*0260*/  ISETP.NE.AND P1, PT, R2, RZ, PT ;  /* 0x000000ff0200720c */ /* 0x000fda0003f25270 */
[----:B------:R-:W-:Y:S05]  /*0270*/  @!P1 BRA `(.L_x_5) ;  /* 0xfffffffc00dc9947 */ /* 0x000fea000383ffff */
.L_x_4:
[----:B------:R-:W-:Y:S01]  /*0280*/  MOV R2, 0x60 ;  /* 0x0000006000027802 */ /* 0x000fe20000000f00 */
[----:B------:R-:W-:Y:S01]  /*0290*/  IMAD.MOV.U32 R10, RZ, RZ, 0x4 ;  /* 0x00000004ff0a7424 */ /* 0x000fe200078e00ff */
[----:B------:R-:W-:Y:S01]  /*02a0*/  MOV R3, 0x58 ;  /* 0x0000005800037802 */ /* 0x000fe20000000f00 */
[----:B------:R-:W-:Y:S01]  /*02b0*/  IMAD.MOV.U32 R13, RZ, RZ, 0xff ;  /* 0x000000ffff0d7424 */ /* 0x000fe200078e00ff */
[C---:B------:R-:W-:Y:S02]  /*02c0*/  LEA R6, R11.reuse, R2, 0x18 ;  /* 0x000000020b067211 */ /* 0x040fe400078ec0ff */
[----:B------:R-:W-:-:S03]  /*02d0*/  LEA R7, R11, R3, 0x18 ;  /* 0x000000030b077211 */ /* 0x000fc600078ec0ff */
[----:B------:R-:W1:Y:S02]  /*02e0*/  LDS R2, [R6] ;  /* 0x0000000006027984 */ /* 0x000e640000000800 */
[----:B-1----:R-:W-:-:S04]  /*02f0*/  IMAD.U32 R2, R2, -0x80000000, RZ ;  /* 0x8000000002027824 */ /* 0x002fc800078e00ff */
[----:B------:R-:W1:Y:S02]  /*0300*/  SYNCS.PHASECHK.TRANS64.TRYWAIT P1, [R7+URZ], R2 ;  /* 0x00000002070075a7 */ /* 0x000e6400080211ff */
[----:B-1----:R-:W-:Y:S05]  /*0310*/  @P1 BRA `(.L_x_6) ;  /* 0x0000000000081947 */ /* 0x002fea0003800000 */
[----:B------:R-:W1:Y:S02]  /*0320*/  SYNCS.PHASECHK.TRANS64.TRYWAIT P1, [R7+URZ], R2 ;  /* 0x00000002070075a7 */ /* 0x000e6400080211ff */
[----:B-1----:R-:W-:Y:S05]  /*0330*/  @!P1 BRA `(.L_x_7) ;  /* 0x0000017800649947 */ /* 0x002fea0003800000 */
.L_x_6:
[C---:B------:R-:W-:Y:S01]  /*0340*/  PRMT R9, R5.reuse, 0x654, R7 ;  /* 0x0000065405097816 */ /* 0x040fe20000000007 */
[C---:B-1----:R-:W-:Y:S01]  /*0350*/  IMAD.SHL.U32 R3, R4.reuse, 0x20, RZ ;  /* 0x0000002004037824 */ /* 0x042fe200078e00ff */
[----:B------:R-:W-:Y:S01]  /*0360*/  PRMT R8, R5, 0x654, R0 ;  /* 0x0000065405087816 */ /* 0x000fe20000000000 */
[----:B------:R-:W-:Y:S01]  /*0370*/  IMAD.MOV.U32 R12, RZ, RZ, 0x1 ;  /* 0x00000001ff0c7424 */ /* 0x000fe200078e00ff */
[----:B------:R1:W-:Y:S01]  /*0380*/  SYNCS.ARRIVE.TRANS64.RED RZ, [R9+URZ], R10 ;  /* 0x0000000a09ff79a7 */ /* 0x0003e200080004ff */
[----:B------:R-:W-:Y:S01]  /*0390*/  VIADD R7, R4, 0x10 ;  /* 0x0000001004077836 */ /* 0x000fe20000000000 */
[----:B------:R2:W-:Y:S01]  /*03a0*/  STS [R0], R3 ;  /* 0x0000000300007388 */ /* 0x0005e20000000800 */
[----:B------:R-:W-:-:S03]  /*03b0*/  SHF.L.U32 R2, R13, R4, RZ ;  /* 0x000000040d027219 */ /* 0x000fc600000006ff */
[----:B------:R-:W-:Y:S01]  /*03c0*/  SHF.L.U32 R7, R12, R7, RZ ;  /* 0x000000070c077219 */ /* 0x000fe200000006ff */
[----:B------:R2:W-:Y:S01]  /*03d0*/  STAS [R8.64], R4 ;  /* 0x0000000408007dbd */ /* 0x0005e2000c0008ff */
[----:B-1----:R-:W-:Y:S02]  /*03e0*/  MOV R10, 0x50 ;  /* 0x00000050000a7802 */ /* 0x002fe40000000f00 */
[----:B------:R-:W-:Y:S02]  /*03f0*/  LOP3.LUT R2, R7, R2, RZ, 0xfc, !PT ;  /* 0x0000000207027212 */ /* 0x000fe400078efcff */
[----:B------:R-:W-:-:S05]  /*0400*/  LEA R7, R11, R10, 0x18 ;  /* 0x0000000a0b077211 */ /* 0x000fca00078ec0ff */
[----:B------:R2:W-:Y:S04]  /*0410*/  ATOMS.OR RZ, [R7], R2 ;  /* 0x0000000207ff738c */ /* 0x0005e80003000000 */
[----:B------:R2:W-:Y:S02]  /*0420*/  ATOMS.XOR RZ, [R6], R12 ;  /* 0x0000000c06ff738c */ /* 0x0005e40003800000 */
.L_x_3:
[----:B0-----:R-:W-:Y:S05]  /*0430*/  BSYNC B0 ;  /* 0x0000000000007941 */ /* 0x001fea0003800000 */
.L_x_2:
[----:B------:R-:W-:Y:S05]  /*0440*/  @P0 BRA `(.L_x_8) ;  /* 0x0000000000880947 */ /* 0x000fea0003800000 */
[----:B------:R-:W-:Y:S05]  /*0450*/  WARPSYNC.ALL ;  /* 0x0000000000007948 */ /* 0x000fea0003800000 */
[----:B------:R-:W-:Y:S01]  /*0460*/  NOP ;  /* 0x0000000000007918 */ /* 0x000fe20000000000 */
[----:B------:R-:W-:-:S13]  /*0470*/  ELECT P0, URZ, PT ;  /* 0x0000000000ff782f */ /* 0x000fda0003800000 */
[----:B------:R-:W-:Y:S05]  /*0480*/  @!P0 BRA `(.L_x_8) ;  /* 0x0000000000788947 */ /* 0x000fea0003800000 */
[----:B--2---:R-:W-:Y:S02]  /*0490*/  MOV R2, 0x60 ;  /* 0x0000006000027802 */ /* 0x004fe40000000f00 */
[----:B------:R-:W-:Y:S02]  /*04a0*/  MOV R4, 0x58 ;  /* 0x0000005800047802 */ /* 0x000fe40000000f00 */
        /* <DEDUP_REMOVED lines=8> */
.L_x_9:
[----:B------:R-:W2:Y:S01]  /*0530*/  LDS R2, [R0] ;  /* 0x0000000000027984 */ /* 0x000ea20000000800 */
[----:B------:R-:W-:Y:S01]  /*0540*/  IMAD.MOV.U32 R7, RZ, RZ, 0xff ;  /* 0x000000ffff077424 */ /* 0x000fe200078e00ff */
[----:B------:R-:W-:Y:S01]  /*0550*/  PRMT R5, R5, 0x654, R9 ;  /* 0x0000065405057816 */ /* 0x000fe20000000009 */
[----:B------:R-:W-:Y:S02]  /*0560*/  IMAD.MOV.U32 R13, RZ, RZ, 0x1 ;  /* 0x00000001ff0d7424 */ /* 0x000fe400078e00ff */
[C---:B-12---:R-:W-:Y:S02]  /*0570*/  IMAD.SHL.U32 R3, R2.reuse, 0x20, RZ ;  /* 0x0000002002037824 */ /* 0x046fe400078e00ff */
[----:B------:R-:W-:Y:S01]  /*0580*/  VIADD R4, R2, 0x10 ;  /* 0x0000001002047836 */ /* 0x000fe20000000000 */
[----:B------:R-:W-:Y:S02]  /*0590*/  SHF.L.U32 R2, R7, R2, RZ ;  /* 0x0000000207027219 */ /* 0x000fe400000006ff */
[----:B------:R1:W-:Y:S02]  /*05a0*/  STS [R0], R3 ;  /* 0x0000000300007388 */ /* 0x0003e40000000800 */
[----:B------:R-:W-:-:S02]  /*05b0*/  SHF.L.U32 R7, R13, R4, RZ ;  /* 0x000000040d077219 */ /* 0x000fc400000006ff */
[----:B------:R-:W-:Y:S02]  /*05c0*/  MOV R4, 0x50 ;  /* 0x0000005000047802 */ /* 0x000fe40000000f00 */
[----:B------:R-:W-:Y:S02]  /*05d0*/  LOP3.LUT R2, R7, R2, RZ, 0xfc, !PT ;  /* 0x0000000207027212 */ /* 0x000fe400078efcff */
[----:B------:R-:W-:-:S05]  /*05e0*/  LEA R11, R11, R4, 0x18 ;  /* 0x000000040b0b7211 */ /* 0x000fca00078ec0ff */
[----:B------:R1:W-:Y:S01]  /*05f0*/  ATOMS.OR RZ, [R11], R2 ;  /* 0x000000020bff738c */ /* 0x0003e20003000000 */
[----:B------:R1:W-:Y:S03]  /*0600*/  SYNCS.ARRIVE.TRANS64.RED.A1T0 RZ, [R5+URZ], RZ ;  /* 0x000000ff05ff79a7 */ /* 0x0003e600081004ff */
[----:B------:R1:W-:Y:S01]  /*0610*/  ATOMS.XOR RZ, [R6], R13 ;  /* 0x0000000d06ff738c */ /* 0x0003e20003800000 */
[----:B------:R-:W-:Y:S05]  /*0620*/  BRA `(.L_x_8) ;  /* 0x0000000000107947 */ /* 0x000fea0003800000 */
.L_x_1:
[----:B------:R-:W-:Y:S01]  /*0630*/  IMAD.MOV.U32 R3, RZ, RZ, -0x1 ;  /* 0xffffffffff037424 */ /* 0x000fe200078e00ff */
[----:B------:R-:W-:-:S04]  /*0640*/  MOV R2, 0x670 ;  /* 0x0000067000027802 */ /* 0x000fc80000000f00 */
[----:B------:R1:W-:Y:S03]  /*0650*/  STS [R0], R3 ;  /* 0x0000000300007388 */ /* 0x0003e60000000800 */
[----:B01----:R-:W-:Y:S05]  /*0660*/  CALL.REL.NOINC `($__internal_1_$__cuda_sm10x_tcgen05_guardrail_trap_phase_invalid_during_alloc) ;  /* 0x0000017400ec7944 */ /* 0x003fea0003c00000 */
.L_x_8:
[----:B------:R-:W-:Y:S05]  /*0670*/  WARPSYNC.ALL ;  /* 0x0000000000007948 */ /* 0x000fea0003800000 */
[----:B------:R-:W-:Y:S01]  /*0680*/  NOP ;  /* 0x0000000000007918 */ /* 0x000fe20000000000 */
.L_x_0:
[----:B------:R-:W3:Y:S08]  /*0690*/  LDC.64 R18, c[0x0][0x398] ;  /* 0x0000e600ff127b82 */ /* 0x000ef00000000a00 */
[----:B------:R-:W4:Y:S02]  /*06a0*/  S2UR UR5, SR_CgaSize ;  /* 0x00000000000579c3 */ /* 0x000f240000008a00 */
[----:B----4-:R-:W-:-:S12]  /*06b0*/  UIMAD UR5, UR5, -0xa0, URZ ;  /* 0xffffff60050578a4 */ /* 0x010fd8000f8e02ff */
[----:B------:R-:W4:Y:S01]  /*06c0*/  LDCU UR5, c[0x0][UR5+0x2b0] ;  /* 0x00005600050577ac */ /* 0x000f220008000800 */
[----:B------:R-:W-:Y:S02]  /*06d0*/  SHF.R.U32.HI R186, RZ, 0x5, R187 ;  /* 0x00000005ffba7819 */ /* 0x000fe400000116bb */
[----:B------:R-:W-:Y:S01]  /*06e0*/  LOP3.LUT R188, R187, 0x7f, RZ, 0xc0, !PT ;  /* 0x0000007fbbbc7812 */ /* 0x000fe200078ec0ff */
[----:B------:R-:W-:Y:S01]  /*06f0*/  UMOV UR10, 0x400 ;  /* 0x00000400000a7882 */ /* 0x000fe20000000000 */
[----:B------:R-:W1:Y:S01]  /*0700*/  LDCU.128 UR16, c[0x0][0x380] ;  /* 0x00007000ff1077ac */ /* 0x000e620008000c00 */
[----:B------:R-:W5:Y:S08]  /*0710*/  S2UR UR4, SR_CTAID.X ;  /* 0x00000000000479c3 */ /* 0x000f700000002500 */
[----:B------:R-:W2:Y:S02]  /*0720*/  S2UR UR8, SR_CgaCtaId ;  /* 0x00000000000879c3 */ /* 0x000ea40000008800 */
[----:B-123--:R-:W-:Y:S01]  /*0730*/  VIADD R0, R19, 0xff ;  /* 0x000000ff13007836 */ /* 0x00efe20000000000 */
[----:B------:R-:W-:-:S05]  /*0740*/  IABS R8, R18 ;  /* 0x0000001200087213 */ /* 0x000fca0000000000 */
[----:B------:R-:W1:Y:S01]  /*0750*/  LDC R183, c[0x0][0x3a0] ;  /* 0x0000e800ffb77b82 */ /* 0x000e620000000800 */
[----:B------:R-:W-:Y:S02]  /*0760*/  IABS R130, R19 ;  /* 0x0000001300827213 */ /* 0x000fe40000000000 */
[----:B------:R-:W-:Y:S02]  /*0770*/  SHF.R.S32.HI R3, RZ, 0x1f, R0 ;  /* 0x0000001fff037819 */ /* 0x000fe40000011400 */
[----:B-----5:R-:W-:Y:S02]  /*0780*/  I2FP.F32.U32 R5, UR4 ;  /* 0x0000000400057c45 */ /* 0x020fe40008201000 */
[----:B------:R-:W-:Y:S01]  /*0790*/  LEA.HI R3, R3, R0, RZ, 0x8 ;  /* 0x0000000003037211 */ /* 0x000fe200078f40ff */
[----:B------:R-:W2:Y:S02]  /*07a0*/  LDC.64 R122, c[0x0][0x3a8] ;  /* 0x0000ea00ff7a7b82 */ /* 0x000ea40000000a00 */
[----:B----4-:R-:W-:Y:S01]  /*07b0*/  FMUL R5, R5, UR5 ;  /* 0x0000000505057c20 */ /* 0x010fe20008400000 */
[----:B------:R-:W-:Y:S01]  /*07c0*/  SHF.R.S32.HI R3, RZ, 0x8, R3 ;  /* 0x00000008ff037819 */ /* 0x000fe20000011403 */
[----:B------:R-:W3:Y:S02]  /*07d0*/  LDCU UR5, c[0x0][0x3a4] ;  /* 0x00007480ff0577ac */ /* 0x000ee40008000800 */
[----:B------:R-:W-:Y:S02]  /*07e0*/  F2I.U32.TRUNC.NTZ R7, R5 ;  /* 0x0000000500077305 */ /* 0x000fe4000020f000 */
[----:B------:R-:W-:Y:S01]  /*07f0*/  IMAD.SHL.U32 R4, R3, 0x8, RZ ;  /* 0x0000000803047824 */ /* 0x000fe200078e00ff */
[----:B------:R-:W-:-:S02]  /*0800*/  USHF.L.U32 UR4, UR8, 0x7, URZ ;  /* 0x0000000708047899 */ /* 0x000fc400080006ff */
[----:B------:R-:W-:Y:S01]  /*0810*/  ULEA UR10, UR8, UR10, 0x18 ;  /* 0x0000000a080a7291 */ /* 0x000fe2000f8ec0ff */
[----:B------:R-:W-:Y:S01]  /*0820*/  BAR.SYNC.DEFER_BLOCKING 0x0 ;  /* 0x0000000000007b1d */ /* 0x000fe20000010000 */
[----:B------:R-:W-:Y:S02]  /*0830*/  IABS R9, R4 ;  /* 0x0000000400097213 */ /* 0x000fe40000000000 */
[----:B------:R-:W-:-:S03]  /*0840*/  UIADD3 UR12, UPT, UPT, UR10, 0x8000, URZ ;  /* 0x000080000a0c7890 */ /* 0x000fc6000fffe0ff */
[----:B------:R-:W4:Y:S08]  /*0850*/  I2F.RP R0, R9 ;  /* 0x0000000900007306 */ /* 0x000f300000209400 */
[----:B----4-:R-:W4:Y:S01]  /*0860*/  MUFU.RCP R0, R0 ;  /* 0x0000000000007308 */ /* 0x010f220000001000 */
[----:B------:R-:W5:Y:S01]  /*0870*/  LDS R13, [UR10] ;  /* 0x0000000aff0d7984 */ /* 0x000f620008000800 */
[----:B----4-:R-:W-:Y:S01]  /*0880*/  VIADD R2, R0, 0xffffffe ;  /* 0x0ffffffe00027836 */ /* 0x010fe20000000000 */
[----:B------:R-:W-:-:S05]  /*0890*/  IABS R0, R7 ;  /* 0x0000000700007213 */ /* 0x000fca0000000000 */
[----:B------:R4:W0:Y:S02]  /*08a0*/  F2I.FTZ.U32.TRUNC.NTZ R3, R2 ;  /* 0x0000000200037305 */ /* 0x000824000021f000 */
[----:B----4-:R-:W-:Y:S02]  /*08b0*/  IMAD.MOV.U32 R2, RZ, RZ, RZ ;  /* 0x000000ffff027224 */ /* 0x010fe400078e00ff */
[----:B0-----:R-:W-:-:S04]  /*08c0*/  IMAD.MOV R6, RZ, RZ, -R3 ;  /* 0x000000ffff067224 */ /* 0x001fc800078e0a03 */
[----:B------:R-:W-:Y:S01]  /*08d0*/  IMAD R11, R6, R9, RZ ;  /* 0x00000009060b7224 */ /* 0x000fe200078e02ff */
[----:B------:R-:W-:Y:S02]  /*08e0*/  IABS R6, R4 ;  /* 0x0000000400067213 */ /* 0x000fe40000000000 */
[----:B-----5:R-:W-:Y:S01]  /*08f0*/  R2UR UR22, R13 ;  /* 0x000000000d1672ca */ /* 0x020fe200000e0000 */
[----:B------:R-:W-:-:S04]  /*0900*/  IMAD.HI.U32 R3, R3, R11, R2 ;  /* 0x0000000b03037227 */ /* 0x000fc800078e0002 */
[----:B------:R-:W-:Y:S02]  /*0910*/  IMAD.MOV R2, RZ, RZ, -R6 ;  /* 0x000000ffff027224 */ /* 0x000fe400078e0a06 */
[----:B------:R-:W-:-:S04]  /*0920*/  IMAD.HI.U32 R3, R3, R0, RZ ;  /* 0x0000000003037227 */ /* 0x000fc800078e00ff */
[----:B------:R-:W-:Y:S01]  /*0930*/  IMAD R0, R3, R2, R0 ;  /* 0x0000000203007224 */ /* 0x000fe200078e0200 */
[----:B------:R-:W-:Y:S04]  /*0940*/  BAR.SYNC.DEFER_BLOCKING 0x0 ;  /* 0x0000000000007b1d */ /* 0x000fe80000010000 */
[----:B------:R-:W-:-:S13]  /*0950*/  ISETP.GT.U32.AND P1, PT, R9, R0, PT ;  /* 0x000000000900720c */ /* 0x000fda0003f24070 */
[----:B------:R-:W-:Y:S02]  /*0960*/  @!P1 IMAD.IADD R0, R0, 0x1, -R9 ;  /* 0x0000000100009824 */ /* 0x000fe400078e0a09 */
[----:B------:R-:W-:Y:S01]  /*0970*/  @!P1 VIADD R3, R3, 0x1 ;  /* 0x0000000103039836 */ /* 0x000fe20000000000 */
[----:B------:R-:W-:Y:S02]  /*0980*/  ISETP.NE.AND P1, PT, R4, RZ, PT ;  /* 0x000000ff0400720c */ /* 0x000fe40003f25270 */
[----:B------:R-:W-:Y:S02]  /*0990*/  ISETP.GE.U32.AND P0, PT, R0, R9, PT ;  /* 0x000000090000720c */ /* 0x000fe40003f06070 */
[----:B------:R-:W-:-:S04]  /*09a0*/  LOP3.LUT R0, R7, R4, RZ, 0x3c, !PT ;  /* 0x0000000407007212 */ /* 0x000fc800078e3cff */
[----:B------:R-:W-:Y:S01]  /*09b0*/  ISETP.GE.AND P2, PT, R0, RZ, PT ;  /* 0x000000ff0000720c */ /* 0x000fe20003f46270 */
[----:B------:R-:W-:-:S06]  /*09c0*/  VIADD R0, R18, 0xff ;  /* 0x000000ff12007836 */ /* 0x000fcc0000000000 */
[----:B------:R-:W-:-:S04]  /*09d0*/  @P0 VIADD R3, R3, 0x1 ;  /* 0x0000000103030836 */ /* 0x000fc80000000000 */
[----:B------:R-:W-:Y:S01]  /*09e0*/  IMAD.MOV.U32 R2, RZ, RZ, R3 ;  /* 0x000000ffff027224 */ /* 0x000fe200078e0003 */
[----:B------:R-:W-:-:S03]  /*09f0*/  SHF.R.S32.HI R3, RZ, 0x1f, R0 ;  /* 0x0000001fff037819 */ /* 0x000fc60000011400 */
[----:B------:R-:W-:Y:S01]  /*0a00*/  @!P2 IMAD.MOV R2, RZ, RZ, -R2 ;  /* 0x000000ffff02a224 */ /* 0x000fe200078e0a02 */
[----:B------:R-:W-:Y:S02]  /*0a10*/  @!P1 LOP3.LUT R2, RZ, R4, RZ, 0x33, !PT ;  /* 0x00000004ff029212 */ /* 0x000fe400078e33ff */
[----:B------:R-:W-:-:S03]  /*0a20*/  LEA.HI R3, R3, R0, RZ, 0x8 ;  /* 0x0000000003037211 */ /* 0x000fc600078f40ff */
[----:B------:R-:W-:-:S05]  /*0a30*/  IMAD.SHL.U32 R10, R2, 0x8, RZ ;  /* 0x00000008020a7824 */ /* 0x000fca00078e00ff */
[----:B------:R-:W-:-:S04]  /*0a40*/  LEA.HI.SX32 R3, R3, -R10, 0x18 ;  /* 0x8000000a03037211 */ /* 0x000fc800078fc2ff */
[----:B------:R-:W-:Y:S01]  /*0a50*/  VIMNMX R11, PT, PT, R3, 0x8, PT ;  /* 0x00000008030b7848 */ /* 0x000fe20003fe0100 */
[----:B------:R-:W-:Y:S02]  /*0a60*/  IMAD.MOV R3, RZ, RZ, -R2 ;  /* 0x000000ffff037224 */ /* 0x000fe400078e0a02 */
[----:B------:R-:W-:Y:S01]  /*0a70*/  IMAD.MOV.U32 R2, RZ, RZ, R8 ;  /* 0x000000ffff027224 */ /* 0x000fe200078e0008 */
[----:B------:R-:W-:Y:S01]  /*0a80*/  IABS R9, R11 ;  /* 0x0000000b00097213 */ /* 0x000fe20000000000 */
[----:B------:R-:W-:Y:S01]  /*0a90*/  IMAD R12, R4, R3, R7 ;  /* 0x00000003040c7224 */ /* 0x000fe200078e0207 */
[----:B------:R-:W-:Y:S01]  /*0aa0*/  I2F.RP R8, R130 ;  /* 0x0000008200087306 */ /* 0x000fe20000209400 */
[----:B------:R-:W-:-:S07]  /*0ab0*/  IMAD.MOV.U32 R4, RZ, RZ, RZ ;  /* 0x000000ffff047224 */ /* 0x000fce00078e00ff */
[----:B------:R-:W0:Y:S08]  /*0ac0*/  I2F.RP R0, R9 ;  /* 0x0000000900007306 */ /* 0x000e300000209400 */
[----:B------:R-:W4:Y:S08]  /*0ad0*/  I2F.RP R3, R2 ;  /* 0x0000000200037306 */ /* 0x000f300000209400 */
[----:B0-----:R-:W0:Y:S08]  /*0ae0*/  MUFU.RCP R0, R0 ;  /* 0x0000000000007308 */ /* 0x001e300000001000 */
[----:B------:R-:W-:Y:S08]  /*0af0*/  MUFU.RCP R8, R8 ;  /* 0x0000000800087308 */ /* 0x000ff00000001000 */
[----:B----4-:R-:W-:Y:S01]  /*0b00*/  MUFU.RCP R3, R3 ;  /* 0x0000000300037308 */ /* 0x010fe20000001000 */
[----:B0-----:R-:W-:Y:S01]  /*0b10*/  VIADD R5, R0, 0xffffffe ;  /* 0x0ffffffe00057836 */ /* 0x001fe20000000000 */
[----:B------:R-:W-:-:S06]  /*0b20*/  IABS R0, R12 ;  /* 0x0000000c00007213 */ /* 0x000fcc0000000000 */
[----:B------:R-:W0:Y:S02]  /*0b30*/  F2I.FTZ.U32.TRUNC.NTZ R5, R5 ;  /* 0x0000000500057305 */ /* 0x000e24000021f000 */
[----:B0-----:R-:W-:-:S04]  /*0b40*/  IMAD.MOV R6, RZ, RZ, -R5 ;  /* 0x000000ffff067224 */ /* 0x001fc800078e0a05 */
[----:B------:R-:W-:Y:S01]  /*0b50*/  IMAD R7, R6, R9, RZ ;  /* 0x0000000906077224 */ /* 0x000fe200078e02ff */
[----:B------:R-:W-:-:S03]  /*0b60*/  IABS R6, R11 ;  /* 0x0000000b00067213 */ /* 0x000fc60000000000 */
[----:B------:R-:W-:-:S04]  /*0b70*/  IMAD.HI.U32 R4, R5, R7, R4 ;  /* 0x0000000705047227 */ /* 0x000fc800078e0004 */
[----:B------:R-:W-:Y:S02]  /*0b80*/  IMAD.MOV.U32 R5, RZ, RZ, R0 ;  /* 0x000000ffff057224 */ /* 0x000fe400078e0000 */
[----:B------:R-:W-:Y:S02]  /*0b90*/  IMAD.MOV R0, RZ, RZ, -R6 ;  /* 0x000000ffff007224 */ /* 0x000fe400078e0a06 */
[----:B------:R-:W-:-:S04]  /*0ba0*/  IMAD.HI.U32 R4, R4, R5, RZ ;  /* 0x0000000504047227 */ /* 0x000fc800078e00ff */
[----:B------:R-:W-:Y:S02]  /*0bb0*/  IMAD R0, R4, R0, R5 ;  /* 0x0000000004007224 */ /* 0x000fe400078e0205 */
[----:B------:R-:W-:Y:S02]  /*0bc0*/  VIADD R6, R8, 0xffffffe ;  /* 0x0ffffffe08067836 */ /* 0x000fe40000000000 */
[----:B------:R-:W-:Y:S01]  /*0bd0*/  VIADD R5, R3, 0xffffffe ;  /* 0x0ffffffe03057836 */ /* 0x000fe20000000000 */
[----:B------:R-:W-:Y:S01]  /*0be0*/  ISETP.GT.U32.AND P1, PT, R9, R0, PT ;  /* 0x000000000900720c */ /* 0x000fe20003f24070 */
[----:B------:R0:W4:Y:S01]  /*0bf0*/  F2I.FTZ.U32.TRUNC.NTZ R7, R6 ;  /* 0x0000000600077305 */ /* 0x000122000021f000 */
[----:B------:R-:W-:Y:S01]  /*0c00*/  LEA.HI R3, R187, UR4, RZ, 0x1a ;  /* 0x00000004bb037c11 */ /* 0x000fe2000f8fd0ff */
[----:B------:R-:W-:-:S06]  /*0c10*/  ULOP3.LUT UR4, UR4, 0x80, URZ, 0xc0, !UPT ;  /* 0x0000008004047892 */ /* 0x000fcc000f8ec0ff */
[----:B------:R-:W5:Y:S01]  /*0c20*/  F2I.FTZ.U32.TRUNC.NTZ R5, R5 ;  /* 0x0000000500057305 */ /* 0x000f62000021f000 */
[----:B0-----:R-:W-:-:S03]  /*0c30*/  IMAD.MOV.U32 R6, RZ, RZ, RZ ;  /* 0x000000ffff067224 */ /* 0x001fc600078e00ff */
[----:B------:R-:W-:Y:S02]  /*0c40*/  @!P1 IMAD.IADD R0, R0, 0x1, -R9 ;  /* 0x0000000100009824 */ /* 0x000fe400078e0a09 */
[----:B------:R-:W-:Y:S01]  /*0c50*/  @!P1 VIADD R4, R4, 0x1 ;  /* 0x0000000104049836 */ /* 0x000fe20000000000 */
[----:B------:R-:W-:Y:S01]  /*0c60*/  ISETP.NE.AND P1, PT, R11, RZ, PT ;  /* 0x000000ff0b00720c */ /* 0x000fe20003f25270 */
[----:B----4-:R-:W-:Y:S01]  /*0c70*/  IMAD.MOV R133, RZ, RZ, -R7 ;  /* 0x000000ffff857224 */ /* 0x010fe200078e0a07 */
[----:B------:R-:W-:Y:S02]  /*0c80*/  ISETP.GE.U32.AND P0, PT, R0, R9, PT ;  /* 0x000000090000720c */ /* 0x000fe40003f06070 */
[----:B------:R-:W-:Y:S01]  /*0c90*/  LOP3.LUT R0, R12, R11, RZ, 0x3c, !PT ;  /* 0x0000000b0c007212 */ /* 0x000fe200078e3cff */
[----:B------:R-:W-:-:S03]  /*0ca0*/  IMAD R133, R133, R130, RZ ;  /* 0x0000008285857224 */ /* 0x000fc600078e02ff */
[----:B------:R-:W-:Y:S01]  /*0cb0*/  ISETP.GE.AND P2, PT, R0, RZ, PT ;  /* 0x000000ff0000720c */ /* 0x000fe20003f46270 */
[----:B------:R-:W-:Y:S02]  /*0cc0*/  IMAD.SHL.U32 R0, R186, 0x200000, RZ ;  /* 0x00200000ba007824 */ /* 0x000fe400078e00ff */
[----:B-----5:R-:W-:Y:S02]  /*0cd0*/  IMAD.MOV R9, RZ, RZ, -R5 ;  /* 0x000000ffff097224 */ /* 0x020fe400078e0a05 */
[----:B------:R-:W-:Y:S01]  /*0ce0*/  IMAD.HI.U32 R133, R7, R133, R6 ;  /* 0x0000008507857227 */ /* 0x000fe200078e0006 */
[----:B------:R-:W-:-:S03]  /*0cf0*/  LOP3.LUT R0, R0, 0x600000, RZ, 0xc0, !PT ;  /* 0x0060000000007812 */ /* 0x000fc600078ec0ff */
[----:B------:R-:W-:Y:S01]  /*0d00*/  @P0 VIADD R4, R4, 0x1 ;  /* 0x0000000104040836 */ /* 0x000fe20000000000 */
[----:B------:R-:W-:Y:S01]  /*0d10*/  R2UR UR11, R0 ;  /* 0x00000000000b72ca */ /* 0x000fe200000e0000 */
[----:B------:R-:W-:Y:S02]  /*0d20*/  IMAD R9, R9, R2, RZ ;  /* 0x0000000209097224 */ /* 0x000fe400078e02ff */
[----:B------:R-:W-:Y:S02]  /*0d30*/  IMAD.MOV.U32 R8, RZ, RZ, R4 ;  /* 0x000000ffff087224 */ /* 0x000fe400078e0004 */
[----:B------:R-:W-:Y:S02]  /*0d40*/  IMAD.MOV.U32 R4, RZ, RZ, RZ ;  /* 0x000000ffff047224 */ /* 0x000fe400078e00ff */
[----:B------:R-:W-:Y:S01]  /*0d50*/  @!P2 IMAD.MOV R8, RZ, RZ, -R8 ;  /* 0x000000ffff08a224 */ /* 0x000fe200078e0a08 */
[----:B------:R-:W-:Y:S02]  /*0d60*/  @!P1 LOP3.LUT R8, RZ, R11, RZ, 0x33, !PT ;  /* 0x0000000bff089212 */ /* 0x000fe400078e33ff */
[----:B------:R-:W-:-:S03]  /*0d70*/  ISETP.NE.U32.AND P1, PT, R188, RZ, PT ;  /* 0x000000ffbc00720c */ /* 0x000fc60003f25070 */
[----:B------:R-:W-:Y:S01]  /*0d80*/  IMAD.SHL.U32 R0, R8, 0x100, RZ ;  /* 0x0000010008007824 */ /* 0x000fe200078e00ff */
[----:B------:R-:W-:-:S04]  /*0d90*/  UIADD3 UR11, UPT, UPT, UR22, UR11, URZ ;  /* 0x0000000b160b7290 */ /* 0x000fc8000fffe0ff */
[----:B------:R-:W-:Y:S01]  /*0da0*/  LOP3.LUT R132, R0, 0x81, R3, 0xf8, !PT ;  /* 0x0000008100847812 */ /* 0x000fe200078ef803 */
[----:B------:R-:W-:-:S03]  /*0db0*/  IMAD.HI.U32 R3, R5, R9, R4 ;  /* 0x0000000905037227 */ /* 0x000fc600078e0004 */
[C---:B------:R-:W-:Y:S01]  /*0dc0*/  LOP3.LUT R128, R132.reuse, 0x6, RZ, 0xfc, !PT ;  /* 0x0000000684807812 */ /* 0x040fe200078efcff */
[----:B------:R-:W-:Y:S01]  /*0dd0*/  IMAD.MOV R4, RZ, RZ, -R8 ;  /* 0x000000ffff047224 */ /* 0x000fe200078e0a08 */
[C---:B------:R-:W-:Y:S02]  /*0de0*/  LOP3.LUT R118, R132.reuse, 0xe, RZ, 0xfc, !PT ;  /* 0x0000000e84767812 */ /* 0x040fe400078efcff */
[----:B------:R-:W-:Y:S01]  /*0df0*/  IABS R121, R128 ;  /* 0x0000008000797213 */ /* 0x000fe20000000000 */
[----:B------:R-:W-:Y:S01]  /*0e00*/  IMAD R4, R11, R4, R12 ;  /* 0x000000040b047224 */ /* 0x000fe200078e020c */
[----:B------:R-:W-:Y:S02]  /*0e10*/  LOP3.LUT R131, R132, 0x2, RZ, 0xfc, !PT ;  /* 0x0000000284837812 */ /* 0x000fe400078efcff */
[----:B------:R-:W-:Y:S01]  /*0e20*/  IABS R107, R118 ;  /* 0x00000076006b7213 */ /* 0x000fe20000000000 */
[----:B------:R-:W-:Y:S01]  /*0e30*/  IMAD.HI.U32 R8, R133, R121, RZ ;  /* 0x0000007985087227 */ /* 0x000fe200078e00ff */
[----:B------:R-:W-:-:S02]  /*0e40*/  IABS R125, R131 ;  /* 0x00000083007d7213 */ /* 0x000fc40000000000 */
[C---:B------:R-:W-:Y:S01]  /*0e50*/  LOP3.LUT R110, R132.reuse, 0x18, RZ, 0xfc, !PT ;  /* 0x00000018846e7812 */ /* 0x040fe200078efcff */
[----:B------:R-:W-:Y:S01]  /*0e60*/  IMAD.MOV R8, RZ, RZ, -R8 ;  /* 0x000000ffff087224 */ /* 0x000fe200078e0a08 */
[----:B------:R-:W-:Y:S01]  /*0e70*/  LOP3.LUT R120, R132, 0xa, RZ, 0xfc, !PT ;  /* 0x0000000a84787812 */ /* 0x000fe200078efcff */
[C---:B------:R-:W-:Y:S01]  /*0e80*/  IMAD.HI.U32 R6, R133.reuse, R125, RZ ;  /* 0x0000007d85067227 */ /* 0x040fe200078e00ff */
[----:B------:R-:W-:Y:S02]  /*0e90*/  IABS R99, R110 ;  /* 0x0000006e00637213 */ /* 0x000fe40000000000 */
[----:B------:R-:W-:Y:S01]  /*0ea0*/  IABS R127, R132 ;  /* 0x00000084007f7213 */ /* 0x000fe20000000000 */
[----:B------:R-:W-:Y:S01]  /*0eb0*/  IMAD R121, R130, R8, R121 ;  /* 0x0000000882797224 */ /* 0x000fe200078e0279 */
[----:B------:R-:W-:Y:S01]  /*0ec0*/  IABS R114, R120 ;  /* 0x0000007800727213 */ /* 0x000fe20000000000 */
[----:B------:R-:W-:Y:S01]  /*0ed0*/  IMAD.HI.U32 R8, R133, R107, RZ ;  /* 0x0000006b85087227 */ /* 0x000fe200078e00ff */
[----:B------:R-:W-:-:S02]  /*0ee0*/  LOP3.LUT R94, R132, 0x22, RZ, 0xfc, !PT ;  /* 0x00000022845e7812 */ /* 0x000fc400078efcff */
[C---:B------:R-:W-:Y:S01]  /*0ef0*/  LOP3.LUT R126, R132.reuse, 0x8, RZ, 0xfc, !PT ;  /* 0x00000008847e7812 */ /* 0x040fe200078efcff */
[----:B------:R-:W-:Y:S01]  /*0f00*/  IMAD.MOV R8, RZ, RZ, -R8 ;  /* 0x000000ffff087224 */ /* 0x000fe200078e0a08 */
[----:B------:R-:W-:Y:S01]  /*0f10*/  IABS R92, R94 ;  /* 0x0000005e005c7213 */ /* 0x000fe20000000000 */
[----:B------:R-:W-:Y:S01]  /*0f20*/  IMAD.MOV R6, RZ, RZ, -R6 ;  /* 0x000000ffff067224 */ /* 0x000fe200078e0a06 */
[----:B------:R-:W-:Y:S01]  /*0f30*/  LOP3.LUT R91, R132, 0x2c, RZ, 0xfc, !PT ;  /* 0x0000002c845b7812 */ /* 0x000fe200078efcff */
[----:B------:R-:W-:Y:S01]  /*0f40*/  IMAD R107, R130, R8, R107 ;  /* 0x00000008826b7224 */ /* 0x000fe200078e026b */
[----:B------:R-:W-:Y:S01]  /*0f50*/  LOP3.LUT R116, R132, 0x10, RZ, 0xfc, !PT ;  /* 0x0000001084747812 */ /* 0x000fe200078efcff */
[C---:B------:R-:W-:Y:S01]  /*0f60*/  IMAD.HI.U32 R8, R133.reuse, R99, RZ ;  /* 0x0000006385087227 */ /* 0x040fe200078e00ff */
[----:B------:R-:W-:Y:S02]  /*0f70*/  IABS R115, R126 ;  /* 0x0000007e00737213 */ /* 0x000fe40000000000 */
[----:B------:R-:W-:Y:S01]  /*0f80*/  IABS R71, R91 ;  /* 0x0000005b00477213 */ /* 0x000fe20000000000 */
[----:B------:R-:W-:Y:S01]  /*0f90*/  IMAD.HI.U32 R5, R133, R127, RZ ;  /* 0x0000007f85057227 */ /* 0x000fe200078e00ff */
[----:B------:R-:W-:-:S02]  /*0fa0*/  IABS R106, R116 ;  /* 0x00000074006a7213 */ /* 0x000fc40000000000 */
[----:B------:R-:W-:Y:S01]  /*0fb0*/  LOP3.LUT R112, R132, 0x12, RZ, 0xfc, !PT ;  /* 0x0000001284707812 */ /* 0x000fe200078efcff */
[----:B------:R-:W-:Y:S01]  /*0fc0*/  IMAD R125, R130, R6, R125 ;  /* 0x00000006827d7224 */ /* 0x000fe200078e027d */
[C---:B------:R-:W-:Y:S01]  /*0fd0*/  LOP3.LUT R76, R132.reuse, 0x36, RZ, 0xfc, !PT ;  /* 0x00000036844c7812 */ /* 0x040fe200078efcff */
[C---:B------:R-:W-:Y:S01]  /*0fe0*/  IMAD.HI.U32 R6, R133.reuse, R114, RZ ;  /* 0x0000007285067227 */ /* 0x040fe200078e00ff */
[C---:B------:R-:W-:Y:S02]  /*0ff0*/  LOP3.LUT R108, R132.reuse, 0x1a, RZ, 0xfc, !PT ;  /* 0x0000001a846c7812 */ /* 0x040fe400078efcff */
[----:B------:R-:W-:Y:S01]  /*1000*/  IABS R105, R112 ;  /* 0x0000007000697213 */ /* 0x000fe20000000000 */
[----:B------:R-:W-:Y:S01]  /*1010*/  IMAD.MOV R8, RZ, RZ, -R8 ;  /* 0x000000ffff087224 */ /* 0x000fe200078e0a08 */
[----:B------:R-:W-:Y:S01]  /*1020*/  IABS R67, R76 ;  /* 0x0000004c00437213 */ /* 0x000fe20000000000 */
[----:B------:R-:W-:Y:S01]  /*1030*/  IMAD.MOV R5, RZ, RZ, -R5 ;  /* 0x000000ffff057224 */ /* 0x000fe200078e0a05 */
[----:B------:R-:W-:Y:S01]  /*1040*/  LOP3.LUT R129, R132, 0x4, RZ, 0xfc, !PT ;  /* 0x0000000484817812 */ /* 0x000fe200078efcff */
[----:B------:R-:W-:Y:S01]  /*1050*/  IMAD.MOV R11, RZ, RZ, -R6 ;  /* 0x000000ffff0b7224 */ /* 0x000fe200078e0a06 */
[----:B------:R-:W-:Y:S01]  /*1060*/  IABS R93, R108 ;  /* 0x0000006c005d7213 */ /* 0x000fe20000000000 */
[----:B------:R-:W-:Y:S01]  /*1070*/  IMAD R99, R130, R8, R99 ;  /* 0x0000000882637224 */ /* 0x000fe200078e0263 */
[----:B------:R-:W-:Y:S01]  /*1080*/  LOP3.LUT R103, R132, 0x1c, RZ, 0xfc, !PT ;  /* 0x0000001c84677812 */ /* 0x000fe200078efcff */
[----:B------:R-:W-:Y:S01]  /*1090*/  IMAD.HI.U32 R8, R133, R92, RZ ;  /* 0x0000005c85087227 */ /* 0x000fe200078e00ff */
[----:B------:R-:W-:-:S02]  /*10a0*/  IABS R124, R129 ;  /* 0x00000081007c7213 */ /* 0x000fc40000000000 */
[----:B------:R-:W-:Y:S01]  /*10b0*/  LOP3.LUT R60, R132, 0x40, RZ, 0xfc, !PT ;  /* 0x00000040843c7812 */ /* 0x000fe200078efcff */
[----:B------:R-:W-:Y:S01]  /*10c0*/  IMAD R127, R130, R5, R127 ;  /* 0x00000005827f7224 */ /* 0x000fe200078e027f */
[----:B------:R-:W-:Y:S01]  /*10d0*/  LOP3.LUT R95, R132, 0x24, RZ, 0xfc, !PT ;  /* 0x00000024845f7812 */ /* 0x000fe200078efcff */
[C---:B------:R-:W-:Y:S01]  /*10e0*/  IMAD.HI.U32 R5, R133.reuse, R115, RZ ;  /* 0x0000007385057227 */ /* 0x040fe200078e00ff */
[----:B------:R-:W-:Y:S02]  /*10f0*/  IABS R96, R103 ;  /* 0x0000006700607213 */ /* 0x000fe40000000000 */
[----:B------:R-:W-:Y:S01]  /*1100*/  IABS R58, R60 ;  /* 0x0000003c003a7213 */ /* 0x000fe20000000000 */
[----:B------:R-:W-:Y:S01]  /*1110*/  IMAD R114, R130, R11, R114 ;  /* 0x0000000b82727224 */ /* 0x000fe200078e0272 */
[C---:B------:R-:W-:Y:S01]  /*1120*/  LOP3.LUT R119, R132.reuse, 0xc, RZ, 0xfc, !PT ;  /* 0x0000000c84777812 */ /* 0x040fe200078efcff */
[----:B------:R-:W-:Y:S01]  /*1130*/  IMAD.MOV R11, RZ, RZ, -R8 ;  /* 0x000000ffff0b7224 */ /* 0x000fe200078e0a08 */
[----:B------:R-:W-:Y:S01]  /*1140*/  IABS R89, R95 ;  /* 0x0000005f00597213 */ /* 0x000fe20000000000 */
[----:B------:R-:W-:Y:S01]  /*1150*/  IMAD.HI.U32 R8, R133, R71, RZ ;  /* 0x0000004785087227 */ /* 0x000fe200078e00ff */
[----:B------:R-:W-:-:S02]  /*1160*/  LOP3.LUT R57, R132, 0x4a, RZ, 0xfc, !PT ;  /* 0x0000004a84397812 */ /* 0x000fc400078efcff */
[C---:B------:R-:W-:Y:S01]  /*1170*/  LOP3.LUT R98, R132.reuse, 0x26, RZ, 0xfc, !PT ;  /* 0x0000002684627812 */ /* 0x040fe200078efcff */
[C---:B------:R-:W-:Y:S01]  /*1180*/  IMAD.HI.U32 R9, R133.reuse, R106, RZ ;  /* 0x0000006a85097227 */ /* 0x040fe200078e00ff */
[----:B------:R-:W-:Y:S02]  /*1190*/  IABS R113, R119 ;  /* 0x0000007700717213 */ /* 0x000fe40000000000 */
[----:B------:R-:W-:Y:S01]  /*11a0*/  IABS R45, R57 ;  /* 0x00000039002d7213 */ /* 0x000fe20000000000 */
[----:B------:R-:W-:Y:S01]  /*11b0*/  IMAD.MOV R5, RZ, RZ, -R5 ;  /* 0x000000ffff057224 */ /* 0x000fe200078e0a05 */
[C---:B------:R-:W-:Y:S01]  /*11c0*/  LOP3.LUT R111, R132.reuse, 0x14, RZ, 0xfc, !PT ;  /* 0x00000014846f7812 */ /* 0x040fe200078efcff */
        /* <DEDUP_REMOVED lines=8> */
[----:B------:R-:W-:Y:S01]  /*1250*/  IABS R74, R79 ;  /* 0x0000004f004a7213 */ /* 0x000fe20000000000 */
[----:B------:R-:W-:Y:S01]  /*1260*/  IMAD R71, R130, R8, R71 ;  /* 0x0000000882477224 */ /* 0x000fe200078e0247 */
[----:B------:R-:W-:Y:S01]  /*1270*/  LOP3.LUT R80, R132, 0x30, RZ, 0xfc, !PT ;  /* 0x0000003084507812 */ /* 0x000fe200078efcff */
[----:B------:R-:W-:Y:S01]  /*1280*/  IMAD R106, R130, R9, R106 ;  /* 0x00000009826a7224 */ /* 0x000fe200078e026a */
[----:B------:R-:W-:Y:S01]  /*1290*/  IABS R100, R109 ;  /* 0x0000006d00647213 */ /* 0x000fe20000000000 */
[C---:B------:R-:W-:Y:S01]  /*12a0*/  IMAD.HI.U32 R8, R133.reuse, R67, RZ ;  /* 0x0000004385087227 */ /* 0x040fe200078e00ff */
[C---:B------:R-:W-:Y:S02]  /*12b0*/  LOP3.LUT R104, R132.reuse, 0x1e, RZ, 0xfc, !PT ;  /* 0x0000001e84687812 */ /* 0x040fe400078efcff */
[----:B------:R-:W-:Y:S01]  /*12c0*/  LOP3.LUT R77, R132, 0x38, RZ, 0xfc, !PT ;  /* 0x00000038844d7812 */ /* 0x000fe200078efcff */
[----:B------:R-:W-:Y:S01]  /*12d0*/  IMAD.HI.U32 R9, R133, R93, RZ ;  /* 0x0000005d85097227 */ /* 0x000fe200078e00ff */
[----:B------:R-:W-:-:S02]  /*12e0*/  IABS R78, R80 ;  /* 0x00000050004e7213 */ /* 0x000fc40000000000 */
[C---:B------:R-:W-:Y:S01]  /*12f0*/  LOP3.LUT R102, R132.reuse, 0x20, RZ, 0xfc, !PT ;  /* 0x0000002084667812 */ /* 0x040fe200078efcff */
[----:B------:R-:W-:Y:S01]  /*1300*/  IMAD.MOV R5, RZ, RZ, -R5 ;  /* 0x000000ffff057224 */ /* 0x000fe200078e0a05 */
[----:B------:R-:W-:Y:S01]  /*1310*/  IABS R97, R104 ;  /* 0x0000006800617213 */ /* 0x000fe20000000000 */
[----:B------:R-:W-:Y:S01]  /*1320*/  IMAD.MOV R8, RZ, RZ, -R8 ;  /* 0x000000ffff087224 */ /* 0x000fe200078e0a08 */
[----:B------:R-:W-:Y:S01]  /*1330*/  IABS R59, R77 ;  /* 0x0000004d003b7213 */ /* 0x000fe20000000000 */
[C---:B------:R-:W-:Y:S01]  /*1340*/  IMAD.HI.U32 R7, R133.reuse, R124, RZ ;  /* 0x0000007c85077227 */ /* 0x040fe200078e00ff */
[C---:B------:R-:W-:Y:S02]  /*1350*/  LOP3.LUT R68, R132.reuse, 0x3a, RZ, 0xfc, !PT ;  /* 0x0000003a84447812 */ /* 0x040fe400078efcff */
[----:B------:R-:W-:Y:S01]  /*1360*/  IABS R90, R102 ;  /* 0x00000066005a7213 */ /* 0x000fe20000000000 */
[----:B------:R-:W-:Y:S01]  /*1370*/  IMAD.MOV R9, RZ, RZ, -R9 ;  /* 0x000000ffff097224 */ /* 0x000fe200078e0a09 */
[----:B------:R-:W-:Y:S01]  /*1380*/  LOP3.LUT R87, R132, 0x28, RZ, 0xfc, !PT ;  /* 0x0000002884577812 */ /* 0x000fe200078efcff */
[----:B------:R-:W-:Y:S01]  /*1390*/  IMAD R105, R130, R5, R105 ;  /* 0x0000000582697224 */ /* 0x000fe200078e0269 */
[----:B------:R-:W-:Y:S01]  /*13a0*/  LOP3.LUT R61, R132, 0x42, RZ, 0xfc, !PT ;  /* 0x00000042843d7812 */ /* 0x000fe200078efcff */
[----:B------:R-:W-:Y:S01]  /*13b0*/  IMAD.HI.U32 R5, R133, R96, RZ ;  /* 0x0000006085057227 */ /* 0x000fe200078e00ff */
[----:B------:R-:W-:-:S02]  /*13c0*/  IABS R62, R68 ;  /* 0x00000044003e7213 */ /* 0x000fc40000000000 */
[----:B------:R-:W-:Y:S01]  /*13d0*/  LOP3.LUT R88, R132, 0x2a, RZ, 0xfc, !PT ;  /* 0x0000002a84587812 */ /* 0x000fe200078efcff */
[----:B------:R-:W-:Y:S01]  /*13e0*/  IMAD.IADD R4, R10, 0x1, R4 ;  /* 0x000000010a047824 */ /* 0x000fe200078e0204 */
[----:B------:R-:W-:Y:S01]  /*13f0*/  IABS R83, R87 ;  /* 0x0000005700537213 */ /* 0x000fe20000000000 */
[----:B------:R-:W-:Y:S01]  /*1400*/  IMAD R67, R130, R8, R67 ;  /* 0x0000000882437224 */ /* 0x000fe200078e0243 */
[----:B------:R-:W-:Y:S01]  /*1410*/  IABS R54, R61 ;  /* 0x0000003d00367213 */ /* 0x000fe20000000000 */
[----:B------:R-:W-:Y:S01]  /*1420*/  IMAD.MOV R7, RZ, RZ, -R7 ;  /* 0x000000ffff077224 */ /* 0x000fe200078e0a07 */
[----:B------:R-:W-:Y:S01]  /*1430*/  LEA R4, R4, UR4, 0x8 ;  /* 0x0000000404047c11 */ /* 0x000fe2000f8e40ff */
[----:B------:R-:W-:Y:S01]  /*1440*/  IMAD R93, R130, R9, R93 ;  /* 0x00000009825d7224 */ /* 0x000fe200078e025d */
[----:B------:R-:W-:Y:S01]  /*1450*/  LOP3.LUT R64, R132, 0x44, RZ, 0xfc, !PT ;  /* 0x0000004484407812 */ /* 0x000fe200078efcff */
[----:B------:R-:W-:Y:S01]  /*1460*/  IMAD.HI.U32 R8, R133, R58, RZ ;  /* 0x0000003a85087227 */ /* 0x000fe200078e00ff */
[----:B------:R-:W-:-:S02]  /*1470*/  IABS R81, R88 ;  /* 0x0000005800517213 */ /* 0x000fc40000000000 */
[C---:B------:R-:W-:Y:S01]  /*1480*/  LOP3.LUT R82, R132.reuse, 0x32, RZ, 0xfc, !PT ;  /* 0x0000003284527812 */ /* 0x040fe200078efcff */
[C---:B------:R-:W-:Y:S01]  /*1490*/  IMAD.HI.U32 R9, R133.reuse, R89, RZ ;  /* 0x0000005985097227 */ /* 0x040fe200078e00ff */
[----:B------:R-:W-:Y:S02]  /*14a0*/  IABS R49, R64 ;  /* 0x0000004000317213 */ /* 0x000fe40000000000 */
[C---:B------:R-:W-:Y:S01]  /*14b0*/  LOP3.LUT R50, R132.reuse, 0x4c, RZ, 0xfc, !PT ;  /* 0x0000004c84327812 */ /* 0x040fe200078efcff */
[----:B------:R-:W-:Y:S01]  /*14c0*/  IMAD.MOV R5, RZ, RZ, -R5 ;  /* 0x000000ffff057224 */ /* 0x000fe200078e0a05 */
[----:B------:R-:W-:Y:S01]  /*14d0*/  LOP3.LUT R75, R132, 0x34, RZ, 0xfc, !PT ;  /* 0x00000034844b7812 */ /* 0x000fe200078efcff */
[C---:B------:R-:W-:Y:S01]  /*14e0*/  IMAD R92, R130.reuse, R11, R92 ;  /* 0x0000000b825c7224 */ /* 0x040fe200078e025c */
[----:B------:R-:W-:Y:S01]  /*14f0*/  IABS R65, R82 ;  /* 0x0000005200417213 */ /* 0x000fe20000000000 */
[----:B------:R-:W-:Y:S01]  /*1500*/  IMAD R124, R130, R7, R124 ;  /* 0x00000007827c7224 */ /* 0x000fe200078e027c */
[----:B------:R-:W-:Y:S01]  /*1510*/  IABS R42, R50 ;  /* 0x00000032002a7213 */ /* 0x000fe20000000000 */
[----:B------:R-:W-:Y:S01]  /*1520*/  IMAD.MOV R11, RZ, RZ, -R8 ;  /* 0x000000ffff0b7224 */ /* 0x000fe200078e0a08 */
[----:B------:R-:W-:Y:S01]  /*1530*/  IABS R66, R75 ;  /* 0x0000004b00427213 */ /* 0x000fe20000000000 */
[----:B------:R-:W-:Y:S01]  /*1540*/  IMAD.HI.U32 R7, R133, R113, RZ ;  /* 0x0000007185077227 */ /* 0x000fe200078e00ff */
[----:B------:R-:W-:-:S02]  /*1550*/  LOP3.LUT R69, R132, 0x3c, RZ, 0xfc, !PT ;  /* 0x0000003c84457812 */ /* 0x000fc400078efcff */
[C---:B------:R-:W-:Y:S01]  /*1560*/  LOP3.LUT R47, R132.reuse, 0x50, RZ, 0xfc, !PT ;  /* 0x00000050842f7812 */ /* 0x040fe200078efcff */
[----:B------:R-:W-:Y:S01]  /*1570*/  IMAD.MOV R9, RZ, RZ, -R9 ;  /* 0x000000ffff097224 */ /* 0x000fe200078e0a09 */
[----:B------:R-:W-:Y:S01]  /*1580*/  LOP3.LUT R70, R132, 0x3e, RZ, 0xfc, !PT ;  /* 0x0000003e84467812 */ /* 0x000fe200078efcff */
[----:B------:R-:W-:Y:S01]  /*1590*/  IMAD R96, R130, R5, R96 ;  /* 0x0000000582607224 */ /* 0x000fe200078e0260 */
[----:B------:R-:W-:Y:S01]  /*15a0*/  IABS R63, R69 ;  /* 0x00000045003f7213 */ /* 0x000fe20000000000 */
[C---:B------:R-:W-:Y:S01]  /*15b0*/  IMAD.HI.U32 R8, R133.reuse, R45, RZ ;  /* 0x0000002d85087227 */ /* 0x040fe200078e00ff */
[----:B------:R-:W-:Y:S02]  /*15c0*/  LOP3.LUT R52, R132, 0x4e, RZ, 0xfc, !PT ;  /* 0x0000004e84347812 */ /* 0x000fe400078efcff */
[----:B------:R-:W-:Y:S01]  /*15d0*/  IABS R38, R47 ;  /* 0x0000002f00267213 */ /* 0x000fe20000000000 */
[----:B------:R-:W-:Y:S01]  /*15e0*/  IMAD.HI.U32 R5, R133, R86, RZ ;  /* 0x0000005685057227 */ /* 0x000fe200078e00ff */
[----:B------:R-:W-:-:S02]  /*15f0*/  IABS R56, R70 ;  /* 0x0000004600387213 */ /* 0x000fc40000000000 */
[----:B------:R-:W-:Y:S01]  /*1600*/  IABS R44, R52 ;  /* 0x00000034002c7213 */ /* 0x000fe20000000000 */
[----:B------:R-:W-:Y:S01]  /*1610*/  IMAD.MOV R7, RZ, RZ, -R7 ;  /* 0x000000ffff077224 */ /* 0x000fe200078e0a07 */
[----:B------:R-:W-:Y:S01]  /*1620*/  LOP3.LUT R55, R132, 0x46, RZ, 0xfc, !PT ;  /* 0x0000004684377812 */ /* 0x000fe200078efcff */
[----:B------:R-:W-:Y:S01]  /*1630*/  IMAD R89, R130, R9, R89 ;  /* 0x0000000982597224 */ /* 0x000fe200078e0259 */
[C---:B------:R-:W-:Y:S01]  /*1640*/  LOP3.LUT R41, R132.reuse, 0x56, RZ, 0xfc, !PT ;  /* 0x0000005684297812 */ /* 0x040fe200078efcff */
[----:B------:R-:W-:Y:S01]  /*1650*/  IMAD.MOV R8, RZ, RZ, -R8 ;  /* 0x000000ffff087224 */ /* 0x000fe200078e0a08 */
[----:B------:R-:W-:Y:S01]  /*1660*/  LOP3.LUT R39, R132, 0x58, RZ, 0xfc, !PT ;  /* 0x0000005884277812 */ /* 0x000fe200078efcff */
[----:B------:R-:W-:Y:S01]  /*1670*/  IMAD.IADD R14, R188, 0x1, R4 ;  /* 0x00000001bc0e7824 */ /* 0x000fe200078e0204 */
[----:B------:R-:W-:Y:S01]  /*1680*/  LOP3.LUT R53, R132, 0x48, RZ, 0xfc, !PT ;  /* 0x0000004884357812 */ /* 0x000fe200078efcff */
[----:B------:R-:W-:Y:S01]  /*1690*/  IMAD.HI.U32 R6, R133, R101, RZ ;  /* 0x0000006585067227 */ /* 0x000fe200078e00ff */
[----:B------:R-:W-:-:S02]  /*16a0*/  IABS R48, R55 ;  /* 0x0000003700307213 */ /* 0x000fc40000000000 */
[----:B------:R-:W-:Y:S01]  /*16b0*/  IABS R31, R41 ;  /* 0x00000029001f7213 */ /* 0x000fe20000000000 */
[C---:B------:R-:W-:Y:S01]  /*16c0*/  IMAD.HI.U32 R9, R133.reuse, R74, RZ ;  /* 0x0000004a85097227 */ /* 0x040fe200078e00ff */
[----:B------:R-:W-:Y:S01]  /*16d0*/  LOP3.LUT R29, R132, 0x5e, RZ, 0xfc, !PT ;  /* 0x0000005e841d7812 */ /* 0x000fe200078efcff */
[----:B------:R0:W-:Y:S01]  /*16e0*/  STL [R1+0x144], R14 ;  /* 0x0001440e01007387 */ /* 0x0001e20000100800 */
[----:B------:R-:W-:Y:S01]  /*16f0*/  IABS R33, R39 ;  /* 0x0000002700217213 */ /* 0x000fe20000000000 */
[----:B------:R-:W-:Y:S01]  /*1700*/  IMAD.MOV R5, RZ, RZ, -R5 ;  /* 0x000000ffff057224 */ /* 0x000fe200078e0a05 */
[----:B------:R-:W-:Y:S01]  /*1710*/  IABS R51, R53 ;  /* 0x0000003500337213 */ /* 0x000fe20000000000 */
[C---:B------:R-:W-:Y:S01]  /*1720*/  IMAD R113, R130.reuse, R7, R113 ;  /* 0x0000000782717224 */ /* 0x040fe200078e0271 */
[----:B------:R-:W-:Y:S01]  /*1730*/  IABS R28, R29 ;  /* 0x0000001d001c7213 */ /* 0x000fe20000000000 */
[----:B------:R-:W-:Y:S01]  /*1740*/  IMAD R45, R130, R8, R45 ;  /* 0x00000008822d7224 */ /* 0x000fe200078e022d */
[----:B------:R-:W-:Y:S01]  /*1750*/  IABS R8, R14 ;  /* 0x0000000e00087213 */ /* 0x000fe20000000000 */
[----:B------:R-:W-:Y:S01]  /*1760*/  IMAD.HI.U32 R7, R133, R100, RZ ;  /* 0x0000006485077227 */ /* 0x000fe200078e00ff */
[----:B------:R-:W-:-:S02]  /*1770*/  ISETP.GE.AND P6, PT, R14, RZ, PT ;  /* 0x000000ff0e00720c */ /* 0x000fc40003fc6270 */
[C---:B------:R-:W-:Y:S01]  /*1780*/  LOP3.LUT R43, R132.reuse, 0x52, RZ, 0xfc, !PT ;  /* 0x00000052842b7812 */ /* 0x040fe200078efcff */
[----:B------:R-:W-:Y:S01]  /*1790*/  IMAD.MOV R6, RZ, RZ, -R6 ;  /* 0x000000ffff067224 */ /* 0x000fe200078e0a06 */
[----:B------:R-:W-:Y:S01]  /*17a0*/  LOP3.LUT R46, R132, 0x54, RZ, 0xfc, !PT ;  /* 0x00000054842e7812 */ /* 0x000fe200078efcff */
[----:B------:R-:W-:Y:S01]  /*17b0*/  IMAD.MOV R9, RZ, RZ, -R9 ;  /* 0x000000ffff097224 */ /* 0x000fe200078e0a09 */
[----:B------:R-:W-:Y:S01]  /*17c0*/  IABS R37, R43 ;  /* 0x0000002b00257213 */ /* 0x000fe20000000000 */
[----:B------:R-:W-:Y:S01]  /*17d0*/  IMAD R86, R130, R5, R86 ;  /* 0x0000000582567224 */ /* 0x000fe200078e0256 */
[----:B------:R-:W-:Y:S01]  /*17e0*/  IABS R40, R46 ;  /* 0x0000002e00287213 */ /* 0x000fe20000000000 */
[C---:B------:R-:W-:Y:S01]  /*17f0*/  IMAD.HI.U32 R5, R133.reuse, R78, RZ ;  /* 0x0000004e85057227 */ /* 0x040fe200078e00ff */
[C---:B------:R-:W-:Y:S02]  /*1800*/  LOP3.LUT R35, R132.reuse, 0x5a, RZ, 0xfc, !PT ;  /* 0x0000005a84237812 */ /* 0x040fe400078efcff */
[C---:B------:R-:W-:Y:S01]  /*1810*/  LOP3.LUT R36, R132.reuse, 0x5c, RZ, 0xfc, !PT ;  /* 0x0000005c84247812 */ /* 0x040fe200078efcff */
[----:B------:R-:W-:Y:S01]  /*1820*/  IMAD.MOV R7, RZ, RZ, -R7 ;  /* 0x000000ffff077224 */ /* 0x000fe200078e0a07 */
[----:B------:R-:W-:Y:S01]  /*1830*/  LOP3.LUT R30, R132, 0x60, RZ, 0xfc, !PT ;  /* 0x00000060841e7812 */ /* 0x000fe200078efcff */
[----:B------:R-:W-:Y:S01]  /*1840*/  IMAD R101, R130, R6, R101 ;  /* 0x0000000682657224 */ /* 0x000fe200078e0265 */
[----:B------:R-:W-:Y:S01]  /*1850*/  LOP3.LUT R32, R132, 0x62, RZ, 0xfc, !PT ;  /* 0x0000006284207812 */ /* 0x000fe200078efcff */
[----:B------:R-:W-:Y:S01]  /*1860*/  IMAD R74, R130, R9, R74 ;  /* 0x00000009824a7224 */ /* 0x000fe200078e024a */
[C---:B------:R-:W-:Y:S01]  /*1870*/  LOP3.LUT R162, R132.reuse, 0x64, RZ, 0xfc, !PT ;  /* 0x0000006484a27812 */ /* 0x040fe200078efcff */
[----:B------:R-:W-:Y:S01]  /*1880*/  IMAD.HI.U32 R6, R133, R97, RZ ;  /* 0x0000006185067227 */ /* 0x000fe200078e00ff */
[----:B------:R-:W-:-:S02]  /*1890*/  LOP3.LUT R26, R132, 0x66, RZ, 0xfc, !PT ;  /* 0x00000066841a7812 */ /* 0x000fc400078efcff */
[----:B------:R-:W-:Y:S01]  /*18a0*/  IABS R34, R35 ;  /* 0x0000002300227213 */ /* 0x000fe20000000000 */
[----:B------:R-:W-:Y:S01]  /*18b0*/  IMAD.HI.U32 R9, R133, R59, RZ ;  /* 0x0000003b85097227 */ /* 0x000fe200078e00ff */
[----:B------:R-:W-:Y:S02]  /*18c0*/  IABS R27, R36 ;  /* 0x00000024001b7213 */ /* 0x000fe40000000000 */
[----:B------:R-:W-:Y:S01]  /*18d0*/  IABS R25, R30 ;  /* 0x0000001e00197213 */ /* 0x000fe20000000000 */
[----:B------:R-:W-:Y:S01]  /*18e0*/  IMAD.MOV R5, RZ, RZ, -R5 ;  /* 0x000000ffff057224 */ /* 0x000fe200078e0a05 */
[----:B------:R-:W-:Y:S01]  /*18f0*/  IABS R22, R32 ;  /* 0x0000002000167213 */ /* 0x000fe20000000000 */
[----:B------:R-:W-:Y:S01]  /*1900*/  IMAD.HI.U32 R3, R3, R8, RZ ;  /* 0x0000000803037227 */ /* 0x000fe200078e00ff */
[----:B------:R-:W-:Y:S02]  /*1910*/  IABS R23, R162 ;  /* 0x000000a200177213 */ /* 0x000fe40000000000 */
[----:B------:R-:W-:Y:S01]  /*1920*/  IABS R24, R26 ;  /* 0x0000001a00187213 */ /* 0x000fe20000000000 */
[----:B------:R-:W-:-:S02]  /*1930*/  IMAD R100, R130, R7, R100 ;  /* 0x0000000782647224 */ /* 0x000fc400078e0264 */
[----:B------:R-:W-:-:S04]  /*1940*/  IMAD.HI.U32 R7, R133, R90, RZ ;  /* 0x0000005a85077227 */ /* 0x000fc800078e00ff */
[----:B------:R-:W-:Y:S02]  /*1950*/  IMAD.MOV R6, RZ, RZ, -R6 ;  /* 0x000000ffff067224 */ /* 0x000fe400078e0a06 */
[----:B------:R-:W-:Y:S02]  /*1960*/  IMAD.MOV R9, RZ, RZ, -R9 ;  /* 0x000000ffff097224 */ /* 0x000fe400078e0a09 */
[----:B------:R-:W-:Y:S02]  /*1970*/  IMAD R78, R130, R5, R78 ;  /* 0x00000005824e7224 */ /* 0x000fe400078e024e */
[----:B------:R-:W-:Y:S02]  /*1980*/  IMAD.MOV R3, RZ, RZ, -R3 ;  /* 0x000000ffff037224 */ /* 0x000fe400078e0a03 */
[----:B------:R-:W-:-:S04]  /*1990*/  IMAD.HI.U32 R5, R133, R62, RZ ;  /* 0x0000003e85057227 */ /* 0x000fc800078e00ff */
[----:B------:R-:W-:Y:S02]  /*19a0*/  IMAD.MOV R7, RZ, RZ, -R7 ;  /* 0x000000ffff077224 */ /* 0x000fe400078e0a07 */
[C---:B------:R-:W-:Y:S02]  /*19b0*/  IMAD R97, R130.reuse, R6, R97 ;  /* 0x0000000682617224 */ /* 0x040fe400078e0261 */
[----:B------:R-:W-:Y:S02]  /*19c0*/  IMAD R59, R130, R9, R59 ;  /* 0x00000009823b7224 */ /* 0x000fe400078e023b */
[----:B------:R-:W-:Y:S02]  /*19d0*/  IMAD R3, R2, R3, R8 ;  /* 0x0000000302037224 */ /* 0x000fe400078e0208 */
[----:B------:R-:W-:-:S03]  /*19e0*/  IMAD.HI.U32 R6, R133, R83, RZ ;  /* 0x0000005385067227 */ /* 0x000fc600078e00ff */
[----:B------:R-:W-:Y:S01]  /*19f0*/  ISETP.GT.U32.AND P0, PT, R2, R3, PT ;  /* 0x000000030200720c */ /* 0x000fe20003f04070 */
[----:B------:R-:W-:-:S04]  /*1a00*/  IMAD.HI.U32 R9, R133, R54, RZ ;  /* 0x0000003685097227 */ /* 0x000fc800078e00ff */
[----:B------:R-:W-:Y:S02]  /*1a10*/  IMAD.MOV R5, RZ, RZ, -R5 ;  /* 0x000000ffff057224 */ /* 0x000fe400078e0a05 */
[----:B------:R-:W-:Y:S02]  /*1a20*/  IMAD R90, R130, R7, R90 ;  /* 0x00000007825a7224 */ /* 0x000fe400078e025a */
[----:B------:R-:W-:-:S04]  /*1a30*/  IMAD.HI.U32 R7, R133, R81, RZ ;  /* 0x0000005185077227 */ /* 0x000fc800078e00ff */
[----:B------:R-:W-:Y:S02]  /*1a40*/  IMAD.MOV R6, RZ, RZ, -R6 ;  /* 0x000000ffff067224 */ /* 0x000fe400078e0a06 */
[----:B------:R-:W-:Y:S02]  /*1a50*/  IMAD.MOV R9, RZ, RZ, -R9 ;  /* 0x000000ffff097224 */ /* 0x000fe400078e0a09 */
[----:B------:R-:W-:Y:S02]  /*1a60*/  IMAD R62, R130, R5, R62 ;  /* 0x00000005823e7224 */ /* 0x000fe400078e023e */
[----:B------:R-:W-:-:S04]  /*1a70*/  IMAD.HI.U32 R5, R133, R49, RZ ;  /* 0x0000003185057227 */ /* 0x000fc800078e00ff */
[----:B------:R-:W-:Y:S02]  /*1a80*/  IMAD.MOV R7, RZ, RZ, -R7 ;  /* 0x000000ffff077224 */ /* 0x000fe400078e0a07 */
[C---:B------:R-:W-:Y:S02]  /*1a90*/  IMAD R83, R130.reuse, R6, R83 ;  /* 0x0000000682537224 */ /* 0x040fe400078e0253 */
[----:B------:R-:W-:Y:S02]  /*1aa0*/  IMAD R54, R130, R9, R54 ;  /* 0x0000000982367224 */ /* 0x000fe400078e0236 */
[----:B------:R-:W-:-:S04]  /*1ab0*/  IMAD.HI.U32 R6, R133, R65, RZ ;  /* 0x0000004185067227 */ /* 0x000fc800078e00ff */
[----:B------:R-:W-:Y:S02]  /*1ac0*/  IMAD.MOV R9, RZ, RZ, -R5 ;  /* 0x000000ffff097224 */ /* 0x000fe400078e0a05 */
[----:B------:R-:W-:-:S04]  /*1ad0*/  IMAD.HI.U32 R5, R133, R42, RZ ;  /* 0x0000002a85057227 */ /* 0x000fc800078e00ff */
[----:B------:R-:W-:Y:S02]  /*1ae0*/  IMAD R81, R130, R7, R81 ;  /* 0x0000000782517224 */ /* 0x000fe400078e0251 */
[----:B------:R-:W-:-:S04]  /*1af0*/  IMAD.HI.U32 R7, R133, R66, RZ ;  /* 0x0000004285077227 */ /* 0x000fc800078e00ff */
[----:B------:R-:W-:Y:S02]  /*1b00*/  IMAD.MOV R6, RZ, RZ, -R6 ;  /* 0x000000ffff067224 */ /* 0x000fe400078e0a06 */
[----:B------:R-:W-:Y:S02]  /*1b10*/  IMAD.MOV R5, RZ, RZ, -R5 ;  /* 0x000000ffff057224 */ /* 0x000fe400078e0a05 */
[----:B------:R-:W-:Y:S02]  /*1b20*/  IMAD.MOV R7, RZ, RZ, -R7 ;  /* 0x000000ffff077224 */ /* 0x000fe400078e0a07 */
[----:B------:R-:W-:Y:S02]  /*1b30*/  IMAD R65, R130, R6, R65 ;  /* 0x0000000682417224 */ /* 0x000fe400078e0241 */
[----:B------:R-:W-:Y:S02]  /*1b40*/  @!P0 IMAD.IADD R3, R3, 0x1, -R2 ;  /* 0x0000000103038824 */ /* 0x000fe400078e0a02 */
[----:B------:R-:W-:-:S03]  /*1b50*/  IMAD.HI.U32 R6, R133, R63, RZ ;  /* 0x0000003f85067227 */ /* 0x000fc600078e00ff */
[----:B------:R-:W-:Y:S01]  /*1b60*/  ISETP.GT.U32.AND P0, PT, R2, R3, PT ;  /* 0x000000030200720c */ /* 0x000fe20003f04070 */
[----:B------:R-:W-:Y:S02]  /*1b70*/  IMAD R42, R130, R5, R42 ;  /* 0x00000005822a7224 */ /* 0x000fe400078e022a */
[----:B------:R-:W-:-:S04]  /*1b80*/  IMAD.HI.U32 R5, R133, R38, RZ ;  /* 0x0000002685057227 */ /* 0x000fc800078e00ff */
[----:B------:R-:W-:Y:S02]  /*1b90*/  IMAD R66, R130, R7, R66 ;  /* 0x0000000782427224 */ /* 0x000fe400078e0242 */
[----:B------:R-:W-:-:S04]  /*1ba0*/  IMAD.HI.U32 R7, R133, R56, RZ ;  /* 0x0000003885077227 */ /* 0x000fc800078e00ff */
[----:B------:R-:W-:Y:S02]  /*1bb0*/  IMAD.MOV R6, RZ, RZ, -R6 ;  /* 0x000000ffff067224 */ /* 0x000fe400078e0a06 */
[----:B------:R-:W-:-:S04]  /*1bc0*/  IMAD.HI.U32 R4, R133, R44, RZ ;  /* 0x0000002c85047227 */ /* 0x000fc800078e00ff */
[----:B------:R-:W-:Y:S02]  /*1bd0*/  IMAD.MOV R5, RZ, RZ, -R5 ;  /* 0x000000ffff057224 */ /* 0x000fe400078e0a05 */
[C---:B------:R-:W-:Y:S02]  /*1be0*/  IMAD R49, R130.reuse, R9, R49 ;  /* 0x0000000982317224 */ /* 0x040fe400078e0231 */
[----:B------:R-:W-:Y:S02]  /*1bf0*/  IMAD.MOV R7, RZ, RZ, -R7 ;  /* 0x000000ffff077224 */ /* 0x000fe400078e0a07 */
[----:B------:R-:W-:Y:S02]  /*1c00*/  IMAD R63, R130, R6, R63 ;  /* 0x00000006823f7224 */ /* 0x000fe400078e023f */
[----:B------:R-:W-:Y:S02]  /*1c10*/  IMAD.MOV R9, RZ, RZ, -R4 ;  /* 0x000000ffff097224 */ /* 0x000fe400078e0a04 */
[----:B------:R-:W-:-:S04]  /*1c20*/  IMAD.HI.U32 R6, R133, R48, RZ ;  /* 0x0000003085067227 */ /* 0x000fc800078e00ff */
[----:B------:R-:W-:Y:S02]  /*1c30*/  IMAD R38, R130, R5, R38 ;  /* 0x0000000582267224 */ /* 0x000fe400078e0226 */
[----:B------:R-:W-:-:S04]  /*1c40*/  IMAD.HI.U32 R4, R133, R31, RZ ;  /* 0x0000001f85047227 */ /* 0x000fc800078e00ff */
[----:B------:R-:W-:-:S04]  /*1c50*/  IMAD.HI.U32 R5, R133, R33, RZ ;  /* 0x0000002185057227 */ /* 0x000fc800078e00ff */
[C---:B------:R-:W-:Y:S02]  /*1c60*/  IMAD R56, R130.reuse, R7, R56 ;  /* 0x0000000782387224 */ /* 0x040fe400078e0238 */
[----:B------:R-:W-:Y:S02]  /*1c70*/  IMAD R58, R130, R11, R58 ;  /* 0x0000000b823a7224 */ /* 0x000fe400078e023a */
[----:B------:R-:W-:-:S04]  /*1c80*/  IMAD.HI.U32 R7, R133, R51, RZ ;  /* 0x0000003385077227 */ /* 0x000fc800078e00ff */
[----:B------:R-:W-:Y:S02]  /*1c90*/  IMAD.MOV R11, RZ, RZ, -R6 ;  /* 0x000000ffff0b7224 */ /* 0x000fe400078e0a06 */
[----:B------:R-:W-:Y:S02]  /*1ca0*/  IMAD.MOV R8, RZ, RZ, -R4 ;  /* 0x000000ffff087224 */ /* 0x000fe400078e0a04 */
[----:B------:R-:W-:-:S04]  /*1cb0*/  IMAD.HI.U32 R4, R133, R28, RZ ;  /* 0x0000001c85047227 */ /* 0x000fc800078e00ff */
[----:B------:R-:W-:Y:S02]  /*1cc0*/  IMAD.MOV R5, RZ, RZ, -R5 ;  /* 0x000000ffff057224 */ /* 0x000fe400078e0a05 */
[----:B------:R-:W-:Y:S02]  /*1cd0*/  IMAD.MOV R7, RZ, RZ, -R7 ;  /* 0x000000ffff077224 */ /* 0x000fe400078e0a07 */
[C---:B------:R-:W-:Y:S02]  /*1ce0*/  IMAD R48, R130.reuse, R11, R48 ;  /* 0x0000000b82307224 */ /* 0x040fe400078e0230 */
[----:B------:R-:W-:Y:S02]  /*1cf0*/  @!P0 IMAD.IADD R3, R3, 0x1, -R2 ;  /* 0x0000000103038824 */ /* 0x000fe400078e0a02 */
[----:B------:R-:W-:Y:S02]  /*1d00*/  IMAD.MOV R11, RZ, RZ, -R4 ;  /* 0x000000ffff0b7224 */ /* 0x000fe400078e0a04 */
[----:B------:R-:W-:-:S02]  /*1d10*/  IMAD R33, R130, R5, R33 ;  /* 0x0000000582217224 */ /* 0x000fc400078e0221 */
[C---:B-1----:R-:W-:Y:S02]  /*1d20*/  VIADD R4, R183.reuse, 0xffffffff ;  /* 0xffffffffb7047836 */ /* 0x042fe40000000000 */
[----:B------:R-:W-:Y:S02]  /*1d30*/  VIADD R5, R183, 0xfffffffe ;  /* 0xfffffffeb7057836 */ /* 0x000fe40000000000 */
[----:B------:R-:W-:Y:S01]  /*1d40*/  IMAD R51, R130, R7, R51 ;  /* 0x0000000782337224 */ /* 0x000fe200078e0233 */
[----:B------:R-:W-:Y:S01]  /*1d50*/  ISETP.GE.U32.AND P4, PT, R4, 0x7fffffc0, PT ;  /* 0x7fffffc00400780c */ /* 0x000fe20003f86070 */
[----:B------:R-:W-:Y:S01]  /*1d60*/  IMAD.MOV.U32 R181, RZ, RZ, R3 ;  /* 0x000000ffffb57224 */ /* 0x000fe200078e0003 */
[----:B------:R-:W-:Y:S01]  /*1d70*/  ISETP.GE.U32.AND P2, PT, R5, 0x7fffffbf, PT ;  /* 0x7fffffbf0500780c */ /* 0x000fe20003f46070 */
[----:B------:R-:W-:-:S04]  /*1d80*/  IMAD.HI.U32 R6, R133, R37, RZ ;  /* 0x0000002585067227 */ /* 0x000fc800078e00ff */
[----:B------:R-:W-:-:S04]  /*1d90*/  IMAD.HI.U32 R7, R133, R40, RZ ;  /* 0x0000002885077227 */ /* 0x000fc800078e00ff */
[C---:B------:R-:W-:Y:S02]  /*1da0*/  VIADD R2, R183.reuse, 0xfffffffd ;  /* 0xfffffffdb7027836 */ /* 0x040fe40000000000 */
[C---:B------:R-:W-:Y:S02]  /*1db0*/  VIADD R4, R183.reuse, 0xfffffffc ;  /* 0xfffffffcb7047836 */ /* 0x040fe40000000000 */
[----:B------:R-:W-:Y:S01]  /*1dc0*/  VIADD R5, R183, 0xfffffffb ;  /* 0xfffffffbb7057836 */ /* 0x000fe20000000000 */
[----:B------:R-:W-:Y:S01]  /*1dd0*/  ISETP.GE.U32.AND P0, PT, R2, 0x7fffffbe, PT ;  /* 0x7fffffbe0200780c */ /* 0x000fe20003f06070 */
[----:B------:R-:W-:Y:S01]  /*1de0*/  @!P6 IMAD.MOV R181, RZ, RZ, -R181 ;  /* 0x000000ffffb5e224 */ /* 0x000fe200078e0ab5 */
[----:B------:R-:W-:Y:S01]  /*1df0*/  ISETP.NE.AND P6, PT, R18, RZ, PT ;  /* 0x000000ff1200720c */ /* 0x000fe20003fc5270 */
[----:B------:R-:W-:Y:S01]  /*1e00*/  IMAD.MOV R6, RZ, RZ, -R6 ;  /* 0x000000ffff067224 */ /* 0x000fe200078e0a06 */
[----:B------:R-:W-:Y:S01]  /*1e10*/  ISETP.GE.U32.AND P5, PT, R4, 0x7fffffbd, PT ;  /* 0x7fffffbd0400780c */ /* 0x000fe20003fa6070 */
[----:B------:R-:W-:Y:S01]  /*1e20*/  IMAD.MOV R7, RZ, RZ, -R7 ;  /* 0x000000ffff077224 */ /* 0x000fe200078e0a07 */
[----:B------:R-:W-:Y:S01]  /*1e30*/  ISETP.GE.U32.AND P3, PT, R5, 0x7fffffbc, PT ;  /* 0x7fffffbc0500780c */ /* 0x000fe20003f66070 */
[----:B------:R-:W-:-:S02]  /*1e40*/  IMAD R37, R130, R6, R37 ;  /* 0x0000000682257224 */ /* 0x000fc400078e0225 */
[----:B------:R-:W-:Y:S02]  /*1e50*/  IMAD R40, R130, R7, R40 ;  /* 0x0000000782287224 */ /* 0x000fe400078e0228 */
[----:B------:R-:W-:-:S04]  /*1e60*/  IMAD.HI.U32 R6, R133, R34, RZ ;  /* 0x0000002285067227 */ /* 0x000fc800078e00ff */
[----:B------:R-:W-:Y:S01]  /*1e70*/  IMAD.HI.U32 R7, R133, R27, RZ ;  /* 0x0000001b85077227 */ /* 0x000fe200078e00ff */
[----:B------:R-:W-:-:S03]  /*1e80*/  @!P6 LOP3.LUT R181, RZ, R18, RZ, 0x33, !PT ;  /* 0x00000012ffb5e212 */ /* 0x000fc600078e33ff */
[----:B------:R-:W-:-:S04]  /*1e90*/  IMAD.HI.U32 R2, R133, R25, RZ ;  /* 0x0000001985027227 */ /* 0x000fc800078e00ff */
[----:B------:R-:W-:-:S04]  /*1ea0*/  IMAD.HI.U32 R3, R133, R22, RZ ;  /* 0x0000001685037227 */ /* 0x000fc800078e00ff */
[----:B------:R-:W-:-:S04]  /*1eb0*/  IMAD.HI.U32 R4, R133, R23, RZ ;  /* 0x0000001785047227 */ /* 0x000fc800078e00ff */
[----:B------:R-:W-:-:S04]  /*1ec0*/  IMAD.HI.U32 R5, R133, R24, RZ ;  /* 0x0000001885057227 */ /* 0x000fc800078e00ff */
[----:B------:R-:W-:Y:S02]  /*1ed0*/  IMAD R44, R130, R9, R44 ;  /* 0x00000009822c7224 */ /* 0x000fe400078e022c */
[----:B------:R-:W-:Y:S02]  /*1ee0*/  IMAD.MOV R9, RZ, RZ, -R6 ;  /* 0x000000ffff097224 */ /* 0x000fe400078e0a06 */
[----:B------:R-:W-:Y:S02]  /*1ef0*/  IMAD.MOV R7, RZ, RZ, -R7 ;  /* 0x000000ffff077224 */ /* 0x000fe400078e0a07 */
[----:B------:R-:W-:Y:S02]  /*1f00*/  IMAD.MOV R2, RZ, RZ, -R2 ;  /* 0x000000ffff027224 */ /* 0x000fe400078e0a02 */
[----:B------:R-:W-:Y:S02]  /*1f10*/  IMAD.MOV R3, RZ, RZ, -R3 ;  /* 0x000000ffff037224 */ /* 0x000fe400078e0a03 */
[----:B------:R-:W-:-:S02]  /*1f20*/  IMAD.MOV R4, RZ, RZ, -R4 ;  /* 0x000000ffff047224 */ /* 0x000fc400078e0a04 */
[----:B------:R-:W-:Y:S02]  /*1f30*/  IMAD.MOV R5, RZ, RZ, -R5 ;  /* 0x000000ffff057224 */ /* 0x000fe400078e0a05 */
[C---:B------:R-:W-:Y:S02]  /*1f40*/  IMAD R31, R130.reuse, R8, R31 ;  /* 0x00000008821f7224 */ /* 0x040fe400078e021f */
[C---:B------:R-:W-:Y:S02]  /*1f50*/  IMAD R34, R130.reuse, R9, R34 ;  /* 0x0000000982227224 */ /* 0x040fe400078e0222 */
[C---:B------:R-:W-:Y:S02]  /*1f60*/  IMAD R27, R130.reuse, R7, R27 ;  /* 0x00000007821b7224 */ /* 0x040fe400078e021b */
[C---:B------:R-:W-:Y:S02]  /*1f70*/  IMAD R28, R130.reuse, R11, R28 ;  /* 0x0000000b821c7224 */ /* 0x040fe400078e021c */
[----:B------:R-:W-:-:S02]  /*1f80*/  IMAD R25, R130, R2, R25 ;  /* 0x0000000282197224 */ /* 0x000fc400078e0219 */
[C---:B------:R-:W-:Y:S02]  /*1f90*/  IMAD R22, R130.reuse, R3, R22 ;  /* 0x0000000382167224 */ /* 0x040fe400078e0216 */
[C---:B------:R-:W-:Y:S02]  /*1fa0*/  IMAD R23, R130.reuse, R4, R23 ;  /* 0x0000000482177224 */ /* 0x040fe400078e0217 */
[----:B------:R-:W-:Y:S01]  /*1fb0*/  IMAD R24, R130, R5, R24 ;  /* 0x0000000582187224 */ /* 0x000fe200078e0218 */
[----:B0-23--:R-:W-:Y:S06]  /*1fc0*/  BRA.U UP0, `(.L_x_11) ;  /* 0x0000000100187547 */ /* 0x00dfec000b800000 */
[----:B------:R-:W-:Y:S01]  /*1fd0*/  ELECT P6, URZ, PT ;  /* 0x0000000000ff782f */ /* 0x000fe200038c0000 */
[----:B------:R-:W-:Y:S01]  /*1fe0*/  IMAD.MOV.U32 R2, RZ, RZ, 0x1 ;  /* 0x00000001ff027424 */ /* 0x000fe200078e00ff */
[----:B------:R-:W-:Y:S01]  /*1ff0*/  UMOV UR4, 0x40 ;  /* 0x0000004000047882 */ /* 0x000fe20000000000 */
[----:B------:R-:W-:Y:S01]  /*2000*/  UVIRTCOUNT.DEALLOC.SMPOOL 0x80 ;  /* 0x000000800000784c */ /* 0x000fe20000000000 */
[----:B------:R-:W-:-:S09]  /*2010*/  ULEA UR4, UR8, UR4, 0x18 ;  /* 0x0000000408047291 */ /* 0x000fd2000f8ec0ff */
[----:B------:R0:W-:Y:S03]  /*2020*/  @P6 STS.U8 [UR4], R2 ;  /* 0x00000002ff006988 */ /* 0x0001e60008000004 */
.L_x_11:
[----:B------:R-:W-:Y:S01]  /*2030*/  STTM.x64 tmem[UR11], RZ ;  /* 0x000000ff000079ed */ /* 0x000fe2000834000b */
[----:B------:R-:W-:Y:S01]  /*2040*/  STTM.x64 tmem[UR11+0x40], RZ ;  /* 0x000040ff000079ed */ /* 0x000fe2000834000b */
[----:B------:R-:W-:Y:S01]  /*2050*/  STTM.x64 tmem[UR11+0x80], RZ ;  /* 0x000080ff000079ed */ /* 0x000fe2000834000b */
[----:B------:R-:W-:Y:S01]  /*2060*/  STTM.x64 tmem[UR11+0xc0], RZ ;  /* 0x0000c0ff000079ed */ /* 0x000fe2000834000b */
[----:B------:R-:W1:Y:S02]  /*2070*/  FENCE.VIEW.ASYNC.T ;  /* 0x00000000000073c6 */ /* 0x000e640000000200 */
[----:B-1----:R-:W-:Y:S01]  /*2080*/  BAR.SYNC.DEFER_BLOCKING 0x0 ;  /* 0x0000000000007b1d */ /* 0x002fe20000010000 */
[----:B------:R-:W-:Y:S01]  /*2090*/  IMAD R181, R181, UR5, RZ ;  /* 0x00000005b5b57c24 */ /* 0x000fe2000f8e02ff */
[----:B------:R-:W-:Y:S01]  /*20a0*/  PRMT R173, RZ, 0x7610, R173 ;  /* 0x00007610ffad7816 */ /* 0x000fe200000000ad */
[----:B0-----:R-:W-:-:S03]  /*20b0*/  VIADD R2, R183, 0xfffffffa ;  /* 0xfffffffab7027836 */ /* 0x001fc60000000000 */
[----:B------:R-:W-:Y:S01]  /*20c0*/  VOTEU.ALL UP1, P1 ;  /* 0x0000000000ff7886 */ /* 0x000fe20000820000 */
[----:B------:R-:W-:Y:S01]  /*20d0*/  UMOV UR4, 0x1 ;  /* 0x0000000100047882 */ /* 0x000fe20000000000 */
[----:B------:R-:W-:Y:S01]  /*20e0*/  VOTEU.ALL UP2, P1 ;  /* 0x0000000000ff7886 */ /* 0x000fe20000840000 */
[----:B------:R-:W-:Y:S01]  /*20f0*/  SHF.R.S32.HI R182, RZ, 0x1f, R181 ;  /* 0x0000001fffb67819 */ /* 0x000fe200000114b5 */
[----:B------:R-:W-:Y:S01]  /*2100*/  IMAD.SHL.U32 R4, R122, 0x2, RZ ;  /* 0x000000027a047824 */ /* 0x000fe200078e00ff */
[----:B------:R-:W-:-:S04]  /*2110*/  @!UP1 UIADD3 UR6, UPT, UPT, -UR4, 0x100000, URZ ;  /* 0x0010000004069890 */ /* 0x000fc8000fffe1ff */
[----:B------:R-:W-:Y:S02]  /*2120*/  @!UP1 USHF.L.U32 UR7, UR6, 0xb, URZ ;  /* 0x0000000b06079899 */ /* 0x000fe400080006ff */
[----:B------:R-:W-:Y:S01]  /*2130*/  @!UP1 USHF.L.U32 UR6, UR6, 0x1, URZ ;  /* 0x0000000106069899 */ /* 0x000fe200080006ff */
[----:B------:R-:W-:Y:S02]  /*2140*/  SHF.R.S32.HI R3, RZ, 0x1f, R122 ;  /* 0x0000001fff037819 */ /* 0x000fe4000001147a */
[----:B------:R-:W-:Y:S02]  /*2150*/  PRMT R174, RZ, 0x7610, R174 ;  /* 0x00007610ffae7816 */ /* 0x000fe400000000ae */
[----:B------:R-:W-:Y:S02]  /*2160*/  PRMT R175, RZ, 0x7610, R175 ;  /* 0x00007610ffaf7816 */ /* 0x000fe400000000af */
[----:B------:R-:W-:Y:S02]  /*2170*/  PRMT R176, RZ, 0x7610, R176 ;  /* 0x00007610ffb07816 */ /* 0x000fe400000000b0 */
[----:B------:R-:W-:-:S02]  /*2180*/  PRMT R177, RZ, 0x7610, R177 ;  /* 0x00007610ffb17816 */ /* 0x000fc400000000b1 */
[----:B------:R-:W-:Y:S01]  /*2190*/  PRMT R178, RZ, 0x7610, R178 ;  /* 0x00007610ffb27816 */ /* 0x000fe200000000b2 */
[----:B------:R-:W0:Y:S02]  /*21a0*/  FENCE.VIEW.ASYNC.S ;  /* 0x00000000000073c6 */ /* 0x000e240000000000 */
[----:B0-----:R0:W1:Y:S01]  /*21b0*/  @!UP2 SYNCS.EXCH.64 URZ, [UR12], UR6 ;  /* 0x000000060cffa5b2 */ /* 0x0010620008000100 */
[----:B------:R-:W-:Y:S02]  /*21c0*/  IADD3 R20, P6, PT, R181, UR16, RZ ;  /* 0x00000010b5147c10 */ /* 0x000fe4000ffde0ff */
[----:B------:R-:W-:Y:S01]  /*21d0*/  PRMT R180, RZ, 0x7610, R180 ;  /* 0x00007610ffb47816 */ /* 0x000fe200000000b4 */
[----:B------:R-:W-:Y:S01]  /*21e0*/  VIADD R9, R183, 0xffffffca ;  /* 0xffffffcab7097836 */ /* 0x000fe20000000000 */
[----:B------:R-:W-:Y:S01]  /*21f0*/  IADD3.X R21, PT, PT, R182, UR17, RZ, P6, !PT ;  /* 0x00000011b6157c10 */ /* 0x000fe2000b7fe4ff */
[----:B-1----:R-:W-:Y:S01]  /*2200*/  BAR.SYNC.DEFER_BLOCKING 0x0 ;  /* 0x0000000000007b1d */ /* 0x002fe20000010000 */
[----:B------:R-:W-:-:S02]  /*2210*/  IADD3 R6, P6, PT, R20, R122, RZ ;  /* 0x0000007a14067210 */ /* 0x000fc40007fde0ff */
[----:B------:R-:W-:-:S03]  /*2220*/  SHF.R.S32.HI R8, RZ, 0x1f, R4 ;  /* 0x0000001fff087819 */ /* 0x000fc60000011404 */
[----:B------:R-:W-:Y:S02]  /*2230*/  IMAD.X R7, R3, 0x1, R21, P6 ;  /* 0x0000000103077824 */ /* 0x000fe400030e0615 */
[C---:B------:R-:W-:Y:S01]  /*2240*/  VIADD R12, R183.reuse, 0xffffffc5 ;  /* 0xffffffc5b70c7836 */ /* 0x040fe20000000000 */
[----:B------:R-:W-:Y:S01]  /*2250*/  STL [R1+0x140], R3 ;  /* 0x0001400301007387 */ /* 0x000fe20000100800 */
[C---:B------:R-:W-:Y:S02]  /*2260*/  VIADD R13, R183.reuse, 0xffffffc6 ;  /* 0xffffffc6b70d7836 */ /* 0x040fe40000000000 */
[C---:B------:R-:W-:Y:S01]  /*2270*/  VIADD R17, R183.reuse, 0xffffffc2 ;  /* 0xffffffc2b7117836 */ /* 0x040fe20000000000 */
[----:B------:R1:W-:Y:S01]  /*2280*/  STL [R1+0x13c], R4 ;  /* 0x00013c0401007387 */ /* 0x0003e20000100800 */
[C---:B------:R-:W-:Y:S02]  /*2290*/  VIADD R16, R183.reuse, 0xffffffc3 ;  /* 0xffffffc3b7107836 */ /* 0x040fe40000000000 */
[----:B------:R-:W-:-:S02]  /*22a0*/  VIADD R72, R183, 0xffffffdd ;  /* 0xffffffddb7487836 */ /* 0x000fc40000000000 */
[C---:B------:R-:W-:Y:S02]  /*22b0*/  VIADD R85, R183.reuse, 0xffffffde ;  /* 0xffffffdeb7557836 */ /* 0x040fe40000000000 */
[C---:B------:R-:W-:Y:S02]  /*22c0*/  VIADD R117, R183.reuse, 0xffffffd9 ;  /* 0xffffffd9b7757836 */ /* 0x040fe40000000000 */
[C---:B------:R-:W-:Y:S02]  /*22d0*/  VIADD R134, R183.reuse, 0xffffffda ;  /* 0xffffffdab7867836 */ /* 0x040fe40000000000 */
[C---:B------:R-:W-:Y:S01]  /*22e0*/  VIADD R137, R183.reuse, 0xffffffd4 ;  /* 0xffffffd4b7897836 */ /* 0x040fe20000000000 */
[----:B------:R-:W2:Y:S01]  /*22f0*/  @!P4 LDG.E.U8 R173, desc[UR20][R20.64] ;  /* 0x0000001414adc981 */ /* 0x000ea2000c1e1100 */
[----:B------:R-:W-:Y:S01]  /*2300*/  ISETP.GE.U32.AND P4, PT, R2, 0x7fffffbb, PT ;  /* 0x7fffffbb0200780c */ /* 0x000fe20003f86070 */
[C---:B------:R-:W-:Y:S01]  /*2310*/  VIADD R2, R183.reuse, 0xfffffff9 ;  /* 0xfffffff9b7027836 */ /* 0x040fe20000000000 */
[-C--:B-1----:R-:W-:Y:S01]  /*2320*/  IADD3 R4, P6, PT, R4, R20.reuse, RZ ;  /* 0x0000001404047210 */ /* 0x082fe20007fde0ff */
[----:B------:R-:W-:Y:S01]  /*2330*/  IMAD R3, R122, 0x3, RZ ;  /* 0x000000037a037824 */ /* 0x000fe200078e02ff */
[----:B------:R1:W3:Y:S01]  /*2340*/  @!P2 LDG.E.U8 R174, desc[UR20][R6.64] ;  /* 0x0000001406aea981 */ /* 0x0002e2000c1e1100 */
[----:B------:R-:W-:Y:S01]  /*2350*/  VIADD R138, R183, 0xffffffd6 ;  /* 0xffffffd6b78a7836 */ /* 0x000fe20000000000 */
[----:B------:R-:W-:Y:S01]  /*2360*/  ISETP.GE.U32.AND P2, PT, R2, 0x7fffffba, PT ;  /* 0x7fffffba0200780c */ /* 0x000fe20003f46070 */
[----:B------:R-:W-:Y:S01]  /*2370*/  IMAD.X R5, R8, 0x1, R21, P6 ;  /* 0x0000000108057824 */ /* 0x000fe200030e0615 */
[----:B------:R-:W-:Y:S01]  /*2380*/  IADD3 R2, P6, PT, R3, R20, RZ ;  /* 0x0000001403027210 */ /* 0x000fe20007fde0ff */
[----:B------:R4:W-:Y:S01]  /*2390*/  STL [R1+0x138], R3 ;  /* 0x0001380301007387 */ /* 0x0009e20000100800 */
[----:B------:R-:W-:-:S02]  /*23a0*/  VIADD R141, R183, 0xffffffd0 ;  /* 0xffffffd0b78d7836 */ /* 0x000fc40000000000 */
[C---:B------:R-:W-:Y:S01]  /*23b0*/  VIADD R142, R183.reuse, 0xffffffd2 ;  /* 0xffffffd2b78e7836 */ /* 0x040fe20000000000 */
[----:B------:R5:W2:Y:S01]  /*23c0*/  @!P0 LDG.E.U8 R175, desc[UR20][R4.64] ;  /* 0x0000001404af8981 */ /* 0x000aa2000c1e1100 */
[----:B-1----:R-:W-:Y:S01]  /*23d0*/  SHF.R.S32.HI R6, RZ, 0x1f, R3 ;  /* 0x0000001fff067819 */ /* 0x002fe20000011403 */
[C---:B------:R-:W-:Y:S01]  /*23e0*/  VIADD R148, R183.reuse, 0xffffffd3 ;  /* 0xffffffd3b7947836 */ /* 0x040fe20000000000 */
[----:B------:R-:W-:Y:S01]  /*23f0*/  PRMT R179, RZ, 0x7610, R179 ;  /* 0x00007610ffb37816 */ /* 0x000fe200000000b3 */
[----:B------:R1:W-:Y:S01]  /*2400*/  STL [R1+0x240], R8 ;  /* 0x0002400801007387 */ /* 0x0003e20000100800 */
[----:B------:R-:W-:Y:S01]  /*2410*/  IMAD.SHL.U32 R185, R122, 0x8, RZ ;  /* 0x000000087ab97824 */ /* 0x000fe200078e00ff */
[----:B------:R-:W-:Y:S01]  /*2420*/  PRMT R170, RZ, 0x7610, R170 ;  /* 0x00007610ffaa7816 */ /* 0x000fe200000000aa */
[----:B----4-:R-:W-:Y:S01]  /*2430*/  IMAD.X R3, R6, 0x1, R21, P6 ;  /* 0x0000000106037824 */ /* 0x010fe200030e0615 */
[----:B------:R-:W-:Y:S02]  /*2440*/  PRMT R169, RZ, 0x7610, R169 ;  /* 0x00007610ffa97816 */ /* 0x000fe400000000a9 */
[----:B------:R-:W-:Y:S01]  /*2450*/  PRMT R171, RZ, 0x7610, R171 ;  /* 0x00007610ffab7816 */ /* 0x000fe200000000ab */
[----:B-----5:R-:W-:Y:S01]  /*2460*/  IMAD.SHL.U32 R4, R122, 0x4, RZ ;  /* 0x000000047a047824 */ /* 0x020fe200078e00ff */
[----:B------:R4:W-:Y:S01]  /*2470*/  STL [R1+0x23c], R6 ;  /* 0x00023c0601007387 */ /* 0x0009e20000100800 */
[----:B------:R-:W-:Y:S01]  /*2480*/  PRMT R172, RZ, 0x7610, R172 ;  /* 0x00007610ffac7816 */ /* 0x000fe200000000ac */
[----:B-1----:R-:W-:Y:S01]  /*2490*/  VIADD R8, R183, 0xfffffff8 ;  /* 0xfffffff8b7087836 */ /* 0x002fe20000000000 */
[----:B------:R-:W-:Y:S01]  /*24a0*/  PRMT R167, RZ, 0x7610, R167 ;  /* 0x00007610ffa77816 */ /* 0x000fe200000000a7 */
[----:B------:R1:W5:Y:S01]  /*24b0*/  @!P5 LDG.E.U8 R176, desc[UR20][R2.64] ;  /* 0x0000001402b0d981 */ /* 0x000362000c1e1100 */
[----:B------:R-:W-:-:S02]  /*24c0*/  SHF.R.S32.HI R5, RZ, 0x1f, R4 ;  /* 0x0000001fff057819 */ /* 0x000fc40000011404 */
[----:B------:R-:W-:Y:S01]  /*24d0*/  PRMT R168, RZ, 0x7610, R168 ;  /* 0x00007610ffa87816 */ /* 0x000fe200000000a8 */
[----:B------:R0:W-:Y:S01]  /*24e0*/  STL [R1+0x134], R4 ;  /* 0x0001340401007387 */ /* 0x0001e20000100800 */
[----:B------:R-:W-:Y:S01]  /*24f0*/  PRMT R164, RZ, 0x7610, R164 ;  /* 0x00007610ffa47816 */ /* 0x000fe200000000a4 */
[----:B----4-:R-:W-:Y:S01]  /*2500*/  VIADD R6, R183, 0xfffffff7 ;  /* 0xfffffff7b7067836 */ /* 0x010fe20000000000 */
[----:B------:R-:W-:Y:S02]  /*2510*/  PRMT R166, RZ, 0x7610, R166 ;  /* 0x00007610ffa67816 */ /* 0x000fe400000000a6 */
[----:B------:R-:W-:Y:S02]  /*2520*/  PRMT R160, RZ, 0x7610, R160 ;  /* 0x00007610ffa07816 */ /* 0x000fe400000000a0 */
[----:B------:R-:W-:Y:S02]  /*2530*/  PRMT R165, RZ, 0x7610, R165 ;  /* 0x00007610ffa57816 */ /* 0x000fe400000000a5 */
[----:B------:R-:W-:Y:S01]  /*2540*/  PRMT R163, RZ, 0x7610, R163 ;  /* 0x00007610ffa37816 */ /* 0x000fe200000000a3 */
[----:B------:R-:W-:Y:S01]  /*2550*/  IMAD R190, R122, 0x27, RZ ;  /* 0x000000277abe7824 */ /* 0x000fe200078e02ff */
[----:B-1----:R-:W-:Y:S01]  /*2560*/  IADD3 R2, P6, PT, R4, R20, RZ ;  /* 0x0000001404027210 */ /* 0x002fe20007fde0ff */
[----:B0-----:R-:W-:Y:S01]  /*2570*/  IMAD R4, R122, 0x5, RZ ;  /* 0x000000057a047824 */ /* 0x001fe200078e02ff */
[----:B------:R-:W-:Y:S01]  /*2580*/  ISETP.GE.U32.AND P0, PT, R8, 0x7fffffb9, PT ;  /* 0x7fffffb90800780c */ /* 0x000fe20003f06070 */
[----:B------:R0:W-:Y:S01]  /*2590*/  STL [R1+0x238], R5 ;  /* 0x0002380501007387 */ /* 0x0001e20000100800 */
[----:B------:R-:W-:-:S04]  /*25a0*/  @!UP1 UIADD3 UR4, UPT, UPT, -UR4, 0x100000, URZ ;  /* 0x0010000004049890 */ /* 0x000fc8000fffe1ff */
[----:B------:R-:W-:Y:S02]  /*25b0*/  @!UP1 USHF.L.U32 UR5, UR4, 0xb, URZ ;  /* 0x0000000b04059899 */ /* 0x000fe400080006ff */
[----:B------:R-:W-:Y:S01]  /*25c0*/  @!UP1 USHF.L.U32 UR4, UR4, 0x1, URZ ;  /* 0x0000000104049899 */ /* 0x000fe200080006ff */
[----:B------:R-:W-:Y:S01]  /*25d0*/  IMAD.X R3, R5, 0x1, R21, P6 ;  /* 0x0000000105037824 */ /* 0x000fe200030e0615 */
[----:B------:R-:W-:Y:S01]  /*25e0*/  SHF.R.S32.HI R8, RZ, 0x1f, R4 ;  /* 0x0000001fff087819 */ /* 0x000fe20000011404 */
[----:B------:R1:W-:Y:S01]  /*25f0*/  STL [R1+0x130], R4 ;  /* 0x0001300401007387 */ /* 0x0003e20000100800 */
[----:B------:R-:W-:Y:S01]  /*2600*/  ISETP.GE.U32.AND P5, PT, R6, 0x7fffffb8, PT ;  /* 0x7fffffb80600780c */ /* 0x000fe20003fa6070 */
[----:B------:R-:W-:Y:S01]  /*2610*/  IMAD R6, R122, 0x6, RZ ;  /* 0x000000067a067824 */ /* 0x000fe200078e02ff */
[----:B------:R-:W4:Y:S01]  /*2620*/  LDCU UR6, c[0x0][0x3b0] ;  /* 0x00007600ff0677ac */ /* 0x000f220008000800 */
[----:B------:R1:W2:Y:S01]  /*2630*/  @!P3 LDG.E.U8 R177, desc[UR20][R2.64] ;  /* 0x0000001402b1b981 */ /* 0x0002a2000c1e1100 */
[----:B0-----:R-:W-:Y:S01]  /*2640*/  VIADD R5, R183, 0xffffffec ;  /* 0xffffffecb7057836 */ /* 0x001fe20000000000 */
[----:B------:R-:W0:Y:S01]  /*2650*/  LDCU UR24, c[0x0][0x3b0] ;  /* 0x00007600ff1877ac */ /* 0x000e220008000800 */
[----:B-1----:R-:W-:Y:S01]  /*2660*/  IADD3 R4, P6, PT, R4, R20, RZ ;  /* 0x0000001404047210 */ /* 0x002fe20007fde0ff */
[----:B------:R-:W1:Y:S02]  /*2670*/  LDCU UR37, c[0x0][0x3b0] ;  /* 0x00007600ff2577ac */ /* 0x000e640008000800 */
[----:B------:R-:W-:-:S02]  /*2680*/  ISETP.GE.U32.AND P3, PT, R5, 0x7fffffad, PT ;  /* 0x7fffffad0500780c */ /* 0x000fc40003f66070 */
[----:B------:R-:W-:Y:S01]  /*2690*/  SHF.R.S32.HI R7, RZ, 0x1f, R6 ;  /* 0x0000001fff077819 */ /* 0x000fe20000011406 */
[--C-:B------:R-:W-:Y:S01]  /*26a0*/  IMAD.X R5, R8, 0x1, R21.reuse, P6 ;  /* 0x0000000108057824 */ /* 0x100fe200030e0615 */
[----:B------:R-:W-:Y:S01]  /*26b0*/  IADD3 R2, P6, PT, R6, R20, RZ ;  /* 0x0000001406027210 */ /* 0x000fe20007fde0ff */
[----:B------:R0:W-:Y:S01]  /*26c0*/  STL [R1+0x12c], R6 ;  /* 0x00012c0601007387 */ /* 0x0001e20000100800 */
[----:B------:R-:W1:Y:S03]  /*26d0*/  LDCU UR36, c[0x0][0x3b0] ;  /* 0x00007600ff2477ac */ /* 0x000e660008000800 */
[----:B------:R-:W-:Y:S01]  /*26e0*/  STL [R1+0x234], R8 ;  /* 0x0002340801007387 */ /* 0x000fe20000100800 */
[----:B------:R-:W-:Y:S01]  /*26f0*/  IMAD.X R3, R7, 0x1, R21, P6 ;  /* 0x0000000107037824 */ /* 0x000fe200030e0615 */
[----:B------:R-:W1:Y:S02]  /*2700*/  LDCU UR15, c[0x0][0x3b0] ;  /* 0x00007600ff0f77ac */ /* 0x000e640008000800 */
[----:B------:R4:W-:Y:S01]  /*2710*/  STL [R1+0x230], R7 ;  /* 0x0002300701007387 */ /* 0x0009e20000100800 */
[----:B0-----:R-:W-:Y:S01]  /*2720*/  VIADD R6, R183, 0xffffffed ;  /* 0xffffffedb7067836 */ /* 0x001fe20000000000 */
[----:B------:R-:W0:Y:S02]  /*2730*/  LDCU UR7, c[0x0][0x3b0] ;  /* 0x00007600ff0777ac */ /* 0x000e240008000800 */
[----:B------:R1:W2:Y:S02]  /*2740*/  @!P4 LDG.E.U8 R178, desc[UR20][R4.64] ;  /* 0x0000001404b2c981 */ /* 0x0002a4000c1e1100 */
[----:B------:R-:W-:-:S02]  /*2750*/  ISETP.GE.U32.AND P4, PT, R6, 0x7fffffae, PT ;  /* 0x7fffffae0600780c */ /* 0x000fc40003f86070 */
[----:B------:R0:W2:Y:S01]  /*2760*/  @!P2 LDG.E.U8 R180, desc[UR20][R2.64] ;  /* 0x0000001402b4a981 */ /* 0x0000a2000c1e1100 */
[----:B------:R-:W2:Y:S01]  /*2770*/  LDCU UR25, c[0x0][0x3b0] ;  /* 0x00007600ff1977ac */ /* 0x000ea20008000800 */
[----:B----4-:R-:W-:Y:S02]  /*2780*/  IMAD R7, R122, 0x7, RZ ;  /* 0x000000077a077824 */ /* 0x010fe400078e02ff */
[C---:B------:R-:W-:Y:S01]  /*2790*/  VIADD R6, R183.reuse, 0xffffffee ;  /* 0xffffffeeb7067836 */ /* 0x040fe20000000000 */
[----:B------:R-:W4:Y:S01]  /*27a0*/  LDCU UR33, c[0x0][0x3b0] ;  /* 0x00007600ff2177ac */ /* 0x000f220008000800 */
[----:B-1----:R-:W-:Y:S01]  /*27b0*/  VIADD R4, R183, 0xffffffe9 ;  /* 0xffffffe9b7047836 */ /* 0x002fe20000000000 */
[----:B------:R1:W-:Y:S01]  /*27c0*/  STL [R1+0x128], R7 ;  /* 0x0001280701007387 */ /* 0x0003e20000100800 */
[----:B------:R-:W-:Y:S01]  /*27d0*/  SHF.R.S32.HI R8, RZ, 0x1f, R7 ;  /* 0x0000001fff087819 */ /* 0x000fe20000011407 */
[----:B------:R-:W2:Y:S01]  /*27e0*/  LDCU UR48, c[0x0][0x3b0] ;  /* 0x00007600ff3077ac */ /* 0x000ea20008000800 */
[----:B0-----:R-:W-:Y:S01]  /*27f0*/  IADD3 R2, P2, PT, R7, R20, RZ ;  /* 0x0000001407027210 */ /* 0x001fe20007f5e0ff */
[C---:B------:R-:W-:Y:S01]  /*2800*/  VIADD R5, R183.reuse, 0xffffffea ;  /* 0xffffffeab7057836 */ /* 0x040fe20000000000 */
[----:B------:R-:W-:Y:S01]  /*2810*/  ISETP.GE.U32.AND P6, PT, R6, 0x7fffffaf, PT ;  /* 0x7fffffaf0600780c */ /* 0x000fe20003fc6070 */
[C---:B------:R-:W-:Y:S01]  /*2820*/  VIADD R6, R183.reuse, 0xffffffe8 ;  /* 0xffffffe8b7067836 */ /* 0x040fe20000000000 */
[----:B------:R-:W-:Y:S01]  /*2830*/  SEL R145, RZ, 0x1fffe, P4 ;  /* 0x0001fffeff917807 */ /* 0x000fe20002000000 */
[----:B------:R-:W0:Y:S01]  /*2840*/  LDCU UR53, c[0x0][0x3b0] ;  /* 0x00007600ff3577ac */ /* 0x000e220008000800 */
[C---:B-1----:R-:W-:Y:S01]  /*2850*/  VIADD R7, R183.reuse, 0xffffffef ;  /* 0xffffffefb7077836 */ /* 0x042fe20000000000 */
[----:B------:R-:W-:Y:S01]  /*2860*/  ISETP.GE.U32.AND P4, PT, R4, 0x7fffffaa, PT ;  /* 0x7fffffaa0400780c */ /* 0x000fe20003f86070 */
[----:B------:R-:W-:Y:S01]  /*2870*/  IMAD.X R3, R8, 0x1, R21, P2 ;  /* 0x0000000108037824 */ /* 0x000fe200010e0615 */
[----:B------:R-:W-:Y:S01]  /*2880*/  SEL R146, RZ, 0x4, P6 ;  /* 0x00000004ff927807 */ /* 0x000fe20003000000 */
[----:B------:R-:W-:Y:S01]  /*2890*/  VIADD R4, R183, 0xffffffeb ;  /* 0xffffffebb7047836 */ /* 0x000fe20000000000 */
[----:B------:R-:W-:Y:S01]  /*28a0*/  ISETP.GE.U32.AND P2, PT, R7, 0x7fffffb0, PT ;  /* 0x7fffffb00700780c */ /* 0x000fe20003f46070 */
[----:B------:R-:W1:Y:S01]  /*28b0*/  LDCU UR50, c[0x0][0x3b0] ;  /* 0x00007600ff3277ac */ /* 0x000e620008000800 */
[----:B------:R-:W-:Y:S01]  /*28c0*/  SEL R18, RZ, 0x1, P3 ;  /* 0x00000001ff127807 */ /* 0x000fe20001800000 */
[----:B------:R0:W-:Y:S01]  /*28d0*/  STL [R1+0x22c], R8 ;  /* 0x00022c0801007387 */ /* 0x0001e20000100800 */
[----:B------:R-:W-:Y:S01]  /*28e0*/  ISETP.GE.U32.AND P6, PT, R5, 0x7fffffab, PT ;  /* 0x7fffffab0500780c */ /* 0x000fe20003fc6070 */
[C---:B------:R-:W-:Y:S01]  /*28f0*/  VIADD R5, R183.reuse, 0xffffffe4 ;  /* 0xffffffe4b7057836 */ /* 0x040fe20000000000 */
[----:B------:R-:W-:Y:S01]  /*2900*/  ISETP.GE.U32.AND P3, PT, R6, 0x7fffffa9, PT ;  /* 0x7fffffa90600780c */ /* 0x000fe20003f66070 */
[----:B------:R0:W2:Y:S01]  /*2910*/  @!P0 LDG.E.U8 R179, desc[UR20][R2.64] ;  /* 0x0000001402b38981 */ /* 0x0000a2000c1e1100 */
[----:B------:R-:W-:Y:S01]  /*2920*/  SEL R149, RZ, 0x7fff8, P2 ;  /* 0x0007fff8ff957807 */ /* 0x000fe20001000000 */
[----:B------:R-:W0:Y:S01]  /*2930*/  LDCU UR35, c[0x0][0x3b0] ;  /* 0x00007600ff2377ac */ /* 0x000e220008000800 */
[----:B------:R-:W-:Y:S01]  /*2940*/  ISETP.GE.U32.AND P2, PT, R4, 0x7fffffac, PT ;  /* 0x7fffffac0400780c */ /* 0x000fe20003f46070 */
[----:B------:R-:W-:Y:S01]  /*2950*/  VIADD R4, R183, 0xffffffe5 ;  /* 0xffffffe5b7047836 */ /* 0x000fe20000000000 */
[----:B------:R-:W-:Y:S01]  /*2960*/  SEL R152, RZ, 0x1, P3 ;  /* 0x00000001ff987807 */ /* 0x000fe20001800000 */
[----:B------:R-:W0:Y:S01]  /*2970*/  LDCU UR9, c[0x0][0x3b0] ;  /* 0x00007600ff0977ac */ /* 0x000e220008000800 */
[----:B------:R-:W-:Y:S01]  /*2980*/  ISETP.GE.U32.AND P3, PT, R5, 0x7fffffa5, PT ;  /* 0x7fffffa50500780c */ /* 0x000fe20003f66070 */
[C---:B------:R-:W-:Y:S01]  /*2990*/  VIADD R5, R183.reuse, 0xffffffe7 ;  /* 0xffffffe7b7057836 */ /* 0x040fe20000000000 */
[----:B------:R-:W-:Y:S01]  /*29a0*/  SEL R153, RZ, 0x1fffe, P4 ;  /* 0x0001fffeff997807 */ /* 0x000fe20002000000 */
[----:B------:R-:W0:Y:S01]  /*29b0*/  LDCU UR31, c[0x0][0x3b0] ;  /* 0x00007600ff1f77ac */ /* 0x000e220008000800 */
[----:B------:R-:W-:Y:S01]  /*29c0*/  ISETP.GE.U32.AND P4, PT, R4, 0x7fffffa6, PT ;  /* 0x7fffffa60400780c */ /* 0x000fe20003f86070 */
[C---:B------:R-:W-:Y:S01]  /*29d0*/  VIADD R4, R183.reuse, 0xffffffe1 ;  /* 0xffffffe1b7047836 */ /* 0x040fe20000000000 */
[----:B------:R-:W-:Y:S01]  /*29e0*/  SEL R151, RZ, 0x7fff8, P2 ;  /* 0x0007fff8ff977807 */ /* 0x000fe20001000000 */
[----:B------:R-:W-:Y:S01]  /*29f0*/  VIADD R6, R183, 0xffffffe6 ;  /* 0xffffffe6b7067836 */ /* 0x000fe20000000000 */
[----:B------:R-:W-:Y:S01]  /*2a00*/  ISETP.GE.U32.AND P2, PT, R5, 0x7fffffa8, PT ;  /* 0x7fffffa80500780c */ /* 0x000fe20003f46070 */
[----:B------:R-:W-:Y:S01]  /*2a10*/  VIADD R5, R183, 0xffffffe0 ;  /* 0xffffffe0b7057836 */ /* 0x000fe20000000000 */
[----:B------:R-:W-:Y:S01]  /*2a20*/  SEL R156, RZ, 0x1, P3 ;  /* 0x00000001ff9c7807 */ /* 0x000fe20001800000 */
[----:B------:R-:W0:Y:S01]  /*2a30*/  LDCU UR52, c[0x0][0x3b0] ;  /* 0x00007600ff3477ac */ /* 0x000e220008000800 */
[----:B------:R-:W-:-:S02]  /*2a40*/  SEL R150, RZ, 0x4, P6 ;  /* 0x00000004ff967807 */ /* 0x000fc40003000000 */
[----:B------:R-:W-:Y:S01]  /*2a50*/  ISETP.GE.U32.AND P3, PT, R4, 0x7fffffa2, PT ;  /* 0x7fffffa20400780c */ /* 0x000fe20003f66070 */
[----:B------:R-:W-:Y:S01]  /*2a60*/  VIADD R4, R183, 0xffffffe2 ;  /* 0xffffffe2b7047836 */ /* 0x000fe20000000000 */
[----:B------:R-:W-:Y:S01]  /*2a70*/  ISETP.GE.U32.AND P6, PT, R6, 0x7fffffa7, PT ;  /* 0x7fffffa70600780c */ /* 0x000fe20003fc6070 */
[----:B------:R-:W0:Y:S01]  /*2a80*/  LDCU UR14, c[0x0][0x3b0] ;  /* 0x00007600ff0e77ac */ /* 0x000e220008000800 */
[----:B------:R-:W-:Y:S02]  /*2a90*/  SEL R157, RZ, 0x1fffe, P4 ;  /* 0x0001fffeff9d7807 */ /* 0x000fe40002000000 */
[----:B------:R-:W-:Y:S01]  /*2aa0*/  ISETP.GE.U32.AND P4, PT, R5, 0x7fffffa1, PT ;  /* 0x7fffffa10500780c */ /* 0x000fe20003f86070 */
[C---:B------:R-:W-:Y:S01]  /*2ab0*/  VIADD R5, R183.reuse, 0xffffffe3 ;  /* 0xffffffe3b7057836 */ /* 0x040fe20000000000 */
        /* <DEDUP_REMOVED lines=9> */
[----:B------:R-:W1:Y:S01]  /*2b50*/  LDCU UR26, c[0x0][0x3b0] ;  /* 0x00007600ff1a77ac */ /* 0x000e620008000800 */
[----:B------:R-:W-:Y:S01]  /*2b60*/  ISETP.GE.U32.AND P3, PT, R4, 0x7fffffb7, PT ;  /* 0x7fffffb70400780c */ /* 0x000fe20003f66070 */
[----:B------:R-:W-:Y:S01]  /*2b70*/  VIADD R4, R183, 0xffffffcd ;  /* 0xffffffcdb7047836 */ /* 0x000fe20000000000 */
[----:B------:R-:W-:Y:S01]  /*2b80*/  SEL R158, RZ, 0x4, P6 ;  /* 0x00000004ff9e7807 */ /* 0x000fe20003000000 */
[----:B------:R-:W1:Y:S01]  /*2b90*/  LDCU UR41, c[0x0][0x3b0] ;  /* 0x00007600ff2977ac */ /* 0x000e620008000800 */
        /* <DEDUP_REMOVED lines=11> */
[----:B0-----:R-:W-:Y:S01]  /*2c50*/  VIADD R8, R183, 0xffffffc9 ;  /* 0xffffffc9b7087836 */ /* 0x001fe20000000000 */
[----:B------:R-:W-:Y:S01]  /*2c60*/  ISETP.GE.U32.AND P2, PT, R4, 0x7fffff90, PT ;  /* 0x7fffff900400780c */ /* 0x000fe20003f46070 */
[----:B------:R-:W0:Y:S01]  /*2c70*/  LDCU UR28, c[0x0][0x3b0] ;  /* 0x00007600ff1c77ac */ /* 0x000e220008000800 */
[----:B------:R-:W-:-:S02]  /*2c80*/  SEL R4, RZ, 0x4, P6 ;  /* 0x00000004ff047807 */ /* 0x000fc40003000000 */
[----:B------:R-:W-:Y:S01]  /*2c90*/  ISETP.GE.U32.AND P6, PT, R5, 0x7fffff89, PT ;  /* 0x7fffff890500780c */ /* 0x000fe20003fc6070 */
[----:B------:R-:W0:Y:S01]  /*2ca0*/  LDCU UR39, c[0x0][0x3b0] ;  /* 0x00007600ff2777ac */ /* 0x000e220008000800 */
[----:B------:R-:W-:Y:S02]  /*2cb0*/  SEL R5, RZ, 0x7fff8, P2 ;  /* 0x0007fff8ff057807 */ /* 0x000fe40001000000 */
[----:B------:R-:W-:Y:S01]  /*2cc0*/  ISETP.GE.U32.AND P2, PT, R8, 0x7fffff8a, PT ;  /* 0x7fffff8a0800780c */ /* 0x000fe20003f46070 */
[----:B------:R-:W-:Y:S01]  /*2cd0*/  VIADD R8, R183, 0xffffffcb ;  /* 0xffffffcbb7087836 */ /* 0x000fe20000000000 */
[----:B------:R-:W-:Y:S01]  /*2ce0*/  SEL R10, RZ, 0x1, P6 ;  /* 0x00000001ff0a7807 */ /* 0x000fe20003000000 */
[----:B------:R-:W0:Y:S01]  /*2cf0*/  LDCU UR30, c[0x0][0x3b0] ;  /* 0x00007600ff1e77ac */ /* 0x000e220008000800 */
[----:B------:R-:W-:Y:S01]  /*2d00*/  ISETP.GE.U32.AND P6, PT, R9, 0x7fffff8b, PT ;  /* 0x7fffff8b0900780c */ /* 0x000fe20003fc6070 */
[----:B------:R-:W-:Y:S01]  /*2d10*/  VIADD R9, R183, 0xffffffc4 ;  /* 0xffffffc4b7097836 */ /* 0x000fe20000000000 */
[----:B------:R-:W-:Y:S01]  /*2d20*/  SEL R11, RZ, 0x1fffe, P2 ;  /* 0x0001fffeff0b7807 */ /* 0x000fe20001000000 */
[----:B------:R-:W0:Y:S01]  /*2d30*/  LDCU UR13, c[0x0][0x3b0] ;  /* 0x00007600ff0d77ac */ /* 0x000e220008000800 */
[----:B------:R-:W-:-:S02]  /*2d40*/  ISETP.GE.U32.AND P2, PT, R8, 0x7fffff8c, PT ;  /* 0x7fffff8c0800780c */ /* 0x000fc40003f46070 */
[----:B------:R-:W-:Y:S01]  /*2d50*/  SEL R8, RZ, 0x4, P6 ;  /* 0x00000004ff087807 */ /* 0x000fe20003000000 */
[----:B------:R-:W0:Y:S01]  /*2d60*/  LDCU UR32, c[0x0][0x3b0] ;  /* 0x00007600ff2077ac */ /* 0x000e220008000800 */
[----:B------:R-:W-:Y:S02]  /*2d70*/  ISETP.GE.U32.AND P6, PT, R9, 0x7fffff85, PT ;  /* 0x7fffff850900780c */ /* 0x000fe40003fc6070 */
[----:B------:R-:W-:Y:S01]  /*2d80*/  SEL R9, RZ, 0x7fff8, P2 ;  /* 0x0007fff8ff097807 */ /* 0x000fe20001000000 */
[----:B------:R-:W0:Y:S01]  /*2d90*/  LDCU UR38, c[0x0][0x3b0] ;  /* 0x00007600ff2677ac */ /* 0x000e220008000800 */
        /* <DEDUP_REMOVED lines=45> */
[----:B------:R-:W-:Y:S01]  /*3070*/  ISETP.GE.U32.AND P6, PT, R117, 0x7fffff9c, PT ;  /* 0x7fffff9c7500780c */ /* 0x000fe20003fc6070 */
[----:B------:R-:W-:Y:S01]  /*3080*/  VIADD R117, R183, 0xffffffd5 ;  /* 0xffffffd5b7757836 */ /* 0x000fe20000000000 */
        /* <DEDUP_REMOVED lines=28> */
[----:B------:R-:W-:Y:S02]  /*3250*/  SEL R142, RZ, 0x4, P2 ;  /* 0x00000004ff8e7807 */ /* 0x000fe40001000000 */
[----:B------:R-:W-:Y:S01]  /*3260*/  ISETP.GE.U32.AND P2, PT, R148, 0x7fffff94, PT ;  /* 0x7fffff949400780c */ /* 0x000fe20003f46070 */
[----:B------:R-:W-:Y:S01]  /*3270*/  IMAD.IADD R148, R18, 0x1, R145 ;  /* 0x0000000112947824 */ /* 0x000fe200078e0291 */
[----:B------:R-:W-:Y:S02]  /*3280*/  SEL R18, RZ, 0x1, P4 ;  /* 0x00000001ff127807 */ /* 0x000fe40002000000 */
[----:B------:R-:W-:-:S02]  /*3290*/  SEL R145, RZ, 0x7fff8, P2 ;  /* 0x0007fff8ff917807 */ /* 0x000fc40001000000 */
[----:B------:R-:W-:Y:S01]  /*32a0*/  ISETP.GE.U32.AND P2, PT, R117, 0x7fffff81, PT ;  /* 0x7fffff817500780c */ /* 0x000fe20003f46070 */
[----:B------:R-:W-:Y:S02]  /*32b0*/  IMAD.IADD R152, R152, 0x1, R153 ;  /* 0x0000000198987824 */ /* 0x000fe400078e0299 */
[----:B------:R-:W-:Y:S01]  /*32c0*/  IMAD.IADD R161, R18, 0x1, R161 ;  /* 0x0000000112a17824 */ /* 0x000fe200078e02a1 */
[----:B------:R-:W-:Y:S01]  /*32d0*/  SEL R18, RZ, 0x1, P2 ;  /* 0x00000001ff127807 */ /* 0x000fe20001000000 */
[----:B------:R-:W-:Y:S01]  /*32e0*/  IMAD.IADD R6, R6, 0x1, R7 ;  /* 0x0000000106067824 */ /* 0x000fe200078e0207 */
[----:B------:R-:W-:Y:S01]  /*32f0*/  LOP3.LUT R152, R152, 0x3, RZ, 0xc0, !PT ;  /* 0x0000000398987812 */ /* 0x000fe200078ec0ff */
[----:B------:R-:W-:Y:S01]  /*3300*/  IMAD.IADD R156, R156, 0x1, R157 ;  /* 0x000000019c9c7824 */ /* 0x000fe200078e029d */
[----:B------:R-:W-:Y:S01]  /*3310*/  LOP3.LUT R161, R161, 0x3, RZ, 0xc0, !PT ;  /* 0x00000003a1a17812 */ /* 0x000fe200078ec0ff */
[----:B------:R-:W-:Y:S01]  /*3320*/  IMAD.IADD R10, R10, 0x1, R11 ;  /* 0x000000010a0a7824 */ /* 0x000fe200078e020b */
[----:B------:R-:W-:Y:S01]  /*3330*/  LOP3.LUT R6, R6, 0x3, RZ, 0xc0, !PT ;  /* 0x0000000306067812 */ /* 0x000fe200078ec0ff */
[----:B------:R-:W-:Y:S01]  /*3340*/  IMAD.IADD R18, R18, 0x1, R73 ;  /* 0x0000000112127824 */ /* 0x000fe200078e0249 */
[----:B------:R-:W-:Y:S01]  /*3350*/  IADD3 R150, PT, PT, R152, R151, R150 ;  /* 0x0000009798967210 */ /* 0x000fe20007ffe096 */
[----:B------:R-:W-:Y:S01]  /*3360*/  IMAD.IADD R144, R144, 0x1, R147 ;  /* 0x0000000190907824 */ /* 0x000fe200078e0293 */
[----:B------:R-:W-:-:S02]  /*3370*/  LOP3.LUT R156, R156, 0x3, RZ, 0xc0, !PT ;  /* 0x000000039c9c7812 */ /* 0x000fc400078ec0ff */
[----:B------:R-:W-:Y:S02]  /*3380*/  LOP3.LUT R10, R10, 0x3, RZ, 0xc0, !PT ;  /* 0x000000030a0a7812 */ /* 0x000fe400078ec0ff */
[----:B------:R-:W-:Y:S01]  /*3390*/  IADD3 R158, PT, PT, R161, R159, R158 ;  /* 0x0000009fa19e7210 */ /* 0x000fe20007ffe09e */
[----:B------:R-:W-:Y:S01]  /*33a0*/  IMAD.IADD R14, R14, 0x1, R15 ;  /* 0x000000010e0e7824 */ /* 0x000fe200078e020f */
[----:B------:R-:W-:Y:S01]  /*33b0*/  IADD3 R4, PT, PT, R6, R5, R4 ;  /* 0x0000000506047210 */ /* 0x000fe20007ffe004 */
[----:B------:R-:W-:Y:S01]  /*33c0*/  IMAD.IADD R140, R140, 0x1, R143 ;  /* 0x000000018c8c7824 */ /* 0x000fe200078e028f */
[----:B------:R-:W-:Y:S02]  /*33d0*/  LOP3.LUT R18, R18, 0x3, RZ, 0xc0, !PT ;  /* 0x0000000312127812 */ /* 0x000fe400078ec0ff */
[----:B------:R-:W-:Y:S02]  /*33e0*/  IADD3 R154, PT, PT, R156, R155, R154 ;  /* 0x0000009b9c9a7210 */ /* 0x000fe40007ffe09a */
[----:B------:R-:W-:Y:S01]  /*33f0*/  IADD3 R8, PT, PT, R10, R9, R8 ;  /* 0x000000090a087210 */ /* 0x000fe20007ffe008 */
[----:B------:R-:W-:Y:S01]  /*3400*/  IMAD.SHL.U32 R9, R150, 0x100, RZ ;  /* 0x0000010096097824 */ /* 0x000fe200078e00ff */
[----:B------:R-:W-:-:S02]  /*3410*/  LOP3.LUT R5, R158, 0xf, RZ, 0xc0, !PT ;  /* 0x0000000f9e057812 */ /* 0x000fc400078ec0ff */
[----:B------:R-:W-:Y:S02]  /*3420*/  LOP3.LUT R144, R144, 0x3, RZ, 0xc0, !PT ;  /* 0x0000000390907812 */ /* 0x000fe400078ec0ff */
[----:B------:R-:W-:Y:S02]  /*3430*/  LOP3.LUT R148, R148, 0x3, RZ, 0xc0, !PT ;  /* 0x0000000394947812 */ /* 0x000fe400078ec0ff */
[----:B------:R-:W-:Y:S02]  /*3440*/  LOP3.LUT R14, R14, 0x3, RZ, 0xc0, !PT ;  /* 0x000000030e0e7812 */ /* 0x000fe400078ec0ff */
[----:B------:R-:W-:Y:S01]  /*3450*/  IADD3 R16, PT, PT, R18, R17, R16 ;  /* 0x0000001112107210 */ /* 0x000fe20007ffe010 */
[----:B------:R-:W-:Y:S01]  /*3460*/  IMAD R154, R154, 0x10, R5 ;  /* 0x000000109a9a7824 */ /* 0x000fe200078e0205 */
[----:B------:R-:W-:Y:S02]  /*3470*/  LOP3.LUT R140, R140, 0x3, RZ, 0xc0, !PT ;  /* 0x000000038c8c7812 */ /* 0x000fe400078ec0ff */
[----:B------:R-:W-:-:S02]  /*3480*/  IADD3 R142, PT, PT, R144, R145, R142 ;  /* 0x00000091908e7210 */ /* 0x000fc40007ffe08e */
[----:B------:R-:W-:Y:S02]  /*3490*/  IADD3 R146, PT, PT, R148, R149, R146 ;  /* 0x0000009594927210 */ /* 0x000fe40007ffe092 */
[----:B------:R-:W-:Y:S02]  /*34a0*/  LOP3.LUT R9, R9, 0xf00, RZ, 0xe2, !PT ;  /* 0x00000f0009097812 */ /* 0x000fe400078ee2ff */
[----:B------:R-:W-:Y:S02]  /*34b0*/  IADD3 R12, PT, PT, R14, R13, R12 ;  /* 0x0000000d0e0c7210 */ /* 0x000fe40007ffe00c */
[----:B------:R-:W-:Y:S01]  /*34c0*/  LOP3.LUT R5, R16, 0xf, RZ, 0xc0, !PT ;  /* 0x0000000f10057812 */ /* 0x000fe200078ec0ff */
[----:B------:R-:W-:Y:S01]  /*34d0*/  IMAD.IADD R136, R136, 0x1, R139 ;  /* 0x0000000188887824 */ /* 0x000fe200078e028b */
[----:B------:R-:W-:Y:S02]  /*34e0*/  IADD3 R138, PT, PT, R140, R141, R138 ;  /* 0x0000008d8c8a7210 */ /* 0x000fe40007ffe08a */
[----:B------:R-:W-:Y:S01]  /*34f0*/  LOP3.LUT R7, R142, 0xf, RZ, 0xc0, !PT ;  /* 0x0000000f8e077812 */ /* 0x000fe200078ec0ff */
[----:B------:R-:W-:Y:S01]  /*3500*/  IMAD R9, R146, 0x1000, R9 ;  /* 0x0000100092097824 */ /* 0x000fe200078e0209 */
[----:B------:R-:W-:Y:S01]  /*3510*/  LOP3.LUT R154, R154, 0xff, RZ, 0xc0, !PT ;  /* 0x000000ff9a9a7812 */ /* 0x000fe200078ec0ff */
[----:B------:R-:W-:-:S02]  /*3520*/  IMAD R12, R12, 0x10, R5 ;  /* 0x000000100c0c7824 */ /* 0x000fc400078e0205 */
[----:B------:R-:W-:Y:S01]  /*3530*/  IMAD.SHL.U32 R5, R8, 0x100, RZ ;  /* 0x0000010008057824 */ /* 0x000fe200078e00ff */
[----:B------:R-:W-:Y:S01]  /*3540*/  LOP3.LUT R136, R136, 0x3, RZ, 0xc0, !PT ;  /* 0x0000000388887812 */ /* 0x000fe200078ec0ff */
[----:B------:R-:W-:Y:S02]  /*3550*/  IMAD R138, R138, 0x10, R7 ;  /* 0x000000108a8a7824 */ /* 0x000fe400078e0207 */
[----:B------:R-:W-:Y:S01]  /*3560*/  IMAD.IADD R7, R9, 0x1, R154 ;  /* 0x0000000109077824 */ /* 0x000fe200078e029a */
[----:B------:R-:W-:Y:S01]  /*3570*/  LOP3.LUT R5, R5, 0xf00, RZ, 0xe2, !PT ;  /* 0x00000f0005057812 */ /* 0x000fe200078ee2ff */
[----:B------:R-:W-:Y:S01]  /*3580*/  IMAD.IADD R84, R84, 0x1, R135 ;  /* 0x0000000154547824 */ /* 0x000fe200078e0287 */
[----:B------:R-:W-:Y:S02]  /*3590*/  IADD3 R134, PT, PT, R136, R137, R134 ;  /* 0x0000008988867210 */ /* 0x000fe40007ffe086 */
[----:B------:R-:W-:Y:S01]  /*35a0*/  LOP3.LUT R7, R7, 0xffff, RZ, 0xc0, !PT ;  /* 0x0000ffff07077812 */ /* 0x000fe200078ec0ff */
[----:B------:R-:W-:Y:S01]  /*35b0*/  IMAD R4, R4, 0x1000, R5 ;  /* 0x0000100004047824 */ /* 0x000fe200078e0205 */
[----:B------:R-:W-:-:S02]  /*35c0*/  SHF.R.S32.HI R184, RZ, 0x1f, R185 ;  /* 0x0000001fffb87819 */ /* 0x000fc400000114b9 */
[----:B------:R-:W-:Y:S01]  /*35d0*/  IADD3 R2, P0, PT, R185, R20, RZ ;  /* 0x00000014b9027210 */ /* 0x000fe20007f1e0ff */
[----:B------:R-:W-:Y:S01]  /*35e0*/  IMAD.SHL.U32 R134, R134, 0x100, RZ ;  /* 0x0000010086867824 */ /* 0x000fe200078e00ff */
[----:B------:R-:W-:Y:S02]  /*35f0*/  SHF.R.U32.HI R5, RZ, 0x7, R7 ;  /* 0x00000007ff057819 */ /* 0x000fe40000011607 */
[----:B------:R-:W-:Y:S01]  /*3600*/  LOP3.LUT R84, R84, 0x3, RZ, 0xc0, !PT ;  /* 0x0000000354547812 */ /* 0x000fe200078ec0ff */
[----:B------:R-:W-:Y:S01]  /*3610*/  IMAD.X R3, R184, 0x1, R21, P0 ;  /* 0x00000001b8037824 */ /* 0x000fe200000e0615 */
[----:B------:R-:W-:Y:S01]  /*3620*/  LOP3.LUT P0, RZ, R5, 0x1, RZ, 0xc0, !PT ;  /* 0x0000000105ff7812 */ /* 0x000fe2000780c0ff */
[----:B------:R-:W-:Y:S01]  /*3630*/  IMAD R9, R122, 0x18, RZ ;  /* 0x000000187a097824 */ /* 0x000fe200078e02ff */
[----:B------:R-:W-:Y:S02]  /*3640*/  IADD3 R72, PT, PT, R84, R85, R72 ;  /* 0x0000005554487210 */ /* 0x000fe40007ffe048 */
[----:B------:R-:W-:Y:S01]  /*3650*/  LOP3.LUT R5, R134, 0xf00, RZ, 0xe2, !PT ;  /* 0x00000f0086057812 */ /* 0x000fe200078ee2ff */
[----:B------:R0:W2:Y:S01]  /*3660*/  @!P5 LDG.E.U8 R170, desc[UR20][R2.64] ;  /* 0x0000001402aad981 */ /* 0x0000a2000c1e1100 */
[----:B------:R-:W-:-:S03]  /*3670*/  SHF.R.S32.HI R6, RZ, 0x1f, R9 ;  /* 0x0000001fff067819 */ /* 0x000fc60000011409 */
[----:B------:R-:W-:Y:S01]  /*3680*/  IMAD R72, R72, 0x1000, R5 ;  /* 0x0000100048487824 */ /* 0x000fe200078e0205 */
[----:B------:R-:W-:Y:S01]  /*3690*/  LOP3.LUT R5, R12, 0xff, RZ, 0xc0, !PT ;  /* 0x000000ff0c057812 */ /* 0x000fe200078ec0ff */
[----:B------:R-:W-:Y:S01]  /*36a0*/  STL [R1+0x124], R185 ;  /* 0x000124b901007387 */ /* 0x000fe20000100800 */
[----:B------:R-:W-:Y:S01]  /*36b0*/  IMAD R84, R122, 0x9, RZ ;  /* 0x000000097a547824 */ /* 0x000fe200078e02ff */
[----:B0-----:R-:W-:Y:S02]  /*36c0*/  IADD3 R2, P5, PT, R9, R20, RZ ;  /* 0x0000001409027210 */ /* 0x001fe40007fbe0ff */
[----:B------:R-:W-:Y:S01]  /*36d0*/  STL [R1+0x228], R184 ;  /* 0x000228b801007387 */ /* 0x000fe20000100800 */
[----:B------:R-:W-:-:S03]  /*36e0*/  IMAD.IADD R18, R4, 0x1, R5 ;  /* 0x0000000104127824 */ /* 0x000fc600078e0205 */
[----:B------:R0:W-:Y:S01]  /*36f0*/  STL [R1+0xe4], R9 ;  /* 0x0000e40901007387 */ /* 0x0001e20000100800 */
[----:B------:R-:W-:Y:S01]  /*3700*/  IMAD.X R3, R6, 0x1, R21, P5 ;  /* 0x0000000106037824 */ /* 0x000fe200028e0615 */
[----:B------:R-:W-:Y:S01]  /*3710*/  SHF.R.S32.HI R73, RZ, 0x1f, R84 ;  /* 0x0000001fff497819 */ /* 0x000fe20000011454 */
[----:B------:R-:W-:Y:S01]  /*3720*/  VIADD R5, R183, 0xfffffff4 ;  /* 0xfffffff4b7057836 */ /* 0x000fe20000000000 */
[----:B------:R1:W-:Y:S01]  /*3730*/  STL [R1+0x224], R6 ;  /* 0x0002240601007387 */ /* 0x0003e20000100800 */
[----:B------:R-:W-:-:S03]  /*3740*/  IADD3 R4, P5, PT, R84, R20, RZ ;  /* 0x0000001454047210 */ /* 0x000fc60007fbe0ff */
[----:B------:R3:W2:Y:S01]  /*3750*/  @P0 LDG.E.U8 R169, desc[UR20][R2.64] ;  /* 0x0000001402a90981 */ /* 0x0006a2000c1e1100 */
[----:B0-----:R-:W-:Y:S01]  /*3760*/  LOP3.LUT R9, R138, 0xff, RZ, 0xc0, !PT ;  /* 0x000000ff8a097812 */ /* 0x001fe200078ec0ff */
[----:B-1----:R-:W-:Y:S01]  /*3770*/  IMAD R6, R122, 0xa, RZ ;  /* 0x0000000a7a067824 */ /* 0x002fe200078e02ff */
[----:B------:R-:W-:-:S03]  /*3780*/  ISETP.GE.U32.AND P0, PT, R5, 0x7fffffb5, PT ;  /* 0x7fffffb50500780c */ /* 0x000fc60003f06070 */
[----:B------:R-:W-:Y:S02]  /*3790*/  IMAD.IADD R9, R72, 0x1, R9 ;  /* 0x0000000148097824 */ /* 0x000fe400078e0209 */
[----:B------:R-:W-:Y:S01]  /*37a0*/  IMAD.X R5, R73, 0x1, R21, P5 ;  /* 0x0000000149057824 */ /* 0x000fe200028e0615 */
[----:B------:R-:W-:Y:S02]  /*37b0*/  SHF.R.S32.HI R72, RZ, 0x1f, R6 ;  /* 0x0000001fff487819 */ /* 0x000fe40000011406 */
[----:B---3--:R-:W-:Y:S01]  /*37c0*/  IADD3 R2, P5, PT, R6, R20, RZ ;  /* 0x0000001406027210 */ /* 0x008fe20007fbe0ff */
[----:B------:R-:W-:Y:S01]  /*37d0*/  STL [R1+0x120], R84 ;  /* 0x0001205401007387 */ /* 0x000fe20000100800 */
[----:B------:R-:W-:-:S03]  /*37e0*/  PRMT R18, R18, 0x5410, R9 ;  /* 0x0000541012127816 */ /* 0x000fc60000000009 */
[----:B------:R0:W-:Y:S01]  /*37f0*/  STL [R1+0x11c], R6 ;  /* 0x00011c0601007387 */ /* 0x0001e20000100800 */
[----:B------:R-:W-:-:S03]  /*3800*/  IMAD.X R3, R72, 0x1, R21, P5 ;  /* 0x0000000148037824 */ /* 0x000fc600028e0615 */
[----:B------:R-:W-:Y:S04]  /*3810*/  STL [R1+0x220], R73 ;  /* 0x0002204901007387 */ /* 0x000fe80000100800 */
[----:B------:R1:W-:Y:S01]  /*3820*/  STL [R1+0x21c], R72 ;  /* 0x00021c4801007387 */ /* 0x0003e20000100800 */
[----:B0-----:R-:W-:-:S03]  /*3830*/  SHF.R.U64 R6, R18, 0x1f, RZ ;  /* 0x0000001f12067819 */ /* 0x001fc600000012ff */
[----:B------:R0:W3:Y:S01]  /*3840*/  @!P3 LDG.E.U8 R171, desc[UR20][R4.64] ;  /* 0x0000001404abb981 */ /* 0x0000e2000c1e1100 */
[----:B------:R-:W-:-:S03]  /*3850*/  LOP3.LUT P3, RZ, R6, 0x1, RZ, 0xc0, !PT ;  /* 0x0000000106ff7812 */ /* 0x000fc6000786c0ff */
[----:B------:R4:W2:Y:S01]  /*3860*/  @!P6 LDG.E.U8 R172, desc[UR20][R2.64] ;  /* 0x0000001402ace981 */ /* 0x0008a2000c1e1100 */
[C---:B-1----:R-:W-:Y:S02]  /*3870*/  IMAD.SHL.U32 R72, R122.reuse, 0x20, RZ ;  /* 0x000000207a487824 */ /* 0x042fe400078e00ff */
[----:B0-----:R-:W-:-:S03]  /*3880*/  IMAD R4, R122, 0xb, RZ ;  /* 0x0000000b7a047824 */ /* 0x001fc600078e02ff */
[----:B------:R-:W-:Y:S02]  /*3890*/  SHF.R.S32.HI R9, RZ, 0x1f, R72 ;  /* 0x0000001fff097819 */ /* 0x000fe40000011448 */
[----:B----4-:R-:W-:Y:S01]  /*38a0*/  IADD3 R2, P5, PT, R72, R20, RZ ;  /* 0x0000001448027210 */ /* 0x010fe20007fbe0ff */
[----:B------:R0:W-:Y:S01]  /*38b0*/  STL [R1+0xc4], R72 ;  /* 0x0000c44801007387 */ /* 0x0001e20000100800 */
[----:B------:R-:W-:-:S03]  /*38c0*/  SHF.R.U64 R6, R18, 0x17, RZ ;  /* 0x0000001712067819 */ /* 0x000fc600000012ff */
[----:B------:R1:W-:Y:S01]  /*38d0*/  STL [R1+0x214], R9 ;  /* 0x0002140901007387 */ /* 0x0003e20000100800 */
[----:B------:R-:W-:-:S03]  /*38e0*/  IMAD.X R3, R9, 0x1, R21, P5 ;  /* 0x0000000109037824 */ /* 0x000fc600028e0615 */
[----:B------:R4:W-:Y:S01]  /*38f0*/  STL [R1+0x118], R4 ;  /* 0x0001180401007387 */ /* 0x0009e20000100800 */
[----:B0-----:R-:W-:Y:S01]  /*3900*/  IMAD R72, R122, 0x28, RZ ;  /* 0x000000287a487824 */ /* 0x001fe200078e02ff */
[----:B------:R-:W-:Y:S02]  /*3910*/  LOP3.LUT P6, RZ, R6, 0x1, RZ, 0xc0, !PT ;  /* 0x0000000106ff7812 */ /* 0x000fe400078cc0ff */
[----:B------:R0:W2:Y:S01]  /*3920*/  @P3 LDG.E.U8 R167, desc[UR20][R2.64] ;  /* 0x0000001402a73981 */ /* 0x0000a2000c1e1100 */
[----:B-1----:R-:W-:Y:S02]  /*3930*/  SHF.R.S32.HI R9, RZ, 0x1f, R4 ;  /* 0x0000001fff097819 */ /* 0x002fe40000011404 */
[----:B----4-:R-:W-:-:S03]  /*3940*/  IADD3 R4, P5, PT, R4, R20, RZ ;  /* 0x0000001404047210 */ /* 0x010fc60007fbe0ff */
[----:B------:R1:W-:Y:S01]  /*3950*/  STL [R1+0x218], R9 ;  /* 0x0002180901007387 */ /* 0x0003e20000100800 */
[----:B------:R-:W-:Y:S02]  /*3960*/  VIADD R6, R183, 0xfffffff3 ;  /* 0xfffffff3b7067836 */ /* 0x000fe40000000000 */
[----:B------:R-:W-:Y:S01]  /*3970*/  IMAD.X R5, R9, 0x1, R21, P5 ;  /* 0x0000000109057824 */ /* 0x000fe200028e0615 */
[----:B0-----:R-:W-:Y:S02]  /*3980*/  IADD3 R2, P5, PT, R72, R20, RZ ;  /* 0x0000001448027210 */ /* 0x001fe40007fbe0ff */
[----:B------:R-:W-:Y:S02]  /*3990*/  ISETP.GE.U32.AND P3, PT, R6, 0x7fffffb4, PT ;  /* 0x7fffffb40600780c */ /* 0x000fe40003f66070 */
[----:B------:R0:W4:Y:S01]  /*39a0*/  @!P0 LDG.E.U8 R168, desc[UR20][R4.64] ;  /* 0x0000001404a88981 */ /* 0x000122000c1e1100 */
[----:B-1----:R-:W-:Y:S01]  /*39b0*/  SHF.R.S32.HI R9, RZ, 0x1f, R72 ;  /* 0x0000001fff097819 */ /* 0x002fe20000011448 */
[----:B------:R-:W-:-:S04]  /*39c0*/  VIADD R6, R183, 0xfffffff2 ;  /* 0xfffffff2b7067836 */ /* 0x000fc80000000000 */
[----:B------:R-:W-:Y:S01]  /*39d0*/  IMAD.X R3, R9, 0x1, R21, P5 ;  /* 0x0000000109037824 */ /* 0x000fe200028e0615 */
[----:B------:R-:W-:Y:S01]  /*39e0*/  STL [R1+0xa4], R72 ;  /* 0x0000a44801007387 */ /* 0x000fe20000100800 */
[----:B0-----:R-:W-:-:S03]  /*39f0*/  IMAD R4, R122, 0xc, RZ ;  /* 0x0000000c7a047824 */ /* 0x001fc600078e02ff */
[----:B------:R-:W-:Y:S01]  /*3a00*/  STL [R1+0x210], R9 ;  /* 0x0002100901007387 */ /* 0x000fe20000100800 */
[----:B------:R-:W-:-:S03]  /*3a10*/  ISETP.GE.U32.AND P5, PT, R6, 0x7fffffb3, PT ;  /* 0x7fffffb30600780c */ /* 0x000fc60003fa6070 */
[----:B------:R0:W2:Y:S01]  /*3a20*/  @P6 LDG.E.U8 R164, desc[UR20][R2.64] ;  /* 0x0000001402a46981 */ /* 0x0000a2000c1e1100 */
[----:B------:R-:W-:-:S03]  /*3a30*/  SHF.R.S32.HI R5, RZ, 0x1f, R4 ;  /* 0x0000001fff057819 */ /* 0x000fc60000011404 */
[----:B------:R1:W-:Y:S01]  /*3a40*/  STL [R1+0x114], R4 ;  /* 0x0001140401007387 */ /* 0x0003e20000100800 */
[----:B------:R-:W-:Y:S02]  /*3a50*/  SHF.R.U64 R6, R18, 0xf, RZ ;  /* 0x0000000f12067819 */ /* 0x000fe400000012ff */
[----:B0-----:R-:W-:Y:S01]  /*3a60*/  IADD3 R2, P6, PT, R4, R20, RZ ;  /* 0x0000001404027210 */ /* 0x001fe20007fde0ff */
[----:B-1----:R-:W-:Y:S01]  /*3a70*/  IMAD R4, R122, 0x30, RZ ;  /* 0x000000307a047824 */ /* 0x002fe200078e02ff */
[----:B------:R0:W-:Y:S03]  /*3a80*/  STL [R1+0x20c], R5 ;  /* 0x00020c0501007387 */ /* 0x0001e60000100800 */
[----:B------:R-:W-:Y:S01]  /*3a90*/  IMAD.X R3, R5, 0x1, R21, P6 ;  /* 0x0000000105037824 */ /* 0x000fe200030e0615 */
[----:B------:R-:W-:Y:S01]  /*3aa0*/  LOP3.LUT P0, RZ, R6, 0x1, RZ, 0xc0, !PT ;  /* 0x0000000106ff7812 */ /* 0x000fe2000780c0ff */
[----:B------:R1:W-:Y:S01]  /*3ab0*/  STL [R1+0x84], R4 ;  /* 0x0000840401007387 */ /* 0x0003e20000100800 */
[----:B------:R-:W-:Y:S01]  /*3ac0*/  SHF.R.S32.HI R72, RZ, 0x1f, R4 ;  /* 0x0000001fff487819 */ /* 0x000fe20000011404 */
[----:B------:R-:W-:-:S02]  /*3ad0*/  IMAD R6, R122, 0xd, RZ ;  /* 0x0000000d7a067824 */ /* 0x000fc400078e02ff */
[----:B------:R5:W2:Y:S01]  /*3ae0*/  @!P3 LDG.E.U8 R166, desc[UR20][R2.64] ;  /* 0x0000001402a6b981 */ /* 0x000aa2000c1e1100 */
[----:B0-----:R-:W-:Y:S01]  /*3af0*/  VIADD R5, R183, 0xfffffff1 ;  /* 0xfffffff1b7057836 */ /* 0x001fe20000000000 */
[----:B-1----:R-:W-:-:S04]  /*3b00*/  IADD3 R4, P6, PT, R4, R20, RZ ;  /* 0x0000001404047210 */ /* 0x002fc80007fde0ff */
[----:B------:R-:W-:Y:S02]  /*3b10*/  ISETP.GE.U32.AND P3, PT, R5, 0x7fffffb2, PT ;  /* 0x7fffffb20500780c */ /* 0x000fe40003f66070 */
[----:B------:R-:W-:Y:S01]  /*3b20*/  SHF.R.S32.HI R9, RZ, 0x1f, R6 ;  /* 0x0000001fff097819 */ /* 0x000fe20000011406 */
[--C-:B------:R-:W-:Y:S01]  /*3b30*/  IMAD.X R5, R72, 0x1, R21.reuse, P6 ;  /* 0x0000000148057824 */ /* 0x100fe200030e0615 */
[----:B-----5:R-:W-:Y:S01]  /*3b40*/  IADD3 R2, P6, PT, R6, R20, RZ ;  /* 0x0000001406027210 */ /* 0x020fe20007fde0ff */
[----:B------:R0:W-:Y:S04]  /*3b50*/  STL [R1+0x110], R6 ;  /* 0x0001100601007387 */ /* 0x0001e80000100800 */
[----:B------:R1:W-:Y:S01]  /*3b60*/  STL [R1+0x208], R72 ;  /* 0x0002084801007387 */ /* 0x0003e20000100800 */
[----:B------:R-:W-:-:S03]  /*3b70*/  IMAD.X R3, R9, 0x1, R21, P6 ;  /* 0x0000000109037824 */ /* 0x000fc600030e0615 */
[----:B------:R5:W2:Y:S01]  /*3b80*/  @P0 LDG.E.U8 R160, desc[UR20][R4.64] ;  /* 0x0000001404a00981 */ /* 0x000aa2000c1e1100 */
[----:B0-----:R-:W-:Y:S01]  /*3b90*/  SHF.R.U64 R6, R18, 0x7, RZ ;  /* 0x0000000712067819 */ /* 0x001fe200000012ff */
[----:B-1----:R-:W-:-:S03]  /*3ba0*/  IMAD R72, R122, 0x38, RZ ;  /* 0x000000387a487824 */ /* 0x002fc600078e02ff */
[----:B------:R-:W-:Y:S01]  /*3bb0*/  LOP3.LUT P0, RZ, R6, 0x1, RZ, 0xc0, !PT ;  /* 0x0000000106ff7812 */ /* 0x000fe2000780c0ff */
[----:B------:R0:W-:Y:S01]  /*3bc0*/  STL [R1+0x204], R9 ;  /* 0x0002040901007387 */ /* 0x0001e20000100800 */
[----:B------:R-:W-:-:S03]  /*3bd0*/  VIADD R6, R183, 0xfffffff0 ;  /* 0xfffffff0b7067836 */ /* 0x000fc60000000000 */
[----:B------:R1:W2:Y:S01]  /*3be0*/  @!P5 LDG.E.U8 R165, desc[UR20][R2.64] ;  /* 0x0000001402a5d981 */ /* 0x0002a2000c1e1100 */
[----:B-----5:R-:W-:Y:S01]  /*3bf0*/  IMAD R4, R122, 0xe, RZ ;  /* 0x0000000e7a047824 */ /* 0x020fe200078e02ff */
[----:B------:R-:W-:Y:S02]  /*3c00*/  PRMT R16, RZ, 0x7610, R16 ;  /* 0x00007610ff107816 */ /* 0x000fe40000000010 */
[----:B0-----:R-:W-:Y:S02]  /*3c10*/  SHF.R.S32.HI R9, RZ, 0x1f, R72 ;  /* 0x0000001fff097819 */ /* 0x001fe40000011448 */
[----:B-1----:R-:W-:Y:S01]  /*3c20*/  IADD3 R2, P6, PT, R72, R20, RZ ;  /* 0x0000001448027210 */ /* 0x002fe20007fde0ff */
[----:B------:R0:W-:Y:S01]  /*3c30*/  STL [R1+0x64], R72 ;  /* 0x0000644801007387 */ /* 0x0001e20000100800 */
[----:B------:R-:W-:-:S03]  /*3c40*/  ISETP.GE.U32.AND P5, PT, R6, 0x7fffffb1, PT ;  /* 0x7fffffb10600780c */ /* 0x000fc60003fa6070 */
[----:B------:R-:W-:Y:S01]  /*3c50*/  STL [R1+0x1fc], R9 ;  /* 0x0001fc0901007387 */ /* 0x000fe20000100800 */
[----:B------:R-:W-:Y:S01]  /*3c60*/  IMAD.X R3, R9, 0x1, R21, P6 ;  /* 0x0000000109037824 */ /* 0x000fe200030e0615 */
[----:B------:R-:W-:Y:S02]  /*3c70*/  SHF.R.U32.HI R5, RZ, 0xe, R7 ;  /* 0x0000000eff057819 */ /* 0x000fe40000011607 */
[----:B------:R1:W-:Y:S01]  /*3c80*/  STL [R1+0x10c], R4 ;  /* 0x00010c0401007387 */ /* 0x0003e20000100800 */
[----:B0-----:R-:W-:Y:S01]  /*3c90*/  SHF.R.S32.HI R72, RZ, 0x1f, R4 ;  /* 0x0000001fff487819 */ /* 0x001fe20000011404 */
[----:B------:R-:W-:Y:S02]  /*3ca0*/  IMAD R6, R122, 0xf, RZ ;  /* 0x0000000f7a067824 */ /* 0x000fe400078e02ff */
[----:B------:R0:W5:Y:S01]  /*3cb0*/  @P0 LDG.E.U8 R16, desc[UR20][R2.64] ;  /* 0x0000001402100981 */ /* 0x000162000c1e1100 */
[----:B------:R-:W-:Y:S02]  /*3cc0*/  LOP3.LUT P0, RZ, R5, 0x1, RZ, 0xc0, !PT ;  /* 0x0000000105ff7812 */ /* 0x000fe4000780c0ff */
[----:B-1----:R-:W-:-:S02]  /*3cd0*/  IADD3 R4, P6, PT, R4, R20, RZ ;  /* 0x0000001404047210 */ /* 0x002fc40007fde0ff */
[----:B------:R-:W-:-:S03]  /*3ce0*/  SHF.R.S32.HI R9, RZ, 0x1f, R6 ;  /* 0x0000001fff097819 */ /* 0x000fc60000011406 */
[----:B------:R-:W-:Y:S01]  /*3cf0*/  IMAD.X R5, R72, 0x1, R21, P6 ;  /* 0x0000000148057824 */ /* 0x000fe200030e0615 */
[----:B0-----:R-:W-:Y:S01]  /*3d00*/  IADD3 R2, P6, PT, R6, R20, RZ ;  /* 0x0000001406027210 */ /* 0x001fe20007fde0ff */
[----:B------:R0:W-:Y:S01]  /*3d10*/  STL [R1+0x108], R6 ;  /* 0x0001080601007387 */ /* 0x0001e20000100800 */
[----:B------:R-:W-:-:S03]  /*3d20*/  PRMT R161, RZ, 0x7610, R161 ;  /* 0x00007610ffa17816 */ /* 0x000fc600000000a1 */
[----:B------:R1:W-:Y:S01]  /*3d30*/  STL [R1+0x200], R72 ;  /* 0x0002004801007387 */ /* 0x0003e20000100800 */
[----:B------:R-:W-:-:S03]  /*3d40*/  IMAD.X R3, R9, 0x1, R21, P6 ;  /* 0x0000000109037824 */ /* 0x000fc600030e0615 */
[----:B------:R1:W-:Y:S01]  /*3d50*/  STL [R1+0x1f8], R9 ;  /* 0x0001f80901007387 */ /* 0x0003e20000100800 */
[----:B0-----:R-:W-:-:S03]  /*3d60*/  SHF.R.U32.HI R6, RZ, 0xd, R7 ;  /* 0x0000000dff067819 */ /* 0x001fc60000011607 */
[----:B------:R0:W2:Y:S01]  /*3d70*/  @!P5 LDG.E.U8 R163, desc[UR20][R2.64] ;  /* 0x0000001402a3d981 */ /* 0x0000a2000c1e1100 */
[----:B-1----:R-:W-:-:S03]  /*3d80*/  IMAD R72, R122, 0x11, RZ ;  /* 0x000000117a487824 */ /* 0x002fc600078e02ff */
[----:B------:R1:W2:Y:S01]  /*3d90*/  @!P3 LDG.E.U8 R161, desc[UR20][R4.64] ;  /* 0x0000001404a1b981 */ /* 0x0002a2000c1e1100 */
[----:B------:R-:W-:Y:S02]  /*3da0*/  LOP3.LUT P3, RZ, R6, 0x1, RZ, 0xc0, !PT ;  /* 0x0000000106ff7812 */ /* 0x000fe4000786c0ff */
[----:B------:R-:W-:Y:S02]  /*3db0*/  SHF.R.S32.HI R9, RZ, 0x1f, R72 ;  /* 0x0000001fff097819 */ /* 0x000fe40000011448 */
[----:B0-----:R-:W-:Y:S01]  /*3dc0*/  IADD3 R2, P6, PT, R72, R20, RZ ;  /* 0x0000001448027210 */ /* 0x001fe20007fde0ff */
[----:B------:R0:W-:Y:S01]  /*3dd0*/  STL [R1+0x100], R72 ;  /* 0x0001004801007387 */ /* 0x0001e20000100800 */
[----:B------:R-:W-:Y:S01]  /*3de0*/  SHF.R.U32.HI R6, RZ, 0xf, R7 ;  /* 0x0000000fff067819 */ /* 0x000fe20000011607 */
[----:B-1----:R-:W-:Y:S01]  /*3df0*/  IMAD R4, R122, 0x12, RZ ;  /* 0x000000127a047824 */ /* 0x002fe200078e02ff */
[----:B------:R-:W-:Y:S01]  /*3e00*/  PRMT R14, RZ, 0x7610, R14 ;  /* 0x00007610ff0e7816 */ /* 0x000fe2000000000e */
[----:B------:R-:W-:Y:S01]  /*3e10*/  STL [R1+0x1f4], R9 ;  /* 0x0001f40901007387 */ /* 0x000fe20000100800 */
[----:B------:R-:W-:Y:S01]  /*3e20*/  IMAD.X R3, R9, 0x1, R21, P6 ;  /* 0x0000000109037824 */ /* 0x000fe200030e0615 */
[----:B------:R-:W-:-:S02]  /*3e30*/  LOP3.LUT P5, RZ, R6, 0x1, RZ, 0xc0, !PT ;  /* 0x0000000106ff7812 */ /* 0x000fc400078ac0ff */
[----:B------:R1:W-:Y:S01]  /*3e40*/  STL [R1+0xfc], R4 ;  /* 0x0000fc0401007387 */ /* 0x0003e20000100800 */
[----:B0-----:R-:W-:Y:S01]  /*3e50*/  SHF.R.S32.HI R72, RZ, 0x1f, R4 ;  /* 0x0000001fff487819 */ /* 0x001fe20000011404 */
[----:B------:R-:W-:Y:S01]  /*3e60*/  IMAD.SHL.U32 R6, R122, 0x10, RZ ;  /* 0x000000107a067824 */ /* 0x000fe200078e00ff */
[----:B------:R-:W-:Y:S01]  /*3e70*/  SHF.R.U32.HI R5, RZ, 0xa, R7 ;  /* 0x0000000aff057819 */ /* 0x000fe20000011607 */
[----:B------:R0:W2:Y:S01]  /*3e80*/  @P0 LDG.E.U8 R14, desc[UR20][R2.64] ;  /* 0x00000014020e0981 */ /* 0x0000a2000c1e1100 */
[-C--:B-1----:R-:W-:Y:S02]  /*3e90*/  IADD3 R4, P6, PT, R4, R20.reuse, RZ ;  /* 0x0000001404047210 */ /* 0x082fe40007fde0ff */
[----:B------:R-:W-:Y:S02]  /*3ea0*/  LOP3.LUT P0, RZ, R5, 0x1, RZ, 0xc0, !PT ;  /* 0x0000000105ff7812 */ /* 0x000fe4000780c0ff */
[----:B------:R-:W-:Y:S01]  /*3eb0*/  SHF.R.S32.HI R9, RZ, 0x1f, R6 ;  /* 0x0000001fff097819 */ /* 0x000fe20000011406 */
[----:B------:R-:W-:Y:S01]  /*3ec0*/  IMAD.X R5, R72, 0x1, R21, P6 ;  /* 0x0000000148057824 */ /* 0x000fe200030e0615 */
[----:B0-----:R-:W-:-:S02]  /*3ed0*/  IADD3 R2, P6, PT, R6, R20, RZ ;  /* 0x0000001406027210 */ /* 0x001fc40007fde0ff */
[----:B------:R-:W-:Y:S01]  /*3ee0*/  PRMT R12, RZ, 0x7610, R12 ;  /* 0x00007610ff0c7816 */ /* 0x000fe2000000000c */
[----:B------:R0:W-:Y:S01]  /*3ef0*/  STL [R1+0x104], R6 ;  /* 0x0001040601007387 */ /* 0x0001e20000100800 */
[----:B------:R-:W-:Y:S01]  /*3f00*/  PRMT R17, RZ, 0x7610, R17 ;  /* 0x00007610ff117816 */ /* 0x000fe20000000011 */
[----:B------:R-:W-:Y:S02]  /*3f10*/  IMAD.X R3, R9, 0x1, R21, P6 ;  /* 0x0000000109037824 */ /* 0x000fe400030e0615 */
[----:B------:R1:W-:Y:S04]  /*3f20*/  STL [R1+0x1f0], R72 ;  /* 0x0001f04801007387 */ /* 0x0003e80000100800 */
[----:B------:R1:W2:Y:S01]  /*3f30*/  @P3 LDG.E.U8 R12, desc[UR20][R4.64] ;  /* 0x00000014040c3981 */ /* 0x0002a2000c1e1100 */
[----:B0-----:R-:W-:-:S03]  /*3f40*/  SHF.R.U32.HI R6, RZ, 0xc, R7 ;  /* 0x0000000cff067819 */ /* 0x001fc60000011607 */
[----:B------:R0:W2:Y:S01]  /*3f50*/  @P5 LDG.E.U8 R17, desc[UR20][R2.64] ;  /* 0x0000001402115981 */ /* 0x0000a2000c1e1100 */
[----:B-1----:R-:W-:Y:S01]  /*3f60*/  IMAD R72, R122, 0x13, RZ ;  /* 0x000000137a487824 */ /* 0x002fe200078e02ff */
[----:B------:R-:W-:Y:S02]  /*3f70*/  LOP3.LUT P3, RZ, R6, 0x1, RZ, 0xc0, !PT ;  /* 0x0000000106ff7812 */ /* 0x000fe4000786c0ff */
[----:B------:R1:W-:Y:S01]  /*3f80*/  STL [R1+0x1ec], R9 ;  /* 0x0001ec0901007387 */ /* 0x0003e20000100800 */
[----:B------:R-:W-:Y:S01]  /*3f90*/  IMAD R4, R122, 0x14, RZ ;  /* 0x000000147a047824 */ /* 0x000fe200078e02ff */
[----:B0-----:R-:W-:Y:S02]  /*3fa0*/  IADD3 R2, P6, PT, R72, R20, RZ ;  /* 0x0000001448027210 */ /* 0x001fe40007fde0ff */
[----:B-1----:R-:W-:Y:S01]  /*3fb0*/  SHF.R.S32.HI R9, RZ, 0x1f, R72 ;  /* 0x0000001fff097819 */ /* 0x002fe20000011448 */
[----:B------:R-:W-:Y:S01]  /*3fc0*/  STL [R1+0xf8], R72 ;  /* 0x0000f84801007387 */ /* 0x000fe20000100800 */
[----:B------:R-:W-:-:S02]  /*3fd0*/  PRMT R10, RZ, 0x7610, R10 ;  /* 0x00007610ff0a7816 */ /* 0x000fc4000000000a */
[----:B------:R-:W-:Y:S01]  /*3fe0*/  SHF.R.U32.HI R6, RZ, 0xb, R7 ;  /* 0x0000000bff067819 */ /* 0x000fe20000011607 */
[----:B------:R0:W-:Y:S01]  /*3ff0*/  STL [R1+0x1e8], R9 ;  /* 0x0001e80901007387 */ /* 0x0001e20000100800 */
[----:B------:R-:W-:Y:S01]  /*4000*/  IMAD.X R3, R9, 0x1, R21, P6 ;  /* 0x0000000109037824 */ /* 0x000fe200030e0615 */
[----:B------:R-:W-:Y:S02]  /*4010*/  SHF.R.S32.HI R73, RZ, 0x1f, R4 ;  /* 0x0000001fff497819 */ /* 0x000fe40000011404 */
[----:B------:R1:W-:Y:S01]  /*4020*/  STL [R1+0xf4], R4 ;  /* 0x0000f40401007387 */ /* 0x0003e20000100800 */
[----:B------:R-:W-:Y:S02]  /*4030*/  SHF.R.U32.HI R5, RZ, 0x6, R7 ;  /* 0x00000006ff057819 */ /* 0x000fe40000011607 */
[----:B------:R-:W-:Y:S01]  /*4040*/  LOP3.LUT P5, RZ, R6, 0x1, RZ, 0xc0, !PT ;  /* 0x0000000106ff7812 */ /* 0x000fe200078ac0ff */
[----:B------:R1:W2:Y:S01]  /*4050*/  @P3 LDG.E.U8 R10, desc[UR20][R2.64] ;  /* 0x00000014020a3981 */ /* 0x0002a2000c1e1100 */
[----:B0-----:R-:W-:Y:S01]  /*4060*/  IMAD R9, R122, 0x15, RZ ;  /* 0x000000157a097824 */ /* 0x001fe200078e02ff */
[----:B-1----:R-:W-:-:S02]  /*4070*/  IADD3 R4, P6, PT, R4, R20, RZ ;  /* 0x0000001404047210 */ /* 0x002fc40007fde0ff */
[----:B------:R-:W-:Y:S02]  /*4080*/  LOP3.LUT P3, RZ, R5, 0x1, RZ, 0xc0, !PT ;  /* 0x0000000105ff7812 */ /* 0x000fe4000786c0ff */
[----:B------:R-:W-:Y:S01]  /*4090*/  SHF.R.S32.HI R72, RZ, 0x1f, R9 ;  /* 0x0000001fff487819 */ /* 0x000fe20000011409 */
[--C-:B------:R-:W-:Y:S01]  /*40a0*/  IMAD.X R5, R73, 0x1, R21.reuse, P6 ;  /* 0x0000000149057824 */ /* 0x100fe200030e0615 */
[----:B------:R-:W-:Y:S01]  /*40b0*/  IADD3 R2, P6, PT, R9, R20, RZ ;  /* 0x0000001409027210 */ /* 0x000fe20007fde0ff */
[----:B------:R0:W-:Y:S01]  /*40c0*/  STL [R1+0xf0], R9 ;  /* 0x0000f00901007387 */ /* 0x0001e20000100800 */
[----:B------:R-:W-:Y:S02]  /*40d0*/  PRMT R8, RZ, 0x7610, R8 ;  /* 0x00007610ff087816 */ /* 0x000fe40000000008 */
[----:B------:R-:W-:Y:S01]  /*40e0*/  PRMT R6, RZ, 0x7610, R6 ;  /* 0x00007610ff067816 */ /* 0x000fe20000000006 */
[----:B------:R1:W-:Y:S01]  /*40f0*/  STL [R1+0x1e4], R73 ;  /* 0x0001e44901007387 */ /* 0x0003e20000100800 */
[----:B------:R-:W-:-:S03]  /*4100*/  IMAD.X R3, R72, 0x1, R21, P6 ;  /* 0x0000000148037824 */ /* 0x000fc600030e0615 */
[----:B------:R1:W-:Y:S01]  /*4110*/  STL [R1+0x1e0], R72 ;  /* 0x0001e04801007387 */ /* 0x0003e20000100800 */
[----:B0-----:R-:W-:Y:S01]  /*4120*/  SHF.R.U32.HI R9, RZ, 0x9, R7 ;  /* 0x00000009ff097819 */ /* 0x001fe20000011607 */
[C---:B------:R-:W-:Y:S02]  /*4130*/  IMAD R84, R122.reuse, 0x17, RZ ;  /* 0x000000177a547824 */ /* 0x040fe400078e02ff */
[----:B------:R-:W2:Y:S01]  /*4140*/  @P5 LDG.E.U8 R8, desc[UR20][R4.64] ;  /* 0x0000001404085981 */ /* 0x000ea2000c1e1100 */
[----:B-1----:R-:W-:Y:S01]  /*4150*/  IMAD R73, R122, 0x16, RZ ;  /* 0x000000167a497824 */ /* 0x002fe200078e02ff */
[----:B------:R-:W-:Y:S02]  /*4160*/  LOP3.LUT P5, RZ, R9, 0x1, RZ, 0xc0, !PT ;  /* 0x0000000109ff7812 */ /* 0x000fe400078ac0ff */
[----:B------:R0:W2:Y:S02]  /*4170*/  @P0 LDG.E.U8 R6, desc[UR20][R2.64] ;  /* 0x0000001402060981 */ /* 0x0000a4000c1e1100 */
[----:B------:R-:W-:-:S02]  /*4180*/  SHF.R.S32.HI R72, RZ, 0x1f, R73 ;  /* 0x0000001fff487819 */ /* 0x000fc40000011449 */
[----:B------:R1:W-:Y:S01]  /*4190*/  STL [R1+0xec], R73 ;  /* 0x0000ec4901007387 */ /* 0x0003e20000100800 */
[----:B------:R-:W-:Y:S02]  /*41a0*/  SHF.R.U32.HI R9, RZ, 0x8, R7 ;  /* 0x00000008ff097819 */ /* 0x000fe40000011607 */
[----:B0-----:R-:W-:Y:S01]  /*41b0*/  IADD3 R2, P6, PT, R73, R20, RZ ;  /* 0x0000001449027210 */ /* 0x001fe20007fde0ff */
[----:B------:R0:W-:Y:S01]  /*41c0*/  STL [R1+0x1dc], R72 ;  /* 0x0001dc4801007387 */ /* 0x0001e20000100800 */
[----:B------:R-:W-:Y:S02]  /*41d0*/  LOP3.LUT P0, RZ, R9, 0x1, RZ, 0xc0, !PT ;  /* 0x0000000109ff7812 */ /* 0x000fe4000780c0ff */
[----:B-1----:R-:W-:Y:S01]  /*41e0*/  SHF.R.S32.HI R73, RZ, 0x1f, R84 ;  /* 0x0000001fff497819 */ /* 0x002fe20000011454 */
[----:B------:R-:W-:Y:S01]  /*41f0*/  IMAD.X R3, R72, 0x1, R21, P6 ;  /* 0x0000000148037824 */ /* 0x000fe200030e0615 */
[----:B------:R1:W-:Y:S01]  /*4200*/  STL [R1+0xe8], R84 ;  /* 0x0000e85401007387 */ /* 0x0003e20000100800 */
[----:B------:R-:W-:Y:S01]  /*4210*/  PRMT R4, RZ, 0x7610, R4 ;  /* 0x00007610ff047816 */ /* 0x000fe20000000004 */
[----:B0-----:R-:W-:Y:S01]  /*4220*/  IMAD R72, R122, 0x19, RZ ;  /* 0x000000197a487824 */ /* 0x001fe200078e02ff */
[----:B------:R-:W-:-:S04]  /*4230*/  SHF.R.U32.HI R5, RZ, 0x3, R7 ;  /* 0x00000003ff057819 */ /* 0x000fc80000011607 */
[----:B------:R0:W2:Y:S01]  /*4240*/  @P5 LDG.E.U8 R4, desc[UR20][R2.64] ;  /* 0x0000001402045981 */ /* 0x0000a2000c1e1100 */
[----:B-1----:R-:W-:-:S03]  /*4250*/  IADD3 R84, P6, PT, R84, R20, RZ ;  /* 0x0000001454547210 */ /* 0x002fc60007fde0ff */
[----:B------:R1:W-:Y:S01]  /*4260*/  STL [R1+0xe0], R72 ;  /* 0x0000e04801007387 */ /* 0x0003e20000100800 */
[----:B------:R-:W-:Y:S01]  /*4270*/  SHF.R.S32.HI R134, RZ, 0x1f, R72 ;  /* 0x0000001fff867819 */ /* 0x000fe20000011448 */
[----:B------:R-:W-:Y:S01]  /*4280*/  IMAD.X R85, R73, 0x1, R21, P6 ;  /* 0x0000000149557824 */ /* 0x000fe200030e0615 */
[----:B0-----:R-:W-:Y:S02]  /*4290*/  PRMT R2, RZ, 0x7610, R2 ;  /* 0x00007610ff027816 */ /* 0x001fe40000000002 */
[----:B-1----:R-:W-:Y:S01]  /*42a0*/  IADD3 R72, P6, PT, R72, R20, RZ ;  /* 0x0000001448487210 */ /* 0x002fe20007fde0ff */
[----:B------:R0:W-:Y:S01]  /*42b0*/  STL [R1+0x1d8], R73 ;  /* 0x0001d84901007387 */ /* 0x0001e20000100800 */
[----:B------:R-:W-:Y:S01]  /*42c0*/  LOP3.LUT P5, RZ, R5, 0x1, RZ, 0xc0, !PT ;  /* 0x0000000105ff7812 */ /* 0x000fe200078ac0ff */
[----:B------:R-:W-:Y:S01]  /*42d0*/  IMAD R135, R122, 0x1a, RZ ;  /* 0x0000001a7a877824 */ /* 0x000fe200078e02ff */
[----:B------:R-:W-:Y:S01]  /*42e0*/  PRMT R15, RZ, 0x7610, R15 ;  /* 0x00007610ff0f7816 */ /* 0x000fe2000000000f */
[----:B------:R1:W2:Y:S01]  /*42f0*/  @P0 LDG.E.U8 R2, desc[UR20][R84.64] ;  /* 0x0000001454020981 */ /* 0x0002a2000c1e1100 */
[----:B------:R-:W-:Y:S01]  /*4300*/  SHF.R.U32.HI R5, RZ, 0x5, R7 ;  /* 0x00000005ff057819 */ /* 0x000fe20000011607 */
[----:B0-----:R-:W-:-:S02]  /*4310*/  IMAD.X R73, R134, 0x1, R21, P6 ;  /* 0x0000000186497824 */ /* 0x001fc400030e0615 */
[----:B------:R0:W-:Y:S01]  /*4320*/  STL [R1+0x1d4], R134 ;  /* 0x0001d48601007387 */ /* 0x0001e20000100800 */
[----:B------:R-:W-:Y:S01]  /*4330*/  LOP3.LUT P0, RZ, R5, 0x1, RZ, 0xc0, !PT ;  /* 0x0000000105ff7812 */ /* 0x000fe2000780c0ff */
[----:B-1----:R-:W-:Y:S02]  /*4340*/  IMAD R84, R122, 0x1b, RZ ;  /* 0x0000001b7a547824 */ /* 0x002fe400078e02ff */
[----:B------:R1:W2:Y:S01]  /*4350*/  @P3 LDG.E.U8 R15, desc[UR20][R72.64] ;  /* 0x00000014480f3981 */ /* 0x0002a2000c1e1100 */
[----:B------:R-:W-:Y:S02]  /*4360*/  SHF.R.U32.HI R3, RZ, 0x4, R7 ;  /* 0x00000004ff037819 */ /* 0x000fe40000011607 */
[----:B0-----:R-:W-:Y:S01]  /*4370*/  SHF.R.S32.HI R134, RZ, 0x1f, R135 ;  /* 0x0000001fff867819 */ /* 0x001fe20000011487 */
[----:B------:R0:W-:Y:S01]  /*4380*/  STL [R1+0xdc], R135 ;  /* 0x0000dc8701007387 */ /* 0x0001e20000100800 */
[----:B-1----:R-:W-:-:S03]  /*4390*/  IADD3 R72, P6, PT, R135, R20, RZ ;  /* 0x0000001487487210 */ /* 0x002fc60007fde0ff */
[----:B------:R-:W-:Y:S01]  /*43a0*/  STL [R1+0x1d0], R134 ;  /* 0x0001d08601007387 */ /* 0x000fe20000100800 */
[----:B------:R-:W-:Y:S02]  /*43b0*/  PRMT R13, RZ, 0x7610, R13 ;  /* 0x00007610ff0d7816 */ /* 0x000fe4000000000d */
[----:B------:R-:W-:Y:S01]  /*43c0*/  SHF.R.S32.HI R136, RZ, 0x1f, R84 ;  /* 0x0000001fff887819 */ /* 0x000fe20000011454 */
[----:B------:R-:W-:Y:S01]  /*43d0*/  IMAD.X R73, R134, 0x1, R21, P6 ;  /* 0x0000000186497824 */ /* 0x000fe200030e0615 */
[----:B------:R1:W-:Y:S01]  /*43e0*/  STL [R1+0xd8], R84 ;  /* 0x0000d85401007387 */ /* 0x0003e20000100800 */
[----:B------:R-:W-:Y:S01]  /*43f0*/  LOP3.LUT P3, RZ, R3, 0x1, RZ, 0xc0, !PT ;  /* 0x0000000103ff7812 */ /* 0x000fe2000786c0ff */
[----:B0-----:R-:W-:Y:S02]  /*4400*/  IMAD R135, R122, 0x1c, RZ ;  /* 0x0000001c7a877824 */ /* 0x001fe400078e02ff */
[----:B------:R0:W2:Y:S01]  /*4410*/  @P0 LDG.E.U8 R13, desc[UR20][R72.64] ;  /* 0x00000014480d0981 */ /* 0x0000a2000c1e1100 */
[----:B-1----:R-:W-:-:S02]  /*4420*/  IADD3 R84, P6, PT, R84, R20, RZ ;  /* 0x0000001454547210 */ /* 0x002fc40007fde0ff */
[----:B------:R-:W-:-:S03]  /*4430*/  SHF.R.S32.HI R134, RZ, 0x1f, R135 ;  /* 0x0000001fff867819 */ /* 0x000fc60000011487 */
[----:B------:R-:W-:Y:S01]  /*4440*/  IMAD.X R85, R136, 0x1, R21, P6 ;  /* 0x0000000188557824 */ /* 0x000fe200030e0615 */
[----:B0-----:R-:W-:Y:S02]  /*4450*/  IADD3 R72, P6, PT, R135, R20, RZ ;  /* 0x0000001487487210 */ /* 0x001fe40007fde0ff */
[----:B------:R-:W-:Y:S01]  /*4460*/  PRMT R11, RZ, 0x7610, R11 ;  /* 0x00007610ff0b7816 */ /* 0x000fe2000000000b */
[----:B------:R0:W-:Y:S01]  /*4470*/  STL [R1+0xd4], R135 ;  /* 0x0000d48701007387 */ /* 0x0001e20000100800 */
[----:B------:R-:W-:Y:S01]  /*4480*/  SHF.R.U32.HI R3, RZ, 0x1, R7 ;  /* 0x00000001ff037819 */ /* 0x000fe20000011607 */
[----:B------:R-:W-:Y:S01]  /*4490*/  IMAD.X R73, R134, 0x1, R21, P6 ;  /* 0x0000000186497824 */ /* 0x000fe200030e0615 */
[----:B------:R-:W-:Y:S02]  /*44a0*/  PRMT R9, RZ, 0x7610, R9 ;  /* 0x00007610ff097816 */ /* 0x000fe40000000009 */
[----:B------:R-:W-:Y:S01]  /*44b0*/  SHF.R.U32.HI R7, RZ, 0x2, R7 ;  /* 0x00000002ff077819 */ /* 0x000fe20000011607 */
[----:B------:R-:W-:Y:S01]  /*44c0*/  STL [R1+0x1cc], R136 ;  /* 0x0001cc8801007387 */ /* 0x000fe20000100800 */
[----:B0-----:R-:W-:-:S03]  /*44d0*/  IMAD R135, R122, 0x1d, RZ ;  /* 0x0000001d7a877824 */ /* 0x001fc600078e02ff */
[----:B------:R0:W2:Y:S01]  /*44e0*/  @P3 LDG.E.U8 R11, desc[UR20][R84.64] ;  /* 0x00000014540b3981 */ /* 0x0000a2000c1e1100 */
[----:B------:R-:W-:-:S03]  /*44f0*/  LOP3.LUT P3, RZ, R7, 0x1, RZ, 0xc0, !PT ;  /* 0x0000000107ff7812 */ /* 0x000fc6000786c0ff */
[----:B------:R1:W-:Y:S04]  /*4500*/  STL [R1+0x1c8], R134 ;  /* 0x0001c88601007387 */ /* 0x0003e80000100800 */
[----:B------:R3:W2:Y:S01]  /*4510*/  @P5 LDG.E.U8 R9, desc[UR20][R72.64] ;  /* 0x0000001448095981 */ /* 0x0006a2000c1e1100 */
[----:B0-----:R-:W-:Y:S01]  /*4520*/  IMAD R84, R122, 0x1e, RZ ;  /* 0x0000001e7a547824 */ /* 0x001fe200078e02ff */
[----:B-1----:R-:W-:Y:S02]  /*4530*/  SHF.R.S32.HI R134, RZ, 0x1f, R135 ;  /* 0x0000001fff867819 */ /* 0x002fe40000011487 */
[----:B------:R-:W-:Y:S01]  /*4540*/  STL [R1+0xd0], R135 ;  /* 0x0000d08701007387 */ /* 0x000fe20000100800 */
[----:B---3--:R-:W-:-:S03]  /*4550*/  IADD3 R72, P6, PT, R135, R20, RZ ;  /* 0x0000001487487210 */ /* 0x008fc60007fde0ff */
[----:B------:R0:W-:Y:S01]  /*4560*/  STL [R1+0x1c4], R134 ;  /* 0x0001c48601007387 */ /* 0x0001e20000100800 */
[----:B------:R-:W-:Y:S02]  /*4570*/  LOP3.LUT P0, RZ, R3, 0x1, RZ, 0xc0, !PT ;  /* 0x0000000103ff7812 */ /* 0x000fe4000780c0ff */
[----:B------:R-:W-:Y:S01]  /*4580*/  PRMT R7, RZ, 0x7610, R7 ;  /* 0x00007610ff077816 */ /* 0x000fe20000000007 */
[----:B------:R-:W-:Y:S01]  /*4590*/  IMAD.X R73, R134, 0x1, R21, P6 ;  /* 0x0000000186497824 */ /* 0x000fe200030e0615 */
[----:B------:R1:W-:Y:S01]  /*45a0*/  STL [R1+0xcc], R84 ;  /* 0x0000cc5401007387 */ /* 0x0003e20000100800 */
[----:B------:R-:W-:Y:S02]  /*45b0*/  SHF.R.S32.HI R136, RZ, 0x1f, R84 ;  /* 0x0000001fff887819 */ /* 0x000fe40000011454 */
[----:B------:R-:W-:Y:S01]  /*45c0*/  SHF.R.U64 R3, R18, 0x1e, RZ ;  /* 0x0000001e12037819 */ /* 0x000fe200000012ff */
[----:B------:R3:W2:Y:S01]  /*45d0*/  @P3 LDG.E.U8 R7, desc[UR20][R72.64] ;  /* 0x0000001448073981 */ /* 0x0006a2000c1e1100 */
[----:B0-----:R-:W-:Y:S01]  /*45e0*/  IMAD R134, R122, 0x1f, RZ ;  /* 0x0000001f7a867824 */ /* 0x001fe200078e02ff */
[----:B-1----:R-:W-:-:S02]  /*45f0*/  IADD3 R84, P6, PT, R84, R20, RZ ;  /* 0x0000001454547210 */ /* 0x002fc40007fde0ff */
[----:B------:R-:W-:Y:S02]  /*4600*/  LOP3.LUT P5, RZ, R3, 0x1, RZ, 0xc0, !PT ;  /* 0x0000000103ff7812 */ /* 0x000fe400078ac0ff */
[----:B------:R-:W-:Y:S01]  /*4610*/  SHF.R.U64 R3, R18, 0x1d, RZ ;  /* 0x0000001d12037819 */ /* 0x000fe200000012ff */
[----:B------:R-:W-:Y:S01]  /*4620*/  IMAD.X R85, R136, 0x1, R21, P6 ;  /* 0x0000000188557824 */ /* 0x000fe200030e0615 */
[----:B------:R-:W-:Y:S02]  /*4630*/  SHF.R.S32.HI R135, RZ, 0x1f, R134 ;  /* 0x0000001fff877819 */ /* 0x000fe40000011486 */
[----:B---3--:R-:W-:Y:S01]  /*4640*/  IADD3 R72, P6, PT, R134, R20, RZ ;  /* 0x0000001486487210 */ /* 0x008fe20007fde0ff */
[----:B------:R0:W-:Y:S01]  /*4650*/  STL [R1+0xc8], R134 ;  /* 0x0000c88601007387 */ /* 0x0001e20000100800 */
[----:B------:R-:W-:Y:S02]  /*4660*/  LOP3.LUT P3, RZ, R3, 0x1, RZ, 0xc0, !PT ;  /* 0x0000000103ff7812 */ /* 0x000fe4000786c0ff */
[----:B------:R-:W-:Y:S01]  /*4670*/  PRMT R5, RZ, 0x7610, R5 ;  /* 0x00007610ff057816 */ /* 0x000fe20000000005 */
[----:B------:R1:W-:Y:S01]  /*4680*/  STL [R1+0x1c0], R136 ;  /* 0x0001c08801007387 */ /* 0x0003e20000100800 */
[----:B------:R-:W-:Y:S01]  /*4690*/  PRMT R3, RZ, 0x7610, R3 ;  /* 0x00007610ff037816 */ /* 0x000fe20000000003 */
[----:B------:R-:W-:Y:S01]  /*46a0*/  IMAD.X R73, R135, 0x1, R21, P6 ;  /* 0x0000000187497824 */ /* 0x000fe200030e0615 */
[----:B0-----:R-:W-:-:S02]  /*46b0*/  SHF.R.U64 R134, R18, 0x1c, RZ ;  /* 0x0000001c12867819 */ /* 0x001fc400000012ff */
[----:B------:R0:W3:Y:S01]  /*46c0*/  @P0 LDG.E.U8 R5, desc[UR20][R84.64] ;  /* 0x0000001454050981 */ /* 0x0000e2000c1e1100 */
[----:B-1----:R-:W-:-:S03]  /*46d0*/  IMAD R136, R122, 0x21, RZ ;  /* 0x000000217a887824 */ /* 0x002fc600078e02ff */
[----:B------:R1:W-:Y:S01]  /*46e0*/  STL [R1+0x1bc], R135 ;  /* 0x0001bc8701007387 */ /* 0x0003e20000100800 */
[----:B------:R-:W-:Y:S02]  /*46f0*/  LOP3.LUT P0, RZ, R134, 0x1, RZ, 0xc0, !PT ;  /* 0x0000000186ff7812 */ /* 0x000fe4000780c0ff */
[----:B------:R-:W-:Y:S01]  /*4700*/  SHF.R.U64 R134, R18, 0x1b, RZ ;  /* 0x0000001b12867819 */ /* 0x000fe200000012ff */
[----:B------:R4:W2:Y:S01]  /*4710*/  @!P4 LDG.E.U8 R3, desc[UR20][R72.64] ;  /* 0x000000144803c981 */ /* 0x0008a2000c1e1100 */
[----:B0-----:R-:W-:Y:S02]  /*4720*/  IADD3 R84, P6, PT, R136, R20, RZ ;  /* 0x0000001488547210 */ /* 0x001fe40007fde0ff */
[----:B-1----:R-:W-:Y:S01]  /*4730*/  SHF.R.S32.HI R135, RZ, 0x1f, R136 ;  /* 0x0000001fff877819 */ /* 0x002fe20000011488 */
[----:B------:R0:W-:Y:S01]  /*4740*/  STL [R1+0xc0], R136 ;  /* 0x0000c08801007387 */ /* 0x0001e20000100800 */
[----:B----4-:R-:W-:Y:S01]  /*4750*/  IMAD R72, R122, 0x22, RZ ;  /* 0x000000227a487824 */ /* 0x010fe200078e02ff */
[----:B------:R-:W-:-:S02]  /*4760*/  LOP3.LUT P4, RZ, R134, 0x1, RZ, 0xc0, !PT ;  /* 0x0000000186ff7812 */ /* 0x000fc4000788c0ff */
[----:B------:R1:W-:Y:S01]  /*4770*/  STL [R1+0x1b8], R135 ;  /* 0x0001b88701007387 */ /* 0x0003e20000100800 */
[----:B------:R-:W-:Y:S01]  /*4780*/  PRMT R134, RZ, 0x7610, R134 ;  /* 0x00007610ff867816 */ /* 0x000fe20000000086 */
[----:B------:R-:W-:Y:S02]  /*4790*/  IMAD.X R85, R135, 0x1, R21, P6 ;  /* 0x0000000187557824 */ /* 0x000fe400030e0615 */
[----:B------:R4:W-:Y:S01]  /*47a0*/  STL [R1+0xbc], R72 ;  /* 0x0000bc4801007387 */ /* 0x0009e20000100800 */
[----:B0-----:R-:W-:Y:S01]  /*47b0*/  SHF.R.S32.HI R136, RZ, 0x1f, R72 ;  /* 0x0000001fff887819 */ /* 0x001fe20000011448 */
[----:B------:R-:W-:Y:S02]  /*47c0*/  IMAD R139, R122, 0x23, RZ ;  /* 0x000000237a8b7824 */ /* 0x000fe400078e02ff */
[----:B------:R0:W2:Y:S01]  /*47d0*/  @P5 LDG.E.U8 R134, desc[UR20][R84.64] ;  /* 0x0000001454865981 */ /* 0x0000a2000c1e1100 */
[----:B-1----:R-:W-:Y:S02]  /*47e0*/  SHF.R.U64 R135, R18, 0x1a, RZ ;  /* 0x0000001a12877819 */ /* 0x002fe400000012ff */
[----:B----4-:R-:W-:-:S02]  /*47f0*/  IADD3 R72, P6, PT, R72, R20, RZ ;  /* 0x0000001448487210 */ /* 0x010fc40007fde0ff */
[----:B------:R-:W-:-:S03]  /*4800*/  SHF.R.S32.HI R140, RZ, 0x1f, R139 ;  /* 0x0000001fff8c7819 */ /* 0x000fc6000001148b */
[----:B------:R-:W-:Y:S01]  /*4810*/  IMAD.X R73, R136, 0x1, R21, P6 ;  /* 0x0000000188497824 */ /* 0x000fe200030e0615 */
[----:B0-----:R-:W-:Y:S02]  /*4820*/  IADD3 R84, P6, PT, R139, R20, RZ ;  /* 0x000000148b547210 */ /* 0x001fe40007fde0ff */
[----:B------:R-:W-:Y:S01]  /*4830*/  LOP3.LUT P5, RZ, R135, 0x1, RZ, 0xc0, !PT ;  /* 0x0000000187ff7812 */ /* 0x000fe200078ac0ff */
[----:B------:R0:W-:Y:S01]  /*4840*/  STL [R1+0xb8], R139 ;  /* 0x0000b88b01007387 */ /* 0x0001e20000100800 */
[----:B------:R-:W-:Y:S01]  /*4850*/  PRMT R135, RZ, 0x7610, R135 ;  /* 0x00007610ff877816 */ /* 0x000fe20000000087 */
[----:B------:R-:W-:Y:S01]  /*4860*/  IMAD.X R85, R140, 0x1, R21, P6 ;  /* 0x000000018c557824 */ /* 0x000fe200030e0615 */
[----:B------:R-:W-:Y:S01]  /*4870*/  PRMT R137, RZ, 0x7610, R137 ;  /* 0x00007610ff897816 */ /* 0x000fe20000000089 */
[C---:B------:R-:W-:Y:S01]  /*4880*/  IMAD R141, R122.reuse, 0x25, RZ ;  /* 0x000000257a8d7824 */ /* 0x040fe200078e02ff */
[----:B------:R1:W-:Y:S04]  /*4890*/  STL [R1+0x1b4], R136 ;  /* 0x0001b48801007387 */ /* 0x0003e80000100800 */
[----:B------:R4:W2:Y:S01]  /*48a0*/  @P3 LDG.E.U8 R135, desc[UR20][R72.64] ;  /* 0x0000001448873981 */ /* 0x0008a2000c1e1100 */
[----:B0-----:R-:W-:-:S03]  /*48b0*/  IMAD R139, R122, 0x24, RZ ;  /* 0x000000247a8b7824 */ /* 0x001fc600078e02ff */
[----:B------:R0:W-:Y:S01]  /*48c0*/  STL [R1+0x1b0], R140 ;  /* 0x0001b08c01007387 */ /* 0x0001e20000100800 */
[----:B-1----:R-:W-:-:S03]  /*48d0*/  SHF.R.U64 R136, R18, 0x19, RZ ;  /* 0x0000001912887819 */ /* 0x002fc600000012ff */
[----:B------:R1:W-:Y:S01]  /*48e0*/  STL [R1+0xb4], R139 ;  /* 0x0000b48b01007387 */ /* 0x0003e20000100800 */
[----:B----4-:R-:W-:-:S03]  /*48f0*/  IADD3 R72, P6, PT, R139, R20, RZ ;  /* 0x000000148b487210 */ /* 0x010fc60007fde0ff */
[----:B------:R4:W2:Y:S01]  /*4900*/  @P0 LDG.E.U8 R137, desc[UR20][R84.64] ;  /* 0x0000001454890981 */ /* 0x0008a2000c1e1100 */
[----:B0-----:R-:W-:Y:S02]  /*4910*/  SHF.R.S32.HI R140, RZ, 0x1f, R139 ;  /* 0x0000001fff8c7819 */ /* 0x001fe4000001148b */
[----:B-1----:R-:W-:Y:S02]  /*4920*/  SHF.R.S32.HI R139, RZ, 0x1f, R141 ;  /* 0x0000001fff8b7819 */ /* 0x002fe4000001148d */
[----:B----4-:R-:W-:Y:S01]  /*4930*/  IADD3 R84, P0, PT, R141, R20, RZ ;  /* 0x000000148d547210 */ /* 0x010fe20007f1e0ff */
[----:B------:R-:W-:Y:S01]  /*4940*/  STL [R1+0xb0], R141 ;  /* 0x0000b08d01007387 */ /* 0x000fe20000100800 */
[----:B------:R-:W-:Y:S01]  /*4950*/  LOP3.LUT P3, RZ, R136, 0x1, RZ, 0xc0, !PT ;  /* 0x0000000188ff7812 */ /* 0x000fe2000786c0ff */
[--C-:B------:R-:W-:Y:S01]  /*4960*/  IMAD.X R73, R140, 0x1, R21.reuse, P6 ;  /* 0x000000018c497824 */ /* 0x100fe200030e0615 */
[----:B------:R-:W-:Y:S01]  /*4970*/  PRMT R138, RZ, 0x7610, R138 ;  /* 0x00007610ff8a7816 */ /* 0x000fe2000000008a */
[----:B------:R-:W-:Y:S01]  /*4980*/  STL [R1+0x1ac], R140 ;  /* 0x0001ac8c01007387 */ /* 0x000fe20000100800 */
[----:B------:R-:W-:Y:S01]  /*4990*/  PRMT R136, RZ, 0x7610, R136 ;  /* 0x00007610ff887816 */ /* 0x000fe20000000088 */
[----:B------:R-:W-:-:S02]  /*49a0*/  IMAD.X R85, R139, 0x1, R21, P0 ;  /* 0x000000018b557824 */ /* 0x000fc400000e0615 */
[----:B------:R0:W-:Y:S04]  /*49b0*/  STL [R1+0x1a8], R139 ;  /* 0x0001a88b01007387 */ /* 0x0001e80000100800 */
[----:B------:R1:W4:Y:S01]  /*49c0*/  @P4 LDG.E.U8 R138, desc[UR20][R72.64] ;  /* 0x00000014488a4981 */ /* 0x000322000c1e1100 */
[----:B------:R-:W-:-:S03]  /*49d0*/  ISETP.GT.U32.AND P4, PT, R130, R125, PT ;  /* 0x0000007d8200720c */ /* 0x000fc60003f84070 */
[----:B------:R5:W2:Y:S01]  /*49e0*/  @P5 LDG.E.U8 R136, desc[UR20][R84.64] ;  /* 0x0000001454885981 */ /* 0x000aa2000c1e1100 */
[----:B0-----:R-:W-:Y:S01]  /*49f0*/  IMAD R139, R122, 0x26, RZ ;  /* 0x000000267a8b7824 */ /* 0x001fe200078e02ff */
[----:B------:R-:W-:-:S04]  /*4a00*/  ISETP.GT.U32.AND P5, PT, R130, R124, PT ;  /* 0x0000007c8200720c */ /* 0x000fc80003fa4070 */
[----:B------:R-:W-:Y:S02]  /*4a10*/  SHF.R.S32.HI R140, RZ, 0x1f, R139 ;  /* 0x0000001fff8c7819 */ /* 0x000fe4000001148b */
[----:B-1----:R-:W-:Y:S02]  /*4a20*/  IADD3 R72, P0, PT, R139, R20, RZ ;  /* 0x000000148b487210 */ /* 0x002fe40007f1e0ff */
[----:B-----5:R-:W-:-:S03]  /*4a30*/  PRMT R84, RZ, 0x7610, R84 ;  /* 0x00007610ff547816 */ /* 0x020fc60000000054 */
[----:B------:R-:W-:Y:S02]  /*4a40*/  IMAD.X R73, R140, 0x1, R21, P0 ;  /* 0x000000018c497824 */ /* 0x000fe400000e0615 */
[--C-:B------:R-:W-:Y:S01]  /*4a50*/  @!P4 IMAD.IADD R125, R125, 0x1, -R130.reuse ;  /* 0x000000017d7dc824 */ /* 0x100fe200078e0a82 */
[C---:B------:R-:W-:Y:S02]  /*4a60*/  ISETP.GT.U32.AND P4, PT, R130.reuse, R114, PT ;  /* 0x000000728200720c */ /* 0x040fe40003f84070 */
[----:B------:R0:W5:Y:S01]  /*4a70*/  @P3 LDG.E.U8 R84, desc[UR20][R72.64] ;  /* 0x0000001448543981 */ /* 0x000162000c1e1100 */
[----:B------:R-:W-:Y:S01]  /*4a80*/  ISETP.GT.U32.AND P3, PT, R130, R121, PT ;  /* 0x000000798200720c */ /* 0x000fe20003f64070 */
[----:B------:R-:W-:Y:S01]  /*4a90*/  @!P5 IMAD.IADD R124, R124, 0x1, -R130 ;  /* 0x000000017c7cd824 */ /* 0x000fe200078e0a82 */
[C---:B------:R-:W-:Y:S02]  /*4aa0*/  ISETP.GT.U32.AND P5, PT, R130.reuse, R113, PT ;  /* 0x000000718200720c */ /* 0x040fe40003fa4070 */
[----:B------:R-:W-:-:S06]  /*4ab0*/  ISETP.GT.U32.AND P0, PT, R130, R127, PT ;  /* 0x0000007f8200720c */ /* 0x000fcc0003f04070 */
[--C-:B------:R-:W-:Y:S01]  /*4ac0*/  @!P4 IMAD.IADD R114, R114, 0x1, -R130.reuse ;  /* 0x000000017272c824 */ /* 0x100fe200078e0a82 */
[C---:B------:R-:W-:Y:S02]  /*4ad0*/  ISETP.GT.U32.AND P4, PT, R130.reuse, R105, PT ;  /* 0x000000698200720c */ /* 0x040fe40003f84070 */
[--C-:B------:R-:W-:Y:S01]  /*4ae0*/  @!P3 IMAD.IADD R121, R121, 0x1, -R130.reuse ;  /* 0x000000017979b824 */ /* 0x100fe200078e0a82 */
[C---:B------:R-:W-:Y:S01]  /*4af0*/  ISETP.GT.U32.AND P3, PT, R130.reuse, R107, PT ;  /* 0x0000006b8200720c */ /* 0x040fe20003f64070 */
[--C-:B------:R-:W-:Y:S01]  /*4b00*/  @!P5 IMAD.IADD R113, R113, 0x1, -R130.reuse ;  /* 0x000000017171d824 */ /* 0x100fe200078e0a82 */
[C---:B------:R-:W-:Y:S01]  /*4b10*/  ISETP.GT.U32.AND P5, PT, R130.reuse, R101, PT ;  /* 0x000000658200720c */ /* 0x040fe20003fa4070 */
[----:B------:R-:W-:Y:S01]  /*4b20*/  @!P0 IMAD.IADD R127, R127, 0x1, -R130 ;  /* 0x000000017f7f8824 */ /* 0x000fe200078e0a82 */
        /* <DEDUP_REMOVED lines=10> */
[----:B------:R-:W-:Y:S02]  /*4bd0*/  ISETP.GT.U32.AND P4, PT, R130, R92, PT ;  /* 0x0000005c8200720c */ /* 0x000fe40003f84070 */
[--C-:B------:R-:W-:Y:S01]  /*4be0*/  @!P3 IMAD.IADD R100, R100, 0x1, -R130.reuse ;  /* 0x000000016464b824 */ /* 0x100fe200078e0a82 */
[----:B------:R-:W-:Y:S01]  /*4bf0*/  ISETP.GT.U32.AND P3, PT, R130, R97, PT ;  /* 0x000000618200720c */ /* 0x000fe20003f64070 */
[--C-:B------:R-:W-:Y:S01]  /*4c00*/  @!P5 IMAD.IADD R96, R96, 0x1, -R130.reuse ;  /* 0x000000016060d824 */ /* 0x100fe200078e0a82 */
[----:B------:R-:W-:Y:S01]  /*4c10*/  ISETP.GT.U32.AND P5, PT, R130, R89, PT ;  /* 0x000000598200720c */ /* 0x000fe20003fa4070 */
        /* <DEDUP_REMOVED lines=13> */
[C---:B------:R-:W-:Y:S01]  /*4cf0*/  ISETP.GT.U32.AND P3, PT, R130.reuse, R74, PT ;  /* 0x0000004a8200720c */ /* 0x040fe20003f64070 */
[--C-:B------:R-:W-:Y:S01]  /*4d00*/  @!P5 IMAD.IADD R71, R71, 0x1, -R130.reuse ;  /* 0x000000014747d824 */ /* 0x100fe200078e0a82 */
[----:B------:R-:W-:Y:S01]  /*4d10*/  ISETP.GT.U32.AND P5, PT, R130, R66, PT ;  /* 0x000000428200720c */ /* 0x000fe20003fa4070 */
[----:B------:R-:W-:Y:S01]  /*4d20*/  @!P0 IMAD.IADD R90, R90, 0x1, -R130 ;  /* 0x000000015a5a8824 */ /* 0x000fe200078e0a82 */
[----:B------:R-:W-:-:S06]  /*4d30*/  ISETP.GT.U32.AND P0, PT, R130, R83, PT ;  /* 0x000000538200720c */ /* 0x000fcc0003f04070 */
[--C-:B------:R-:W-:Y:S01]  /*4d40*/  @!P4 IMAD.IADD R65, R65, 0x1, -R130.reuse ;  /* 0x000000014141c824 */ /* 0x100fe200078e0a82 */
[----:B------:R-:W-:Y:S02]  /*4d50*/  ISETP.GT.U32.AND P4, PT, R130, R62, PT ;  /* 0x0000003e8200720c */ /* 0x000fe40003f84070 */
[--C-:B------:R-:W-:Y:S01]  /*4d60*/  @!P3 IMAD.IADD R74, R74, 0x1, -R130.reuse ;  /* 0x000000014a4ab824 */ /* 0x100fe200078e0a82 */
[----:B------:R-:W-:Y:S01]  /*4d70*/  ISETP.GT.U32.AND P3, PT, R130, R67, PT ;  /* 0x000000438200720c */ /* 0x000fe20003f64070 */
[--C-:B------:R-:W-:Y:S01]  /*4d80*/  @!P5 IMAD.IADD R66, R66, 0x1, -R130.reuse ;  /* 0x000000014242d824 */ /* 0x100fe200078e0a82 */
[C---:B------:R-:W-:Y:S01]  /*4d90*/  ISETP.GT.U32.AND P5, PT, R130.reuse, R63, PT ;  /* 0x0000003f8200720c */ /* 0x040fe20003fa4070 */
[----:B------:R-:W-:Y:S01]  /*4da0*/  @!P0 IMAD.IADD R83, R83, 0x1, -R130 ;  /* 0x0000000153538824 */ /* 0x000fe200078e0a82 */
[----:B------:R-:W-:Y:S02]  /*4db0*/  ISETP.GT.U32.AND P0, PT, R130, R78, PT ;  /* 0x0000004e8200720c */ /* 0x000fe40003f04070 */
[----:B------:R-:W-:-:S04]  /*4dc0*/  LOP3.LUT R154, R132, 0x6c, RZ, 0xfc, !PT ;  /* 0x0000006c849a7812 */ /* 0x000fc800078efcff */
[--C-:B------:R-:W-:Y:S01]  /*4dd0*/  @!P4 IMAD.IADD R62, R62, 0x1, -R130.reuse ;  /* 0x000000013e3ec824 */ /* 0x100fe200078e0a82 */
[C---:B------:R-:W-:Y:S02]  /*4de0*/  ISETP.GT.U32.AND P4, PT, R130.reuse, R54, PT ;  /* 0x000000368200720c */ /* 0x040fe40003f84070 */
[--C-:B------:R-:W-:Y:S01]  /*4df0*/  @!P3 IMAD.IADD R67, R67, 0x1, -R130.reuse ;  /* 0x000000014343b824 */ /* 0x100fe200078e0a82 */
[C---:B------:R-:W-:Y:S01]  /*4e00*/  ISETP.GT.U32.AND P3, PT, R130.reuse, R56, PT ;  /* 0x000000388200720c */ /* 0x040fe20003f64070 */
[--C-:B------:R-:W-:Y:S01]  /*4e10*/  @!P5 IMAD.IADD R63, R63, 0x1, -R130.reuse ;  /* 0x000000013f3fd824 */ /* 0x100fe200078e0a82 */
[----:B------:R-:W-:Y:S01]  /*4e20*/  ISETP.GT.U32.AND P5, PT, R130, R49, PT ;  /* 0x000000318200720c */ /* 0x000fe20003fa4070 */
[----:B------:R1:W-:Y:S01]  /*4e30*/  STL [R1+0xac], R139 ;  /* 0x0000ac8b01007387 */ /* 0x0003e20000100800 */
[----:B------:R-:W-:Y:S01]  /*4e40*/  @!P0 IMAD.IADD R78, R78, 0x1, -R130 ;  /* 0x000000014e4e8824 */ /* 0x000fe200078e0a82 */
[----:B------:R-:W-:Y:S02]  /*4e50*/  LOP3.LUT R159, R132, 0x6e, RZ, 0xfc, !PT ;  /* 0x0000006e849f7812 */ /* 0x000fe400078efcff */
[----:B------:R-:W-:-:S02]  /*4e60*/  ISETP.GT.U32.AND P0, PT, R130, R59, PT ;  /* 0x0000003b8200720c */ /* 0x000fc40003f04070 */
[----:B-1----:R-:W-:Y:S01]  /*4e70*/  IABS R139, R154 ;  /* 0x0000009a008b7213 */ /* 0x002fe20000000000 */
[----:B------:R1:W-:Y:S03]  /*4e80*/  STL [R1+0x1a4], R140 ;  /* 0x0001a48c01007387 */ /* 0x0003e60000100800 */
[----:B------:R-:W-:Y:S02]  /*4e90*/  @!P3 IMAD.IADD R56, R56, 0x1, -R130 ;  /* 0x000000013838b824 */ /* 0x000fe400078e0a82 */
[----:B0-----:R-:W-:Y:S01]  /*4ea0*/  IMAD.HI.U32 R72, R133, R139, RZ ;  /* 0x0000008b85487227 */ /* 0x001fe200078e00ff */
[----:B------:R-:W-:-:S03]  /*4eb0*/  ISETP.GT.U32.AND P3, PT, R130, R48, PT ;  /* 0x000000308200720c */ /* 0x000fc60003f64070 */
[----:B------:R-:W-:Y:S01]  /*4ec0*/  IMAD.MOV R72, RZ, RZ, -R72 ;  /* 0x000000ffff487224 */ /* 0x000fe200078e0a48 */
[----:B-1----:R-:W-:Y:S01]  /*4ed0*/  IABS R140, R159 ;  /* 0x0000009f008c7213 */ /* 0x002fe20000000000 */
[--C-:B------:R-:W-:Y:S01]  /*4ee0*/  @!P4 IMAD.IADD R54, R54, 0x1, -R130.reuse ;  /* 0x000000013636c824 */ /* 0x100fe200078e0a82 */
[C---:B------:R-:W-:Y:S01]  /*4ef0*/  ISETP.GT.U32.AND P4, PT, R130.reuse, R45, PT ;  /* 0x0000002d8200720c */ /* 0x040fe20003f84070 */
[----:B------:R-:W-:Y:S01]  /*4f00*/  @!P5 IMAD.IADD R49, R49, 0x1, -R130 ;  /* 0x000000013131d824 */ /* 0x000fe200078e0a82 */
[C---:B------:R-:W-:Y:S01]  /*4f10*/  ISETP.GT.U32.AND P5, PT, R130.reuse, R42, PT ;  /* 0x0000002a8200720c */ /* 0x040fe20003fa4070 */
[----:B------:R-:W-:Y:S01]  /*4f20*/  IMAD R139, R130, R72, R139 ;  /* 0x00000048828b7224 */ /* 0x000fe200078e028b */
[----:B------:R-:W-:Y:S01]  /*4f30*/  LOP3.LUT R157, R132, 0x70, RZ, 0xfc, !PT ;  /* 0x00000070849d7812 */ /* 0x000fe200078efcff */
[----:B------:R-:W-:-:S03]  /*4f40*/  IMAD.HI.U32 R72, R133, R140, RZ ;  /* 0x0000008c85487227 */ /* 0x000fc600078e00ff */
[----:B------:R-:W-:Y:S01]  /*4f50*/  IABS R141, R157 ;  /* 0x0000009d008d7213 */ /* 0x000fe20000000000 */
[----:B------:R-:W-:Y:S02]  /*4f60*/  IMAD.MOV R72, RZ, RZ, -R72 ;  /* 0x000000ffff487224 */ /* 0x000fe400078e0a48 */
[----:B------:R-:W-:Y:S01]  /*4f70*/  @!P0 IMAD.IADD R59, R59, 0x1, -R130 ;  /* 0x000000013b3b8824 */ /* 0x000fe200078e0a82 */
[C---:B------:R-:W-:Y:S01]  /*4f80*/  ISETP.GT.U32.AND P0, PT, R130.reuse, R58, PT ;  /* 0x0000003a8200720c */ /* 0x040fe20003f04070 */
[----:B------:R-:W-:Y:S01]  /*4f90*/  IMAD R140, R130, R72, R140 ;  /* 0x00000048828c7224 */ /* 0x000fe200078e028c */
[----:B------:R-:W-:Y:S01]  /*4fa0*/  LOP3.LUT R155, R132, 0x72, RZ, 0xfc, !PT ;  /* 0x00000072849b7812 */ /* 0x000fe200078efcff */
[----:B------:R-:W-:Y:S01]  /*4fb0*/  @!P3 IMAD.IADD R48, R48, 0x1, -R130 ;  /* 0x000000013030b824 */ /* 0x000fe200078e0a82 */
[----:B------:R-:W-:Y:S01]  /*4fc0*/  ISETP.GT.U32.AND P3, PT, R130, R44, PT ;  /* 0x0000002c8200720c */ /* 0x000fe20003f64070 */
[----:B------:R-:W-:-:S04]  /*4fd0*/  IMAD.HI.U32 R72, R133, R141, RZ ;  /* 0x0000008d85487227 */ /* 0x000fc800078e00ff */
[--C-:B------:R-:W-:Y:S01]  /*4fe0*/  @!P4 IMAD.IADD R45, R45, 0x1, -R130.reuse ;  /* 0x000000012d2dc824 */ /* 0x100fe200078e0a82 */
[----:B------:R-:W-:Y:S01]  /*4ff0*/  ISETP.GT.U32.AND P4, PT, R130, R37, PT ;  /* 0x000000258200720c */ /* 0x000fe20003f84070 */
[----:B------:R-:W-:Y:S01]  /*5000*/  @!P5 IMAD.IADD R42, R42, 0x1, -R130 ;  /* 0x000000012a2ad824 */ /* 0x000fe200078e0a82 */
[----:B------:R-:W-:Y:S01]  /*5010*/  ISETP.GT.U32.AND P5, PT, R130, R40, PT ;  /* 0x000000288200720c */ /* 0x000fe20003fa4070 */
[----:B------:R-:W-:Y:S01]  /*5020*/  IMAD.MOV R72, RZ, RZ, -R72 ;  /* 0x000000ffff487224 */ /* 0x000fe200078e0a48 */
[----:B------:R-:W-:Y:S01]  /*5030*/  IABS R142, R155 ;  /* 0x0000009b008e7213 */ /* 0x000fe20000000000 */
[----:B------:R-:W-:Y:S01]  /*5040*/  @!P0 IMAD.IADD R58, R58, 0x1, -R130 ;  /* 0x000000013a3a8824 */ /* 0x000fe200078e0a82 */
[----:B------:R-:W-:Y:S01]  /*5050*/  LOP3.LUT R148, R132, 0x74, RZ, 0xfc, !PT ;  /* 0x0000007484947812 */ /* 0x000fe200078efcff */
[C---:B------:R-:W-:Y:S01]  /*5060*/  IMAD R141, R130.reuse, R72, R141 ;  /* 0x00000048828d7224 */ /* 0x040fe200078e028d */
[----:B------:R-:W-:Y:S01]  /*5070*/  ISETP.GT.U32.AND P0, PT, R130, R51, PT ;  /* 0x000000338200720c */ /* 0x000fe20003f04070 */
[----:B------:R-:W-:Y:S01]  /*5080*/  IMAD.HI.U32 R72, R133, R142, RZ ;  /* 0x0000008e85487227 */ /* 0x000fe200078e00ff */
[----:B------:R-:W-:-:S03]  /*5090*/  IABS R143, R148 ;  /* 0x00000094008f7213 */ /* 0x000fc60000000000 */
[----:B------:R-:W-:Y:S02]  /*50a0*/  IMAD.MOV R72, RZ, RZ, -R72 ;  /* 0x000000ffff487224 */ /* 0x000fe400078e0a48 */
[--C-:B------:R-:W-:Y:S01]  /*50b0*/  @!P3 IMAD.IADD R44, R44, 0x1, -R130.reuse ;  /* 0x000000012c2cb824 */ /* 0x100fe200078e0a82 */
[C---:B------:R-:W-:Y:S01]  /*50c0*/  ISETP.GT.U32.AND P3, PT, R130.reuse, R31, PT ;  /* 0x0000001f8200720c */ /* 0x040fe20003f64070 */
[--C-:B------:R-:W-:Y:S01]  /*50d0*/  @!P4 IMAD.IADD R37, R37, 0x1, -R130.reuse ;  /* 0x000000012525c824 */ /* 0x100fe200078e0a82 */
[----:B------:R-:W-:Y:S01]  /*50e0*/  ISETP.GT.U32.AND P4, PT, R130, R34, PT ;  /* 0x000000228200720c */ /* 0x000fe20003f84070 */
[----:B------:R-:W-:Y:S01]  /*50f0*/  @!P5 IMAD.IADD R40, R40, 0x1, -R130 ;  /* 0x000000012828d824 */ /* 0x000fe200078e0a82 */
[C---:B------:R-:W-:Y:S01]  /*5100*/  ISETP.GT.U32.AND P5, PT, R130.reuse, R27, PT ;  /* 0x0000001b8200720c */ /* 0x040fe20003fa4070 */
[----:B------:R-:W-:Y:S01]  /*5110*/  IMAD R142, R130, R72, R142 ;  /* 0x00000048828e7224 */ /* 0x000fe200078e028e */
[C---:B------:R-:W-:Y:S01]  /*5120*/  LOP3.LUT R185, R132.reuse, 0x7e, RZ, 0xfc, !PT ;  /* 0x0000007e84b97812 */ /* 0x040fe200078efcff */
[----:B------:R-:W-:Y:S01]  /*5130*/  IMAD.HI.U32 R72, R133, R143, RZ ;  /* 0x0000008f85487227 */ /* 0x000fe200078e00ff */
[----:B------:R-:W-:-:S02]  /*5140*/  LOP3.LUT R153, R132, 0x6a, RZ, 0xfc, !PT ;  /* 0x0000006a84997812 */ /* 0x000fc400078efcff */
[----:B------:R-:W-:Y:S01]  /*5150*/  IABS R184, R185 ;  /* 0x000000b900b87213 */ /* 0x000fe20000000000 */
[----:B------:R-:W-:Y:S02]  /*5160*/  IMAD.MOV R72, RZ, RZ, -R72 ;  /* 0x000000ffff487224 */ /* 0x000fe400078e0a48 */
[----:B------:R-:W-:Y:S01]  /*5170*/  @!P0 IMAD.IADD R51, R51, 0x1, -R130 ;  /* 0x0000000133338824 */ /* 0x000fe200078e0a82 */
[C---:B------:R-:W-:Y:S01]  /*5180*/  ISETP.GT.U32.AND P0, PT, R130.reuse, R38, PT ;  /* 0x000000268200720c */ /* 0x040fe20003f04070 */
[----:B------:R-:W-:Y:S01]  /*5190*/  IMAD R143, R130, R72, R143 ;  /* 0x00000048828f7224 */ /* 0x000fe200078e028f */
[----:B------:R-:W-:Y:S01]  /*51a0*/  IABS R156, R153 ;  /* 0x00000099009c7213 */ /* 0x000fe20000000000 */
[----:B------:R-:W-:Y:S01]  /*51b0*/  IMAD.HI.U32 R72, R133, R184, RZ ;  /* 0x000000b885487227 */ /* 0x000fe200078e00ff */
[----:B------:R-:W-:-:S03]  /*51c0*/  LOP3.LUT R149, R132, 0x76, RZ, 0xfc, !PT ;  /* 0x0000007684957812 */ /* 0x000fc600078efcff */
[--C-:B------:R-:W-:Y:S01]  /*51d0*/  @!P3 IMAD.IADD R31, R31, 0x1, -R130.reuse ;  /* 0x000000011f1fb824 */ /* 0x100fe200078e0a82 */
[----:B------:R-:W-:Y:S01]  /*51e0*/  ISETP.GT.U32.AND P3, PT, R130, R28, PT ;  /* 0x0000001c8200720c */ /* 0x000fe20003f64070 */
[--C-:B------:R-:W-:Y:S01]  /*51f0*/  @!P4 IMAD.IADD R34, R34, 0x1, -R130.reuse ;  /* 0x000000012222c824 */ /* 0x100fe200078e0a82 */
[C---:B------:R-:W-:Y:S01]  /*5200*/  ISETP.GT.U32.AND P4, PT, R130.reuse, R22, PT ;  /* 0x000000168200720c */ /* 0x040fe20003f84070 */
[----:B------:R-:W-:Y:S01]  /*5210*/  @!P5 IMAD.IADD R27, R27, 0x1, -R130 ;  /* 0x000000011b1bd824 */ /* 0x000fe200078e0a82 */
[----:B------:R-:W-:Y:S01]  /*5220*/  ISETP.GT.U32.AND P5, PT, R130, R23, PT ;  /* 0x000000178200720c */ /* 0x000fe20003fa4070 */
[----:B------:R-:W-:Y:S01]  /*5230*/  IMAD.HI.U32 R73, R133, R156, RZ ;  /* 0x0000009c85497227 */ /* 0x000fe200078e00ff */
[----:B------:R-:W-:-:S03]  /*5240*/  IABS R144, R149 ;  /* 0x0000009500907213 */ /* 0x000fc60000000000 */
[----:B------:R-:W-:Y:S02]  /*5250*/  IMAD.MOV R72, RZ, RZ, -R72 ;  /* 0x000000ffff487224 */ /* 0x000fe400078e0a48 */
[----:B------:R-:W-:Y:S01]  /*5260*/  IMAD.MOV R73, RZ, RZ, -R73 ;  /* 0x000000ffff497224 */ /* 0x000fe200078e0a49 */
[----:B------:R-:W-:Y:S01]  /*5270*/  LOP3.LUT R151, R132, 0x7a, RZ, 0xfc, !PT ;  /* 0x0000007a84977812 */ /* 0x000fe200078efcff */
[----:B------:R-:W-:Y:S02]  /*5280*/  IMAD R184, R130, R72, R184 ;  /* 0x0000004882b87224 */ /* 0x000fe400078e02b8 */
[----:B------:R-:W-:Y:S01]  /*5290*/  IMAD.HI.U32 R72, R133, R144, RZ ;  /* 0x0000009085487227 */ /* 0x000fe200078e00ff */
[----:B------:R-:W-:-:S03]  /*52a0*/  IABS R146, R151 ;  /* 0x0000009700927213 */ /* 0x000fc60000000000 */
[----:B------:R-:W-:Y:S01]  /*52b0*/  @!P0 IMAD.IADD R38, R38, 0x1, -R130 ;  /* 0x0000000126268824 */ /* 0x000fe200078e0a82 */
[C---:B------:R-:W-:Y:S01]  /*52c0*/  ISETP.GT.U32.AND P0, PT, R130.reuse, R33, PT ;  /* 0x000000218200720c */ /* 0x040fe20003f04070 */
[----:B------:R-:W-:Y:S02]  /*52d0*/  IMAD R156, R130, R73, R156 ;  /* 0x00000049829c7224 */ /* 0x000fe400078e029c */
[----:B------:R-:W-:Y:S02]  /*52e0*/  IMAD.MOV R72, RZ, RZ, -R72 ;  /* 0x000000ffff487224 */ /* 0x000fe400078e0a48 */
[--C-:B------:R-:W-:Y:S01]  /*52f0*/  @!P3 IMAD.IADD R28, R28, 0x1, -R130.reuse ;  /* 0x000000011c1cb824 */ /* 0x100fe200078e0a82 */
[----:B------:R-:W-:Y:S01]  /*5300*/  ISETP.GT.U32.AND P3, PT, R130, R24, PT ;  /* 0x000000188200720c */ /* 0x000fe20003f64070 */
[--C-:B------:R-:W-:Y:S01]  /*5310*/  @!P4 IMAD.IADD R22, R22, 0x1, -R130.reuse ;  /* 0x000000011616c824 */ /* 0x100fe200078e0a82 */
[----:B------:R-:W-:Y:S01]  /*5320*/  ISETP.GT.U32.AND P4, PT, R130, R156, PT ;  /* 0x0000009c8200720c */ /* 0x000fe20003f84070 */
[----:B------:R-:W-:Y:S01]  /*5330*/  @!P5 IMAD.IADD R23, R23, 0x1, -R130 ;  /* 0x000000011717d824 */ /* 0x000fe200078e0a82 */
[----:B------:R-:W-:Y:S01]  /*5340*/  LOP3.LUT R147, R132, 0x68, RZ, 0xfc, !PT ;  /* 0x0000006884937812 */ /* 0x000fe200078efcff */
[C---:B------:R-:W-:Y:S01]  /*5350*/  IMAD R144, R130.reuse, R72, R144 ;  /* 0x0000004882907224 */ /* 0x040fe200078e0290 */
[----:B------:R-:W-:Y:S01]  /*5360*/  ISETP.GT.U32.AND P5, PT, R130, R139, PT ;  /* 0x0000008b8200720c */ /* 0x000fe20003fa4070 */
[----:B------:R-:W-:Y:S01]  /*5370*/  IMAD.HI.U32 R72, R133, R146, RZ ;  /* 0x0000009285487227 */ /* 0x000fe200078e00ff */
[----:B------:R-:W-:-:S02]  /*5380*/  IABS R158, R147 ;  /* 0x00000093009e7213 */ /* 0x000fc40000000000 */
[C---:B------:R-:W-:Y:S01]  /*5390*/  LOP3.LUT R150, R132.reuse, 0x78, RZ, 0xfc, !PT ;  /* 0x0000007884967812 */ /* 0x040fe200078efcff */
[----:B------:R-:W-:Y:S01]  /*53a0*/  IMAD.MOV R72, RZ, RZ, -R72 ;  /* 0x000000ffff487224 */ /* 0x000fe200078e0a48 */
[----:B------:R-:W-:Y:S01]  /*53b0*/  LOP3.LUT R152, R132, 0x7c, RZ, 0xfc, !PT ;  /* 0x0000007c84987812 */ /* 0x000fe200078efcff */
[----:B------:R-:W-:Y:S01]  /*53c0*/  @!P0 IMAD.IADD R33, R33, 0x1, -R130 ;  /* 0x0000000121218824 */ /* 0x000fe200078e0a82 */
[----:B------:R-:W-:Y:S01]  /*53d0*/  ISETP.GT.U32.AND P0, PT, R130, R25, PT ;  /* 0x000000198200720c */ /* 0x000fe20003f04070 */
[----:B------:R-:W-:Y:S01]  /*53e0*/  IMAD.HI.U32 R85, R133, R158, RZ ;  /* 0x0000009e85557227 */ /* 0x000fe200078e00ff */
[----:B------:R-:W-:-:S03]  /*53f0*/  IABS R145, R150 ;  /* 0x0000009600917213 */ /* 0x000fc60000000000 */
[----:B------:R-:W-:Y:S01]  /*5400*/  IMAD R146, R130, R72, R146 ;  /* 0x0000004882927224 */ /* 0x000fe200078e0292 */
[----:B------:R-:W-:Y:S01]  /*5410*/  IABS R72, R152 ;  /* 0x0000009800487213 */ /* 0x000fe20000000000 */
[--C-:B------:R-:W-:Y:S01]  /*5420*/  @!P3 IMAD.IADD R24, R24, 0x1, -R130.reuse ;  /* 0x000000011818b824 */ /* 0x100fe200078e0a82 */
[----:B------:R-:W-:Y:S01]  /*5430*/  ISETP.GT.U32.AND P3, PT, R130, R140, PT ;  /* 0x0000008c8200720c */ /* 0x000fe20003f64070 */
[--C-:B------:R-:W-:Y:S01]  /*5440*/  @!P4 IMAD.IADD R156, R156, 0x1, -R130.reuse ;  /* 0x000000019c9cc824 */ /* 0x100fe200078e0a82 */
[C---:B------:R-:W-:Y:S01]  /*5450*/  ISETP.GT.U32.AND P4, PT, R130.reuse, R142, PT ;  /* 0x0000008e8200720c */ /* 0x040fe20003f84070 */
[----:B------:R-:W-:Y:S02]  /*5460*/  IMAD.MOV R85, RZ, RZ, -R85 ;  /* 0x000000ffff557224 */ /* 0x000fe400078e0a55 */
[----:B------:R-:W-:Y:S01]  /*5470*/  @!P5 IMAD.IADD R139, R139, 0x1, -R130 ;  /* 0x000000018b8bd824 */ /* 0x000fe200078e0a82 */
[----:B------:R-:W-:Y:S01]  /*5480*/  ISETP.GT.U32.AND P5, PT, R130, R143, PT ;  /* 0x0000008f8200720c */ /* 0x000fe20003fa4070 */
[----:B------:R-:W-:-:S04]  /*5490*/  IMAD.HI.U32 R73, R133, R145, RZ ;  /* 0x0000009185497227 */ /* 0x000fc800078e00ff */
[----:B------:R-:W-:-:S04]  /*54a0*/  IMAD.HI.U32 R133, R133, R72, RZ ;  /* 0x0000004885857227 */ /* 0x000fc800078e00ff */
[C---:B------:R-:W-:Y:S02]  /*54b0*/  IMAD R158, R130.reuse, R85, R158 ;  /* 0x00000055829e7224 */ /* 0x040fe400078e029e */
[----:B------:R-:W-:Y:S02]  /*54c0*/  IMAD.MOV R133, RZ, RZ, -R133 ;  /* 0x000000ffff857224 */ /* 0x000fe400078e0a85 */
[----:B------:R-:W-:Y:S01]  /*54d0*/  @!P0 IMAD.IADD R25, R25, 0x1, -R130 ;  /* 0x0000000119198824 */ /* 0x000fe200078e0a82 */
[C---:B------:R-:W-:Y:S01]  /*54e0*/  ISETP.GT.U32.AND P0, PT, R130.reuse, R158, PT ;  /* 0x0000009e8200720c */ /* 0x040fe20003f04070 */
[----:B------:R-:W-:Y:S02]  /*54f0*/  IMAD R133, R130, R133, R72 ;  /* 0x0000008582857224 */ /* 0x000fe400078e0248 */
[--C-:B------:R-:W-:Y:S01]  /*5500*/  @!P3 IMAD.IADD R140, R140, 0x1, -R130.reuse ;  /* 0x000000018c8cb824 */ /* 0x100fe200078e0a82 */
[----:B------:R-:W-:Y:S01]  /*5510*/  ISETP.GT.U32.AND P3, PT, R130, R144, PT ;  /* 0x000000908200720c */ /* 0x000fe20003f64070 */
[--C-:B------:R-:W-:Y:S01]  /*5520*/  @!P4 IMAD.IADD R142, R142, 0x1, -R130.reuse ;  /* 0x000000018e8ec824 */ /* 0x100fe200078e0a82 */
[C---:B------:R-:W-:Y:S01]  /*5530*/  ISETP.GT.U32.AND P4, PT, R130.reuse, R146, PT ;  /* 0x000000928200720c */ /* 0x040fe20003f84070 */
[----:B------:R-:W-:Y:S01]  /*5540*/  @!P5 IMAD.IADD R143, R143, 0x1, -R130 ;  /* 0x000000018f8fd824 */ /* 0x000fe200078e0a82 */
[----:B------:R-:W-:-:S05]  /*5550*/  ISETP.GT.U32.AND P5, PT, R130, R133, PT ;  /* 0x000000858200720c */ /* 0x000fca0003fa4070 */
[--C-:B------:R-:W-:Y:S01]  /*5560*/  @!P0 IMAD.IADD R158, R158, 0x1, -R130.reuse ;  /* 0x000000019e9e8824 */ /* 0x100fe200078e0a82 */
[----:B------:R-:W-:Y:S01]  /*5570*/  ISETP.GT.U32.AND P0, PT, R130, R141, PT ;  /* 0x0000008d8200720c */ /* 0x000fe20003f04070 */
[----:B------:R-:W-:Y:S02]  /*5580*/  IMAD.MOV R73, RZ, RZ, -R73 ;  /* 0x000000ffff497224 */ /* 0x000fe400078e0a49 */
[--C-:B------:R-:W-:Y:S01]  /*5590*/  @!P3 IMAD.IADD R144, R144, 0x1, -R130.reuse ;  /* 0x000000019090b824 */ /* 0x100fe200078e0a82 */
[----:B------:R-:W-:Y:S01]  /*55a0*/  ISETP.GT.U32.AND P3, PT, R130, R127, PT ;  /* 0x0000007f8200720c */ /* 0x000fe20003f64070 */
[--C-:B------:R-:W-:Y:S01]  /*55b0*/  @!P4 IMAD.IADD R146, R146, 0x1, -R130.reuse ;  /* 0x000000019292c824 */ /* 0x100fe200078e0a82 */
[C---:B------:R-:W-:Y:S01]  /*55c0*/  ISETP.GT.U32.AND P4, PT, R130.reuse, R125, PT ;  /* 0x0000007d8200720c */ /* 0x040fe20003f84070 */
[----:B------:R-:W-:Y:S01]  /*55d0*/  @!P5 IMAD.IADD R133, R133, 0x1, -R130 ;  /* 0x000000018585d824 */ /* 0x000fe200078e0a82 */
[C---:B------:R-:W-:Y:S01]  /*55e0*/  ISETP.GT.U32.AND P5, PT, R130.reuse, R124, PT ;  /* 0x0000007c8200720c */ /* 0x040fe20003fa4070 */
[C---:B------:R-:W-:Y:S01]  /*55f0*/  IMAD R145, R130.reuse, R73, R145 ;  /* 0x0000004982917224 */ /* 0x040fe200078e0291 */
[----:B------:R-:W-:-:S03]  /*5600*/  ISETP.GT.U32.AND P6, PT, R130, R184, PT ;  /* 0x000000b88200720c */ /* 0x000fc60003fc4070 */
[----:B------:R-:W-:Y:S01]  /*5610*/  @!P0 IMAD.IADD R141, R141, 0x1, -R130 ;  /* 0x000000018d8d8824 */ /* 0x000fe200078e0a82 */
[----:B------:R-:W-:-:S03]  /*5620*/  ISETP.GT.U32.AND P0, PT, R130, R145, PT ;  /* 0x000000918200720c */ /* 0x000fc60003f04070 */
[--C-:B------:R-:W-:Y:S01]  /*5630*/  @!P3 IMAD.IADD R127, R127, 0x1, -R130.reuse ;  /* 0x000000017f7fb824 */ /* 0x100fe200078e0a82 */
[C---:B------:R-:W-:Y:S01]  /*5640*/  ISETP.GT.U32.AND P3, PT, R130.reuse, R121, PT ;  /* 0x000000798200720c */ /* 0x040fe20003f64070 */
[--C-:B------:R-:W-:Y:S01]  /*5650*/  @!P4 IMAD.IADD R125, R125, 0x1, -R130.reuse ;  /* 0x000000017d7dc824 */ /* 0x100fe200078e0a82 */
[----:B------:R-:W-:Y:S01]  /*5660*/  ISETP.GT.U32.AND P4, PT, R130, R114, PT ;  /* 0x000000728200720c */ /* 0x000fe20003f84070 */
[--C-:B------:R-:W-:Y:S01]  /*5670*/  @!P5 IMAD.IADD R124, R124, 0x1, -R130.reuse ;  /* 0x000000017c7cd824 */ /* 0x100fe200078e0a82 */
[----:B------:R-:W-:Y:S01]  /*5680*/  ISETP.GT.U32.AND P5, PT, R130, R113, PT ;  /* 0x000000718200720c */ /* 0x000fe20003fa4070 */
[----:B------:R-:W-:-:S04]  /*5690*/  @!P6 IMAD.IADD R184, R184, 0x1, -R130 ;  /* 0x00000001b8b8e824 */ /* 0x000fc800078e0a82 */
[----:B------:R-:W-:Y:S01]  /*56a0*/  @!P0 IMAD.IADD R145, R145, 0x1, -R130 ;  /* 0x0000000191918824 */ /* 0x000fe200078e0a82 */
[----:B------:R-:W-:-:S03]  /*56b0*/  ISETP.GT.U32.AND P0, PT, R130, R184, PT ;  /* 0x000000b88200720c */ /* 0x000fc60003f04070 */
[--C-:B------:R-:W-:Y:S01]  /*56c0*/  @!P3 IMAD.IADD R121, R121, 0x1, -R130.reuse ;  /* 0x000000017979b824 */ /* 0x100fe200078e0a82 */
[----:B------:R-:W-:Y:S01]  /*56d0*/  ISETP.GT.U32.AND P3, PT, R130, R107, PT ;  /* 0x0000006b8200720c */ /* 0x000fe20003f64070 */
[--C-:B------:R-:W-:Y:S01]  /*56e0*/  @!P4 IMAD.IADD R114, R114, 0x1, -R130.reuse ;  /* 0x000000017272c824 */ /* 0x100fe200078e0a82 */
[C---:B------:R-:W-:Y:S01]  /*56f0*/  ISETP.GT.U32.AND P4, PT, R130.reuse, R105, PT ;  /* 0x000000698200720c */ /* 0x040fe20003f84070 */
[----:B------:R-:W-:Y:S01]  /*5700*/  @!P5 IMAD.IADD R113, R113, 0x1, -R130 ;  /* 0x000000017171d824 */ /* 0x000fe200078e0a82 */
[----:B------:R-:W-:-:S05]  /*5710*/  ISETP.GT.U32.AND P5, PT, R130, R101, PT ;  /* 0x000000658200720c */ /* 0x000fca0003fa4070 */
[----:B------:R-:W-:Y:S01]  /*5720*/  @!P0 IMAD.IADD R184, R184, 0x1, -R130 ;  /* 0x00000001b8b88824 */ /* 0x000fe200078e0a82 */
[----:B------:R-:W-:-:S03]  /*5730*/  ISETP.GT.U32.AND P0, PT, R130, R115, PT ;  /* 0x000000738200720c */ /* 0x000fc60003f04070 */
[--C-:B------:R-:W-:Y:S01]  /*5740*/  @!P3 IMAD.IADD R107, R107, 0x1, -R130.reuse ;  /* 0x000000016b6bb824 */ /* 0x100fe200078e0a82 */
[C---:B------:R-:W-:Y:S01]  /*5750*/  ISETP.GT.U32.AND P3, PT, R130.reuse, R100, PT ;  /* 0x000000648200720c */ /* 0x040fe20003f64070 */
        /* <DEDUP_REMOVED lines=9> */
[----:B------:R-:W-:Y:S01]  /*57f0*/  ISETP.GT.U32.AND P4, PT, R130, R92, PT ;  /* 0x0000005c8200720c */ /* 0x000fe20003f84070 */
[----:B------:R-:W-:Y:S01]  /*5800*/  @!P5 IMAD.IADD R96, R96, 0x1, -R130 ;  /* 0x000000016060d824 */ /* 0x000fe200078e0a82 */
[----:B------:R-:W-:-:S05]  /*5810*/  ISETP.GT.U32.AND P5, PT, R130, R89, PT ;  /* 0x000000598200720c */ /* 0x000fca0003fa4070 */
        /* <DEDUP_REMOVED lines=79> */
[----:B------:R-:W-:Y:S02]  /*5d10*/  ISETP.GT.U32.AND P5, PT, R130, R143, PT ;  /* 0x0000008f8200720c */ /* 0x000fe40003fa4070 */
[----:B------:R-:W-:-:S03]  /*5d20*/  SHF.R.U64 R72, R18, 0x18, RZ ;  /* 0x0000001812487819 */ /* 0x000fc600000012ff */
[----:B------:R-:W-:Y:S01]  /*5d30*/  @!P0 IMAD.IADD R25, R25, 0x1, -R130 ;  /* 0x0000000119198824 */ /* 0x000fe200078e0a82 */
[----:B------:R-:W-:-:S03]  /*5d40*/  ISETP.GT.U32.AND P0, PT, R130, R158, PT ;  /* 0x0000009e8200720c */ /* 0x000fc60003f04070 */
[--C-:B------:R-:W-:Y:S01]  /*5d50*/  @!P3 IMAD.IADD R140, R140, 0x1, -R130.reuse ;  /* 0x000000018c8cb824 */ /* 0x100fe200078e0a82 */
[----:B------:R-:W-:Y:S01]  /*5d60*/  ISETP.GT.U32.AND P3, PT, R130, R144, PT ;  /* 0x000000908200720c */ /* 0x000fe20003f64070 */
[--C-:B------:R-:W-:Y:S01]  /*5d70*/  @!P4 IMAD.IADD R142, R142, 0x1, -R130.reuse ;  /* 0x000000018e8ec824 */ /* 0x100fe200078e0a82 */
[----:B------:R-:W-:Y:S01]  /*5d80*/  LOP3.LUT P4, RZ, R72, 0x1, RZ, 0xc0, !PT ;  /* 0x0000000148ff7812 */ /* 0x000fe2000788c0ff */
[----:B------:R-:W-:Y:S01]  /*5d90*/  @!P5 IMAD.IADD R143, R143, 0x1, -R130 ;  /* 0x000000018f8fd824 */ /* 0x000fe200078e0a82 */
[----:B------:R-:W-:Y:S02]  /*5da0*/  SHF.R.S32.HI R189, RZ, 0x1f, R190 ;  /* 0x0000001fffbd7819 */ /* 0x000fe400000114be */
[----:B------:R-:W-:-:S03]  /*5db0*/  IADD3 R72, P5, PT, R190, R20, RZ ;  /* 0x00000014be487210 */ /* 0x000fc60007fbe0ff */
[--C-:B------:R-:W-:Y:S02]  /*5dc0*/  @!P0 IMAD.IADD R158, R158, 0x1, -R130.reuse ;  /* 0x000000019e9e8824 */ /* 0x100fe400078e0a82 */
[----:B------:R-:W-:Y:S01]  /*5dd0*/  IMAD.X R73, R189, 0x1, R21, P5 ;  /* 0x00000001bd497824 */ /* 0x000fe200028e0615 */
[C---:B------:R-:W-:Y:S02]  /*5de0*/  ISETP.GT.U32.AND P5, PT, R130.reuse, R133, PT ;  /* 0x000000858200720c */ /* 0x040fe40003fa4070 */
[C---:B------:R-:W-:Y:S02]  /*5df0*/  ISETP.GT.U32.AND P0, PT, R130.reuse, R141, PT ;  /* 0x0000008d8200720c */ /* 0x040fe40003f04070 */
[----:B------:R-:W-:Y:S02]  /*5e00*/  ISETP.GT.U32.AND P6, PT, R130, R145, PT ;  /* 0x000000918200720c */ /* 0x000fe40003fc4070 */
[----:B------:R-:W-:Y:S01]  /*5e10*/  PRMT R85, RZ, 0x7610, R85 ;  /* 0x00007610ff557816 */ /* 0x000fe20000000055 */
[--C-:B------:R-:W-:Y:S01]  /*5e20*/  @!P3 IMAD.IADD R144, R144, 0x1, -R130.reuse ;  /* 0x000000019090b824 */ /* 0x100fe200078e0a82 */
[----:B------:R-:W-:Y:S01]  /*5e30*/  ISETP.GT.U32.AND P3, PT, R130, R146, PT ;  /* 0x000000928200720c */ /* 0x000fe20003f64070 */
[----:B------:R-:W-:Y:S04]  /*5e40*/  STL [R1+0xa8], R190 ;  /* 0x0000a8be01007387 */ /* 0x000fe80000100800 */
[----:B------:R0:W2:Y:S01]  /*5e50*/  @P4 LDG.E.U8 R85, desc[UR20][R72.64] ;  /* 0x0000001448554981 */ /* 0x0000a2000c1e1100 */
[----:B------:R-:W-:-:S03]  /*5e60*/  @!P5 IMAD.IADD R133, R133, 0x1, -R130 ;  /* 0x000000018585d824 */ /* 0x000fc600078e0a82 */
[----:B------:R1:W-:Y:S01]  /*5e70*/  STL [R1+0x1a0], R189 ;  /* 0x0001a0bd01007387 */ /* 0x0003e20000100800 */
[----:B------:R-:W-:Y:S01]  /*5e80*/  @!P0 IMAD.IADD R141, R141, 0x1, -R130 ;  /* 0x000000018d8d8824 */ /* 0x000fe200078e0a82 */
[----:B0-----:R-:W-:Y:S01]  /*5e90*/  SHF.R.U64 R72, R18, 0x16, RZ ;  /* 0x0000001612487819 */ /* 0x001fe200000012ff */
[----:B-1----:R-:W-:-:S03]  /*5ea0*/  IMAD R189, R122, 0x29, RZ ;  /* 0x000000297abd7824 */ /* 0x002fc600078e02ff */
[----:B------:R-:W-:Y:S01]  /*5eb0*/  LOP3.LUT P5, RZ, R72, 0x1, RZ, 0xc0, !PT ;  /* 0x0000000148ff7812 */ /* 0x000fe200078ac0ff */
[--C-:B------:R-:W-:Y:S01]  /*5ec0*/  @!P6 IMAD.IADD R145, R145, 0x1, -R130.reuse ;  /* 0x000000019191e824 */ /* 0x100fe200078e0a82 */
[----:B------:R-:W-:Y:S02]  /*5ed0*/  ISETP.GE.AND P0, PT, R132, RZ, PT ;  /* 0x000000ff8400720c */ /* 0x000fe40003f06270 */
[----:B------:R-:W-:Y:S02]  /*5ee0*/  SHF.R.S32.HI R132, RZ, 0x1f, R189 ;  /* 0x0000001fff847819 */ /* 0x000fe400000114bd */
[----:B------:R-:W-:Y:S01]  /*5ef0*/  IADD3 R72, P6, PT, R189, R20, RZ ;  /* 0x00000014bd487210 */ /* 0x000fe20007fde0ff */
[--C-:B------:R-:W-:Y:S01]  /*5f00*/  @!P3 IMAD.IADD R146, R146, 0x1, -R130.reuse ;  /* 0x000000019292b824 */ /* 0x100fe200078e0a82 */
[----:B------:R-:W-:Y:S02]  /*5f10*/  ISETP.GE.AND P3, PT, R185, RZ, PT ;  /* 0x000000ffb900720c */ /* 0x000fe40003f66270 */
[----:B------:R-:W-:Y:S01]  /*5f20*/  PRMT R130, RZ, 0x7610, R130 ;  /* 0x00007610ff827816 */ /* 0x000fe20000000082 */
[----:B------:R-:W-:Y:S01]  /*5f30*/  IMAD.X R73, R132, 0x1, R21, P6 ;  /* 0x0000000184497824 */ /* 0x000fe200030e0615 */
[----:B------:R-:W-:Y:S04]  /*5f40*/  STL [R1+0xa0], R189 ;  /* 0x0000a0bd01007387 */ /* 0x000fe80000100800 */
[----:B------:R0:W-:Y:S04]  /*5f50*/  STL [R1+0x19c], R132 ;  /* 0x00019c8401007387 */ /* 0x0001e80000100800 */
[----:B------:R1:W2:Y:S01]  /*5f60*/  @P5 LDG.E.U8 R130, desc[UR20][R72.64] ;  /* 0x0000001448825981 */ /* 0x0002a2000c1e1100 */
[----:B------:R-:W-:Y:S01]  /*5f70*/  ISETP.GE.AND P5, PT, R129, RZ, PT ;  /* 0x000000ff8100720c */ /* 0x000fe20003fa6270 */
[----:B------:R-:W-:-:S02]  /*5f80*/  IMAD.MOV.U32 R129, RZ, RZ, R184 ;  /* 0x000000ffff817224 */ /* 0x000fc400078e00b8 */
[----:B0-----:R-:W-:Y:S01]  /*5f90*/  IMAD R132, R122, 0x2a, RZ ;  /* 0x0000002a7a847824 */ /* 0x001fe200078e02ff */
[----:B------:R-:W-:Y:S01]  /*5fa0*/  ISETP.GE.AND P4, PT, R131, RZ, PT ;  /* 0x000000ff8300720c */ /* 0x000fe20003f86270 */
[----:B------:R-:W-:Y:S01]  /*5fb0*/  @!P3 IMAD.MOV R129, RZ, RZ, -R129 ;  /* 0x000000ffff81b224 */ /* 0x000fe200078e0a81 */
[----:B------:R-:W-:Y:S02]  /*5fc0*/  ISETP.GE.AND P3, PT, R126, RZ, PT ;  /* 0x000000ff7e00720c */ /* 0x000fe40003f66270 */
[----:B------:R-:W-:Y:S02]  /*5fd0*/  SHF.R.S32.HI R131, RZ, 0x1f, R132 ;  /* 0x0000001fff837819 */ /* 0x000fe40000011484 */
[----:B-1----:R-:W-:Y:S02]  /*5fe0*/  IADD3 R72, P6, PT, R132, R20, RZ ;  /* 0x0000001484487210 */ /* 0x002fe40007fde0ff */
[----:B------:R-:W-:Y:S01]  /*5ff0*/  SHF.R.U64 R126, R18, 0x15, RZ ;  /* 0x00000015127e7819 */ /* 0x000fe200000012ff */
[----:B------:R-:W-:-:S02]  /*6000*/  @!P0 IMAD.MOV R127, RZ, RZ, -R127 ;  /* 0x000000ffff7f8224 */ /* 0x000fc400078e0a7f */
[----:B------:R-:W-:Y:S01]  /*6010*/  IMAD.X R73, R131, 0x1, R21, P6 ;  /* 0x0000000183497824 */ /* 0x000fe200030e0615 */
[----:B------:R-:W-:Y:S02]  /*6020*/  LOP3.LUT P6, RZ, R126, 0x1, RZ, 0xc0, !PT ;  /* 0x000000017eff7812 */ /* 0x000fe400078cc0ff */
[----:B------:R-:W-:Y:S01]  /*6030*/  ISETP.GE.AND P0, PT, R128, RZ, PT ;  /* 0x000000ff8000720c */ /* 0x000fe20003f06270 */
[----:B------:R-:W-:Y:S01]  /*6040*/  STL [R1+0x9c], R132 ;  /* 0x00009c8401007387 */ /* 0x000fe20000100800 */
[----:B------:R-:W-:-:S03]  /*6050*/  PRMT R126, RZ, 0x7610, R126 ;  /* 0x00007610ff7e7816 */ /* 0x000fc6000000007e */
[----:B------:R0:W-:Y:S06]  /*6060*/  STL [R1+0x198], R131 ;  /* 0x0001988301007387 */ /* 0x0001ec0000100800 */
[----:B------:R1:W2:Y:S01]  /*6070*/  @P6 LDG.E.U8 R126, desc[UR20][R72.64] ;  /* 0x00000014487e6981 */ /* 0x0002a2000c1e1100 */
[----:B0-----:R-:W-:Y:S02]  /*6080*/  IMAD R131, R122, 0x2b, RZ ;  /* 0x0000002b7a837824 */ /* 0x001fe400078e02ff */
[----:B------:R-:W-:Y:S01]  /*6090*/  @!P0 IMAD.MOV R121, RZ, RZ, -R121 ;  /* 0x000000ffff798224 */ /* 0x000fe200078e0a79 */
[----:B------:R-:W-:-:S02]  /*60a0*/  ISETP.GE.AND P0, PT, R118, RZ, PT ;  /* 0x000000ff7600720c */ /* 0x000fc40003f06270 */
[----:B------:R-:W-:Y:S02]  /*60b0*/  SHF.R.S32.HI R128, RZ, 0x1f, R131 ;  /* 0x0000001fff807819 */ /* 0x000fe40000011483 */
[----:B-1----:R-:W-:Y:S02]  /*60c0*/  IADD3 R72, P6, PT, R131, R20, RZ ;  /* 0x0000001483487210 */ /* 0x002fe40007fde0ff */
[----:B------:R-:W-:Y:S01]  /*60d0*/  SHF.R.U64 R118, R18, 0x14, RZ ;  /* 0x0000001412767819 */ /* 0x000fe200000012ff */
[----:B------:R-:W-:Y:S02]  /*60e0*/  @!P5 IMAD.MOV R124, RZ, RZ, -R124 ;  /* 0x000000ffff7cd224 */ /* 0x000fe400078e0a7c */
[----:B------:R-:W-:Y:S01]  /*60f0*/  IMAD.X R73, R128, 0x1, R21, P6 ;  /* 0x0000000180497824 */ /* 0x000fe200030e0615 */
[----:B------:R-:W-:Y:S02]  /*6100*/  LOP3.LUT P6, RZ, R118, 0x1, RZ, 0xc0, !PT ;  /* 0x0000000176ff7812 */ /* 0x000fe400078cc0ff */
[----:B------:R-:W-:Y:S01]  /*6110*/  ISETP.GE.AND P5, PT, R119, RZ, PT ;  /* 0x000000ff7700720c */ /* 0x000fe20003fa6270 */
[----:B------:R-:W-:Y:S01]  /*6120*/  @!P4 IMAD.MOV R125, RZ, RZ, -R125 ;  /* 0x000000ffff7dc224 */ /* 0x000fe200078e0a7d */
[----:B------:R-:W-:-:S02]  /*6130*/  PRMT R118, RZ, 0x7610, R118 ;  /* 0x00007610ff767816 */ /* 0x000fc40000000076 */
[----:B------:R-:W-:Y:S01]  /*6140*/  ISETP.GE.AND P4, PT, R120, RZ, PT ;  /* 0x000000ff7800720c */ /* 0x000fe20003f86270 */
[----:B------:R-:W-:-:S05]  /*6150*/  IMAD R120, R122, 0x2c, RZ ;  /* 0x0000002c7a787824 */ /* 0x000fca00078e02ff */
[----:B------:R-:W-:Y:S01]  /*6160*/  SHF.R.S32.HI R119, RZ, 0x1f, R120 ;  /* 0x0000001fff777819 */ /* 0x000fe20000011478 */
[----:B------:R0:W2:Y:S02]  /*6170*/  @P6 LDG.E.U8 R118, desc[UR20][R72.64] ;  /* 0x0000001448766981 */ /* 0x0000a4000c1e1100 */
[----:B------:R-:W-:Y:S01]  /*6180*/  @!P5 IMAD.MOV R113, RZ, RZ, -R113 ;  /* 0x000000ffff71d224 */ /* 0x000fe200078e0a71 */
[----:B------:R-:W-:Y:S02]  /*6190*/  ISETP.GE.AND P5, PT, R111, RZ, PT ;  /* 0x000000ff6f00720c */ /* 0x000fe40003fa6270 */
[----:B------:R-:W-:Y:S02]  /*61a0*/  SHF.R.U64 R111, R18, 0x13, RZ ;  /* 0x00000013126f7819 */ /* 0x000fe400000012ff */
[----:B0-----:R-:W-:-:S05]  /*61b0*/  IADD3 R72, P6, PT, R120, R20, RZ ;  /* 0x0000001478487210 */ /* 0x001fca0007fde0ff */
[----:B------:R-:W-:Y:S01]  /*61c0*/  IMAD.X R73, R119, 0x1, R21, P6 ;  /* 0x0000000177497824 */ /* 0x000fe200030e0615 */
[----:B------:R-:W-:Y:S01]  /*61d0*/  LOP3.LUT P6, RZ, R111, 0x1, RZ, 0xc0, !PT ;  /* 0x000000016fff7812 */ /* 0x000fe200078cc0ff */
[----:B------:R-:W-:Y:S01]  /*61e0*/  @!P3 IMAD.MOV R115, RZ, RZ, -R115 ;  /* 0x000000ffff73b224 */ /* 0x000fe200078e0a73 */
[----:B------:R-:W-:Y:S02]  /*61f0*/  PRMT R111, RZ, 0x7610, R111 ;  /* 0x00007610ff6f7816 */ /* 0x000fe4000000006f */
[----:B------:R-:W-:Y:S01]  /*6200*/  ISETP.GE.AND P3, PT, R116, RZ, PT ;  /* 0x000000ff7400720c */ /* 0x000fe20003f66270 */
[----:B------:R-:W-:Y:S02]  /*6210*/  IMAD R116, R122, 0x2d, RZ ;  /* 0x0000002d7a747824 */ /* 0x000fe400078e02ff */
[----:B------:R-:W-:Y:S01]  /*6220*/  @!P4 IMAD.MOV R114, RZ, RZ, -R114 ;  /* 0x000000ffff72c224 */ /* 0x000fe200078e0a72 */
[----:B------:R-:W-:Y:S01]  /*6230*/  ISETP.GE.AND P4, PT, R112, RZ, PT ;  /* 0x000000ff7000720c */ /* 0x000fe20003f86270 */
[----:B------:R-:W-:Y:S01]  /*6240*/  @!P0 IMAD.MOV R107, RZ, RZ, -R107 ;  /* 0x000000ffff6b8224 */ /* 0x000fe200078e0a6b */
[----:B------:R-:W-:Y:S01]  /*6250*/  ISETP.GE.AND P0, PT, R109, RZ, PT ;  /* 0x000000ff6d00720c */ /* 0x000fe20003f06270 */
[----:B------:R-:W-:Y:S01]  /*6260*/  IMAD.MOV.U32 R109, RZ, RZ, R105 ;  /* 0x000000ffff6d7224 */ /* 0x000fe200078e0069 */
[----:B------:R-:W-:Y:S01]  /*6270*/  SHF.R.S32.HI R112, RZ, 0x1f, R116 ;  /* 0x0000001fff707819 */ /* 0x000fe20000011474 */
[----:B------:R0:W2:Y:S01]  /*6280*/  @P6 LDG.E.U8 R111, desc[UR20][R72.64] ;  /* 0x00000014486f6981 */ /* 0x0000a2000c1e1100 */
[----:B------:R-:W-:-:S02]  /*6290*/  SHF.R.U64 R105, R18, 0x12, RZ ;  /* 0x0000001212697819 */ /* 0x000fc400000012ff */
        /* <DEDUP_REMOVED lines=15> */
[----:B0-----:R-:W-:Y:S01]  /*6390*/  IADD3 R72, P6, PT, R110, R20, RZ ;  /* 0x000000146e487210 */ /* 0x001fe20007fde0ff */
[----:B------:R-:W-:Y:S04]  /*63a0*/  STL [R1+0x98], R131 ;  /* 0x0000988301007387 */ /* 0x000fe80000100800 */
[----:B------:R-:W-:Y:S01]  /*63b0*/  IMAD.X R73, R108, 0x1, R21, P6 ;  /* 0x000000016c497824 */ /* 0x000fe200030e0615 */
[----:B------:R-:W-:Y:S01]  /*63c0*/  LOP3.LUT P6, RZ, R99, 0x1, RZ, 0xc0, !PT ;  /* 0x0000000163ff7812 */ /* 0x000fe200078cc0ff */
[----:B------:R-:W-:Y:S04]  /*63d0*/  STL [R1+0x194], R128 ;  /* 0x0001948001007387 */ /* 0x000fe80000100800 */
[----:B------:R-:W-:Y:S01]  /*63e0*/  STL [R1+0x94], R120 ;  /* 0x0000947801007387 */ /* 0x000fe20000100800 */
[----:B------:R-:W-:-:S03]  /*63f0*/  PRMT R99, RZ, 0x7610, R99 ;  /* 0x00007610ff637816 */ /* 0x000fc60000000063 */
[----:B------:R-:W-:Y:S04]  /*6400*/  STL [R1+0x190], R119 ;  /* 0x0001907701007387 */ /* 0x000fe80000100800 */
[----:B------:R-:W-:Y:S04]  /*6410*/  STL [R1+0x90], R116 ;  /* 0x0000907401007387 */ /* 0x000fe80000100800 */
[----:B------:R-:W-:Y:S04]  /*6420*/  STL [R1+0x18c], R112 ;  /* 0x00018c7001007387 */ /* 0x000fe80000100800 */
[----:B------:R-:W-:Y:S04]  /*6430*/  STL [R1+0x8c], R110 ;  /* 0x00008c6e01007387 */ /* 0x000fe80000100800 */
[----:B------:R0:W-:Y:S01]  /*6440*/  STL [R1+0x188], R108 ;  /* 0x0001886c01007387 */ /* 0x0001e20000100800 */
[----:B------:R-:W-:Y:S01]  /*6450*/  @!P0 IMAD.MOV R100, RZ, RZ, -R100 ;  /* 0x000000ffff648224 */ /* 0x000fe200078e0a64 */
[----:B------:R-:W-:Y:S01]  /*6460*/  ISETP.GE.AND P0, PT, R104, RZ, PT ;  /* 0x000000ff6800720c */ /* 0x000fe20003f06270 */
[----:B------:R-:W-:Y:S01]  /*6470*/  @!P3 IMAD.MOV R103, RZ, RZ, -R103 ;  /* 0x000000ffff67b224 */ /* 0x000fe200078e0a67 */
[----:B------:R1:W2:Y:S01]  /*6480*/  @P6 LDG.E.U8 R99, desc[UR20][R72.64] ;  /* 0x0000001448636981 */ /* 0x0002a2000c1e1100 */
[----:B------:R-:W-:Y:S01]  /*6490*/  ISETP.GE.AND P3, PT, R102, RZ, PT ;  /* 0x000000ff6600720c */ /* 0x000fe20003f66270 */
[----:B0-----:R-:W-:-:S02]  /*64a0*/  IMAD R108, R122, 0x2f, RZ ;  /* 0x0000002f7a6c7824 */ /* 0x001fc400078e02ff */
[----:B------:R-:W-:Y:S01]  /*64b0*/  IMAD.MOV.U32 R102, RZ, RZ, R93 ;  /* 0x000000ffff667224 */ /* 0x000fe200078e005d */
[----:B------:R-:W-:Y:S02]  /*64c0*/  SHF.R.U64 R93, R18, 0x10, RZ ;  /* 0x00000010125d7819 */ /* 0x000fe400000012ff */
[----:B------:R-:W-:Y:S02]  /*64d0*/  SHF.R.S32.HI R104, RZ, 0x1f, R108 ;  /* 0x0000001fff687819 */ /* 0x000fe4000001146c */
[----:B-1----:R-:W-:-:S05]  /*64e0*/  IADD3 R72, P6, PT, R108, R20, RZ ;  /* 0x000000146c487210 */ /* 0x002fca0007fde0ff */
        /* <DEDUP_REMOVED lines=9> */
[----:B------:R-:W-:-:S03]  /*6580*/  SHF.R.S32.HI R94, RZ, 0x1f, R95 ;  /* 0x0000001fff5e7819 */ /* 0x000fc6000001145f */
[----:B------:R0:W2:Y:S01]  /*6590*/  @P6 LDG.E.U8 R93, desc[UR20][R72.64] ;  /* 0x00000014485d6981 */ /* 0x0000a2000c1e1100 */
[----:B------:R-:W-:Y:S02]  /*65a0*/  ISETP.GE.AND P3, PT, R87, RZ, PT ;  /* 0x000000ff5700720c */ /* 0x000fe40003f66270 */
[----:B------:R-:W-:Y:S01]  /*65b0*/  SHF.R.U64 R87, R18, 0xe, RZ ;  /* 0x0000000e12577819 */ /* 0x000fe200000012ff */
[----:B------:R-:W-:Y:S01]  /*65c0*/  @!P0 IMAD.MOV R97, RZ, RZ, -R97 ;  /* 0x000000ffff618224 */ /* 0x000fe200078e0a61 */
[----:B0-----:R-:W-:Y:S02]  /*65d0*/  IADD3 R72, P6, PT, R95, R20, RZ ;  /* 0x000000145f487210 */ /* 0x001fe40007fde0ff */
[----:B------:R-:W-:-:S03]  /*65e0*/  ISETP.GE.AND P0, PT, R98, RZ, PT ;  /* 0x000000ff6200720c */ /* 0x000fc60003f06270 */
        /* <DEDUP_REMOVED lines=42> */
[----:B0-----:R-:W-:Y:S01]  /*6890*/  IMAD.MOV.U32 R72, RZ, RZ, R66 ;  /* 0x000000ffff487224 */ /* 0x001fe200078e0042 */
[----:B------:R-:W-:Y:S01]  /*68a0*/  IADD3 R66, P6, PT, R77, R20, RZ ;  /* 0x000000144d427210 */ /* 0x000fe20007fde0ff */
[----:B------:R-:W-:-:S04]  /*68b0*/  IMAD.MOV.U32 R73, RZ, RZ, R67 ;  /* 0x000000ffff497224 */ /* 0x000fc800078e0043 */
[----:B------:R-:W-:Y:S01]  /*68c0*/  IMAD.X R67, R76, 0x1, R21, P6 ;  /* 0x000000014c437824 */ /* 0x000fe200030e0615 */
[----:B------:R-:W-:Y:S02]  /*68d0*/  LOP3.LUT P6, RZ, R68, 0x1, RZ, 0xc0, !PT ;  /* 0x0000000144ff7812 */ /* 0x000fe400078cc0ff */
[----:B------:R-:W-:Y:S01]  /*68e0*/  PRMT R68, RZ, 0x7610, R68 ;  /* 0x00007610ff447816 */ /* 0x000fe20000000044 */
[----:B------:R-:W-:Y:S01]  /*68f0*/  @!P0 IMAD.MOV R73, RZ, RZ, -R73 ;  /* 0x000000ffff498224 */ /* 0x000fe200078e0a49 */
[----:B------:R-:W-:Y:S01]  /*6900*/  ISETP.GE.AND P0, PT, R70, RZ, PT ;  /* 0x000000ff4600720c */ /* 0x000fe20003f06270 */
[----:B------:R-:W-:Y:S02]  /*6910*/  IMAD R70, R122, 0x35, RZ ;  /* 0x000000357a467824 */ /* 0x000fe400078e02ff */
[----:B------:R-:W-:-:S06]  /*6920*/  @!P5 IMAD.MOV R72, RZ, RZ, -R72 ;  /* 0x000000ffff48d224 */ /* 0x000fcc00078e0a48 */
[----:B------:R0:W2:Y:S01]  /*6930*/  @P6 LDG.E.U8 R68, desc[UR20][R66.64] ;  /* 0x0000001442446981 */ /* 0x0000a2000c1e1100 */
[----:B------:R-:W-:Y:S02]  /*6940*/  ISETP.GE.AND P5, PT, R69, RZ, PT ;  /* 0x000000ff4500720c */ /* 0x000fe40003fa6270 */
[----:B------:R-:W-:Y:S01]  /*6950*/  SHF.R.S32.HI R69, RZ, 0x1f, R70 ;  /* 0x0000001fff457819 */ /* 0x000fe20000011446 */
[----:B0-----:R-:W-:-:S04]  /*6960*/  IMAD.MOV.U32 R66, RZ, RZ, R59 ;  /* 0x000000ffff427224 */ /* 0x001fc800078e003b */
[----:B------:R-:W-:Y:S01]  /*6970*/  @!P3 IMAD.MOV R66, RZ, RZ, -R66 ;  /* 0x000000ffff42b224 */ /* 0x000fe200078e0a42 */
[----:B------:R-:W-:Y:S02]  /*6980*/  ISETP.GE.AND P3, PT, R60, RZ, PT ;  /* 0x000000ff3c00720c */ /* 0x000fe40003f66270 */
[----:B------:R-:W-:Y:S01]  /*6990*/  IADD3 R60, P6, PT, R70, R20, RZ ;  /* 0x00000014463c7210 */ /* 0x000fe20007fde0ff */
[----:B------:R-:W-:Y:S01]  /*69a0*/  @!P4 IMAD.MOV R62, RZ, RZ, -R62 ;  /* 0x000000ffff3ec224 */ /* 0x000fe200078e0a3e */
[----:B------:R-:W-:Y:S02]  /*69b0*/  SHF.R.U64 R59, R18, 0xa, RZ ;  /* 0x0000000a123b7819 */ /* 0x000fe400000012ff */
[----:B------:R-:W-:Y:S01]  /*69c0*/  ISETP.GE.AND P4, PT, R61, RZ, PT ;  /* 0x000000ff3d00720c */ /* 0x000fe20003f86270 */
[----:B------:R-:W-:Y:S01]  /*69d0*/  IMAD.X R61, R69, 0x1, R21, P6 ;  /* 0x00000001453d7824 */ /* 0x000fe200030e0615 */
[----:B------:R-:W-:Y:S02]  /*69e0*/  LOP3.LUT P6, RZ, R59, 0x1, RZ, 0xc0, !PT ;  /* 0x000000013bff7812 */ /* 0x000fe400078cc0ff */
[----:B------:R-:W-:Y:S01]  /*69f0*/  PRMT R59, RZ, 0x7610, R59 ;  /* 0x00007610ff3b7816 */ /* 0x000fe2000000003b */
[----:B------:R-:W-:-:S02]  /*6a00*/  IMAD R67, R122, 0x36, RZ ;  /* 0x000000367a437824 */ /* 0x000fc400078e02ff */
[----:B------:R-:W-:Y:S01]  /*6a10*/  @!P5 IMAD.MOV R63, RZ, RZ, -R63 ;  /* 0x000000ffff3fd224 */ /* 0x000fe200078e0a3f */
[----:B------:R-:W-:Y:S01]  /*6a20*/  ISETP.GE.AND P5, PT, R64, RZ, PT ;  /* 0x000000ff4000720c */ /* 0x000fe20003fa6270 */
[----:B------:R-:W-:Y:S01]  /*6a30*/  @!P3 IMAD.MOV R58, RZ, RZ, -R58 ;  /* 0x000000ffff3ab224 */ /* 0x000fe200078e0a3a */
[----:B------:R-:W-:Y:S02]  /*6a40*/  SHF.R.S32.HI R64, RZ, 0x1f, R67 ;  /* 0x0000001fff407819 */ /* 0x000fe40000011443 */
[----:B------:R-:W-:-:S03]  /*6a50*/  ISETP.GE.AND P3, PT, R53, RZ, PT ;  /* 0x000000ff3500720c */ /* 0x000fc60003f66270 */
[----:B------:R0:W2:Y:S01]  /*6a60*/  @P6 LDG.E.U8 R59, desc[UR20][R60.64] ;  /* 0x000000143c3b6981 */ /* 0x0000a2000c1e1100 */
[----:B------:R-:W-:Y:S01]  /*6a70*/  SHF.R.U64 R53, R18, 0x9, RZ ;  /* 0x0000000912357819 */ /* 0x000fe200000012ff */
[----:B------:R-:W-:Y:S01]  /*6a80*/  @!P0 IMAD.MOV R56, RZ, RZ, -R56 ;  /* 0x000000ffff388224 */ /* 0x000fe200078e0a38 */
[----:B------:R-:W-:Y:S01]  /*6a90*/  ISETP.GE.AND P0, PT, R55, RZ, PT ;  /* 0x000000ff3700720c */ /* 0x000fe20003f06270 */
[----:B0-----:R-:W-:Y:S01]  /*6aa0*/  IMAD.MOV.U32 R60, RZ, RZ, R54 ;  /* 0x000000ffff3c7224 */ /* 0x001fe200078e0036 */
[----:B------:R-:W-:-:S05]  /*6ab0*/  IADD3 R54, P6, PT, R67, R20, RZ ;  /* 0x0000001443367210 */ /* 0x000fca0007fde0ff */
[----:B------:R-:W-:Y:S01]  /*6ac0*/  IMAD.X R55, R64, 0x1, R21, P6 ;  /* 0x0000000140377824 */ /* 0x000fe200030e0615 */
[----:B------:R-:W-:Y:S02]  /*6ad0*/  LOP3.LUT P6, RZ, R53, 0x1, RZ, 0xc0, !PT ;  /* 0x0000000135ff7812 */ /* 0x000fe400078cc0ff */
[----:B------:R-:W-:Y:S01]  /*6ae0*/  PRMT R53, RZ, 0x7610, R53 ;  /* 0x00007610ff357816 */ /* 0x000fe20000000035 */
[----:B------:R-:W-:Y:S02]  /*6af0*/  IMAD R61, R122, 0x37, RZ ;  /* 0x000000377a3d7824 */ /* 0x000fe400078e02ff */
[----:B------:R-:W-:Y:S01]  /*6b00*/  @!P4 IMAD.MOV R60, RZ, RZ, -R60 ;  /* 0x000000ffff3cc224 */ /* 0x000fe200078e0a3c */
[----:B------:R-:W-:-:S07]  /*6b10*/  ISETP.GE.AND P4, PT, R57, RZ, PT ;  /* 0x000000ff3900720c */ /* 0x000fce0003f86270 */
[----:B------:R0:W2:Y:S01]  /*6b20*/  @P6 LDG.E.U8 R53, desc[UR20][R54.64] ;  /* 0x0000001436356981 */ /* 0x0000a2000c1e1100 */
[----:B------:R-:W-:Y:S01]  /*6b30*/  @!P3 IMAD.MOV R51, RZ, RZ, -R51 ;  /* 0x000000ffff33b224 */ /* 0x000fe200078e0a33 */
[----:B------:R-:W-:Y:S01]  /*6b40*/  SHF.R.S32.HI R57, RZ, 0x1f, R61 ;  /* 0x0000001fff397819 */ /* 0x000fe2000001143d */
[----:B0-----:R-:W-:-:S04]  /*6b50*/  IMAD.MOV.U32 R54, RZ, RZ, R49 ;  /* 0x000000ffff367224 */ /* 0x001fc800078e0031 */
[----:B------:R-:W-:Y:S01]  /*6b60*/  @!P5 IMAD.MOV R54, RZ, RZ, -R54 ;  /* 0x000000ffff36d224 */ /* 0x000fe200078e0a36 */
[----:B------:R-:W-:Y:S01]  /*6b70*/  ISETP.GE.AND P5, PT, R50, RZ, PT ;  /* 0x000000ff3200720c */ /* 0x000fe20003fa6270 */
[----:B------:R-:W-:Y:S01]  /*6b80*/  IMAD.MOV.U32 R50, RZ, RZ, R48 ;  /* 0x000000ffff327224 */ /* 0x000fe200078e0030 */
[----:B------:R-:W-:Y:S02]  /*6b90*/  IADD3 R48, P6, PT, R61, R20, RZ ;  /* 0x000000143d307210 */ /* 0x000fe40007fde0ff */
[----:B------:R-:W-:Y:S02]  /*6ba0*/  ISETP.GE.AND P3, PT, R47, RZ, PT ;  /* 0x000000ff2f00720c */ /* 0x000fe40003f66270 */
[----:B------:R-:W-:Y:S01]  /*6bb0*/  SHF.R.U64 R47, R18, 0x8, RZ ;  /* 0x00000008122f7819 */ /* 0x000fe200000012ff */
[----:B------:R-:W-:Y:S02]  /*6bc0*/  IMAD.X R49, R57, 0x1, R21, P6 ;  /* 0x0000000139317824 */ /* 0x000fe400030e0615 */
[----:B------:R-:W-:Y:S01]  /*6bd0*/  @!P0 IMAD.MOV R50, RZ, RZ, -R50 ;  /* 0x000000ffff328224 */ /* 0x000fe200078e0a32 */
[----:B------:R-:W-:-:S02]  /*6be0*/  LOP3.LUT P6, RZ, R47, 0x1, RZ, 0xc0, !PT ;  /* 0x000000012fff7812 */ /* 0x000fc400078cc0ff */
[----:B------:R-:W-:Y:S02]  /*6bf0*/  ISETP.GE.AND P0, PT, R52, RZ, PT ;  /* 0x000000ff3400720c */ /* 0x000fe40003f06270 */
[----:B------:R-:W-:Y:S01]  /*6c00*/  PRMT R47, RZ, 0x7610, R47 ;  /* 0x00007610ff2f7816 */ /* 0x000fe2000000002f */
[----:B------:R-:W-:Y:S02]  /*6c10*/  IMAD R55, R122, 0x39, RZ ;  /* 0x000000397a377824 */ /* 0x000fe400078e02ff */
[----:B------:R-:W-:-:S03]  /*6c20*/  @!P4 IMAD.MOV R45, RZ, RZ, -R45 ;  /* 0x000000ffff2dc224 */ /* 0x000fc600078e0a2d */
[----:B------:R-:W-:-:S03]  /*6c30*/  SHF.R.S32.HI R52, RZ, 0x1f, R55 ;  /* 0x0000001fff347819 */ /* 0x000fc60000011437 */
[----:B------:R0:W3:Y:S02]  /*6c40*/  @P6 LDG.E.U8 R47, desc[UR20][R48.64] ;  /* 0x00000014302f6981 */ /* 0x0000e4000c1e1100 */
[----:B------:R-:W-:Y:S01]  /*6c50*/  @!P0 IMAD.MOV R44, RZ, RZ, -R44 ;  /* 0x000000ffff2c8224 */ /* 0x000fe200078e0a2c */
[----:B------:R-:W-:Y:S02]  /*6c60*/  ISETP.GE.AND P0, PT, R41, RZ, PT ;  /* 0x000000ff2900720c */ /* 0x000fe40003f06270 */
[----:B------:R-:W-:Y:S01]  /*6c70*/  SHF.R.U64 R41, R18, 0x6, RZ ;  /* 0x0000000612297819 */ /* 0x000fe200000012ff */
[----:B0-----:R-:W-:Y:S01]  /*6c80*/  IMAD.MOV.U32 R48, RZ, RZ, R42 ;  /* 0x000000ffff307224 */ /* 0x001fe200078e002a */
[----:B------:R-:W-:Y:S02]  /*6c90*/  IADD3 R42, P6, PT, R55, R20, RZ ;  /* 0x00000014372a7210 */ /* 0x000fe40007fde0ff */
[----:B------:R-:W-:Y:S01]  /*6ca0*/  ISETP.GE.AND P4, PT, R43, RZ, PT ;  /* 0x000000ff2b00720c */ /* 0x000fe20003f86270 */
[----:B------:R-:W-:Y:S01]  /*6cb0*/  @!P5 IMAD.MOV R48, RZ, RZ, -R48 ;  /* 0x000000ffff30d224 */ /* 0x000fe200078e0a30 */
[----:B------:R-:W-:Y:S01]  /*6cc0*/  ISETP.GE.AND P5, PT, R46, RZ, PT ;  /* 0x000000ff2e00720c */ /* 0x000fe20003fa6270 */
[----:B------:R-:W-:Y:S01]  /*6cd0*/  IMAD.X R43, R52, 0x1, R21, P6 ;  /* 0x00000001342b7824 */ /* 0x000fe200030e0615 */
[----:B------:R-:W-:Y:S01]  /*6ce0*/  LOP3.LUT P6, RZ, R41, 0x1, RZ, 0xc0, !PT ;  /* 0x0000000129ff7812 */ /* 0x000fe200078cc0ff */
[----:B------:R-:W-:Y:S01]  /*6cf0*/  @!P3 IMAD.MOV R38, RZ, RZ, -R38 ;  /* 0x000000ffff26b224 */ /* 0x000fe200078e0a26 */
[----:B------:R-:W-:Y:S01]  /*6d00*/  PRMT R41, RZ, 0x7610, R41 ;  /* 0x00007610ff297816 */ /* 0x000fe20000000029 */
[----:B------:R-:W-:Y:S01]  /*6d10*/  IMAD R49, R122, 0x3a, RZ ;  /* 0x0000003a7a317824 */ /* 0x000fe200078e02ff */
[----:B------:R-:W-:Y:S01]  /*6d20*/  ISETP.GE.AND P3, PT, R39, RZ, PT ;  /* 0x000000ff2700720c */ /* 0x000fe20003f66270 */
[----:B------:R-:W-:-:S03]  /*6d30*/  IMAD.MOV.U32 R39, RZ, RZ, R37 ;  /* 0x000000ffff277224 */ /* 0x000fc600078e0025 */
[----:B------:R-:W-:Y:S01]  /*6d40*/  SHF.R.S32.HI R46, RZ, 0x1f, R49 ;  /* 0x0000001fff2e7819 */ /* 0x000fe20000011431 */
[----:B------:R-:W-:Y:S02]  /*6d50*/  @!P4 IMAD.MOV R39, RZ, RZ, -R39 ;  /* 0x000000ffff27c224 */ /* 0x000fe400078e0a27 */
[----:B------:R-:W-:Y:S01]  /*6d60*/  @!P5 IMAD.MOV R40, RZ, RZ, -R40 ;  /* 0x000000ffff28d224 */ /* 0x000fe200078e0a28 */
[----:B------:R-:W-:Y:S01]  /*6d70*/  ISETP.GE.AND P5, PT, R36, RZ, PT ;  /* 0x000000ff2400720c */ /* 0x000fe20003fa6270 */
[----:B------:R0:W3:Y:S01]  /*6d80*/  @P6 LDG.E.U8 R41, desc[UR20][R42.64] ;  /* 0x000000142a296981 */ /* 0x0000e2000c1e1100 */
[----:B------:R-:W-:Y:S02]  /*6d90*/  IADD3 R36, P6, PT, R49, R20, RZ ;  /* 0x0000001431247210 */ /* 0x000fe40007fde0ff */
[----:B------:R-:W-:Y:S02]  /*6da0*/  ISETP.GE.AND P4, PT, R35, RZ, PT ;  /* 0x000000ff2300720c */ /* 0x000fe40003f86270 */
[----:B------:R-:W-:Y:S01]  /*6db0*/  SHF.R.U64 R35, R18, 0x5, RZ ;  /* 0x0000000512237819 */ /* 0x000fe200000012ff */
[----:B------:R-:W-:-:S03]  /*6dc0*/  IMAD.X R37, R46, 0x1, R21, P6 ;  /* 0x000000012e257824 */ /* 0x000fc600030e0615 */
[----:B------:R-:W-:Y:S02]  /*6dd0*/  LOP3.LUT P6, RZ, R35, 0x1, RZ, 0xc0, !PT ;  /* 0x0000000123ff7812 */ /* 0x000fe400078cc0ff */
[----:B------:R-:W-:Y:S01]  /*6de0*/  PRMT R35, RZ, 0x7610, R35 ;  /* 0x00007610ff237816 */ /* 0x000fe20000000023 */
[----:B0-----:R-:W-:Y:S02]  /*6df0*/  IMAD R43, R122, 0x3b, RZ ;  /* 0x0000003b7a2b7824 */ /* 0x001fe400078e02ff */
[----:B------:R-:W-:Y:S01]  /*6e00*/  @!P3 IMAD.MOV R33, RZ, RZ, -R33 ;  /* 0x000000ffff21b224 */ /* 0x000fe200078e0a21 */
[----:B------:R-:W-:Y:S02]  /*6e10*/  ISETP.GE.AND P3, PT, R30, RZ, PT ;  /* 0x000000ff1e00720c */ /* 0x000fe40003f66270 */
[----:B------:R-:W-:-:S05]  /*6e20*/  SHF.R.S32.HI R42, RZ, 0x1f, R43 ;  /* 0x0000001fff2a7819 */ /* 0x000fca000001142b */
[----:B------:R0:W4:Y:S01]  /*6e30*/  @P6 LDG.E.U8 R35, desc[UR20][R36.64] ;  /* 0x0000001424236981 */ /* 0x000122000c1e1100 */
[----:B------:R-:W-:Y:S01]  /*6e40*/  IADD3 R30, P6, PT, R43, R20, RZ ;  /* 0x000000142b1e7210 */ /* 0x000fe20007fde0ff */
[----:B0-----:R-:W-:-:S04]  /*6e50*/  IMAD.MOV.U32 R36, RZ, RZ, R31 ;  /* 0x000000ffff247224 */ /* 0x001fc800078e001f */
[----:B------:R-:W-:Y:S01]  /*6e60*/  @!P0 IMAD.MOV R36, RZ, RZ, -R36 ;  /* 0x000000ffff248224 */ /* 0x000fe200078e0a24 */
[----:B------:R-:W-:Y:S02]  /*6e70*/  ISETP.GE.AND P0, PT, R29, RZ, PT ;  /* 0x000000ff1d00720c */ /* 0x000fe40003f06270 */
[----:B------:R-:W-:Y:S01]  /*6e80*/  SHF.R.U64 R29, R18, 0x4, RZ ;  /* 0x00000004121d7819 */ /* 0x000fe200000012ff */
[----:B------:R-:W-:-:S03]  /*6e90*/  IMAD.X R31, R42, 0x1, R21, P6 ;  /* 0x000000012a1f7824 */ /* 0x000fc600030e0615 */
[----:B------:R-:W-:Y:S02]  /*6ea0*/  LOP3.LUT P6, RZ, R29, 0x1, RZ, 0xc0, !PT ;  /* 0x000000011dff7812 */ /* 0x000fe400078cc0ff */
[----:B------:R-:W-:Y:S01]  /*6eb0*/  PRMT R29, RZ, 0x7610, R29 ;  /* 0x00007610ff1d7816 */ /* 0x000fe2000000001d */
[----:B------:R-:W-:Y:S01]  /*6ec0*/  IMAD R37, R122, 0x3c, RZ ;  /* 0x0000003c7a257824 */ /* 0x000fe200078e02ff */
[----:B------:R-:W-:Y:S01]  /*6ed0*/  STL [R1+0x88], R108 ;  /* 0x0000886c01007387 */ /* 0x000fe20000100800 */
[----:B------:R-:W-:Y:S01]  /*6ee0*/  @!P4 IMAD.MOV R34, RZ, RZ, -R34 ;  /* 0x000000ffff22c224 */ /* 0x000fe200078e0a22 */
[----:B------:R-:W-:Y:S01]  /*6ef0*/  ISETP.GE.AND P4, PT, R32, RZ, PT ;  /* 0x000000ff2000720c */ /* 0x000fe20003f86270 */
[----:B------:R-:W-:Y:S01]  /*6f00*/  @!P0 IMAD.MOV R28, RZ, RZ, -R28 ;  /* 0x000000ffff1c8224 */ /* 0x000fe200078e0a1c */
[----:B------:R-:W-:Y:S01]  /*6f10*/  STL [R1+0x184], R104 ;  /* 0x0001846801007387 */ /* 0x000fe20000100800 */
[----:B------:R-:W-:Y:S02]  /*6f20*/  ISETP.GE.AND P0, PT, R26, RZ, PT ;  /* 0x000000ff1a00720c */ /* 0x000fe40003f06270 */
[----:B------:R-:W-:Y:S01]  /*6f30*/  SHF.R.S32.HI R32, RZ, 0x1f, R37 ;  /* 0x0000001fff207819 */ /* 0x000fe20000011425 */
[----:B------:R-:W-:Y:S04]  /*6f40*/  STL [R1+0x80], R95 ;  /* 0x0000805f01007387 */ /* 0x000fe80000100800 */
[----:B------:R0:W5:Y:S01]  /*6f50*/  @P6 LDG.E.U8 R29, desc[UR20][R30.64] ;  /* 0x000000141e1d6981 */ /* 0x000162000c1e1100 */
[----:B------:R-:W-:-:S03]  /*6f60*/  IADD3 R26, P6, PT, R37, R20, RZ ;  /* 0x00000014251a7210 */ /* 0x000fc60007fde0ff */
[----:B------:R-:W-:Y:S04]  /*6f70*/  STL [R1+0x180], R94 ;  /* 0x0001805e01007387 */ /* 0x000fe80000100800 */
[----:B------:R-:W-:Y:S01]  /*6f80*/  STL [R1+0x7c], R91 ;  /* 0x00007c5b01007387 */ /* 0x000fe20000100800 */
[----:B0-----:R-:W-:Y:S01]  /*6f90*/  IMAD.MOV.U32 R31, RZ, RZ, R25 ;  /* 0x000000ffff1f7224 */ /* 0x001fe200078e0019 */
[----:B------:R-:W-:Y:S02]  /*6fa0*/  SHF.R.U64 R25, R18, 0x3, RZ ;  /* 0x0000000312197819 */ /* 0x000fe400000012ff */
[----:B------:R-:W-:Y:S01]  /*6fb0*/  STL [R1+0x17c], R88 ;  /* 0x00017c5801007387 */ /* 0x000fe20000100800 */
[----:B------:R-:W-:Y:S02]  /*6fc0*/  IMAD.MOV.U32 R30, RZ, RZ, R27 ;  /* 0x000000ffff1e7224 */ /* 0x000fe400078e001b */
[----:B------:R-:W-:Y:S01]  /*6fd0*/  IMAD.X R27, R32, 0x1, R21, P6 ;  /* 0x00000001201b7824 */ /* 0x000fe200030e0615 */
[----:B------:R-:W-:Y:S01]  /*6fe0*/  STL [R1+0x78], R82 ;  /* 0x0000785201007387 */ /* 0x000fe20000100800 */
[----:B------:R-:W-:-:S03]  /*6ff0*/  LOP3.LUT P6, RZ, R25, 0x1, RZ, 0xc0, !PT ;  /* 0x0000000119ff7812 */ /* 0x000fc600078cc0ff */
[----:B------:R-:W-:Y:S04]  /*7000*/  STL [R1+0x178], R80 ;  /* 0x0001785001007387 */ /* 0x000fe80000100800 */
[----:B------:R-:W-:Y:S01]  /*7010*/  STL [R1+0x74], R77 ;  /* 0x0000744d01007387 */ /* 0x000fe20000100800 */
[----:B------:R-:W-:-:S03]  /*7020*/  @!P5 IMAD.MOV R30, RZ, RZ, -R30 ;  /* 0x000000ffff1ed224 */ /* 0x000fc600078e0a1e */
[----:B------:R-:W-:Y:S01]  /*7030*/  STL [R1+0x174], R76 ;  /* 0x0001744c01007387 */ /* 0x000fe20000100800 */
[----:B------:R-:W-:-:S03]  /*7040*/  ISETP.GE.AND P5, PT, R162, RZ, PT ;  /* 0x000000ffa200720c */ /* 0x000fc60003fa6270 */
[----:B------:R-:W-:Y:S04]  /*7050*/  STL [R1+0x70], R70 ;  /* 0x0000704601007387 */ /* 0x000fe80000100800 */
[----:B------:R-:W-:Y:S01]  /*7060*/  STL [R1+0x170], R69 ;  /* 0x0001704501007387 */ /* 0x000fe20000100800 */
[----:B------:R-:W-:-:S03]  /*7070*/  PRMT R25, RZ, 0x7610, R25 ;  /* 0x00007610ff197816 */ /* 0x000fc60000000019 */
[----:B------:R-:W-:Y:S04]  /*7080*/  STL [R1+0x6c], R67 ;  /* 0x00006c4301007387 */ /* 0x000fe80000100800 */
        /* <DEDUP_REMOVED lines=8> */
[----:B------:R0:W-:Y:S04]  /*7110*/  STL [R1+0x15c], R42 ;  /* 0x00015c2a01007387 */ /* 0x0001e80000100800 */
[----:B------:R1:W5:Y:S01]  /*7120*/  @P6 LDG.E.U8 R25, desc[UR20][R26.64] ;  /* 0x000000141a196981 */ /* 0x000362000c1e1100 */
[----:B0-----:R-:W-:-:S02]  /*7130*/  IMAD R42, R122, 0x3d, RZ ;  /* 0x0000003d7a2a7824 */ /* 0x001fc400078e02ff */
[----:B-1----:R-:W-:Y:S01]  /*7140*/  IMAD.MOV.U32 R27, RZ, RZ, R23 ;  /* 0x000000ffff1b7224 */ /* 0x002fe200078e0017 */
[----:B------:R0:W-:Y:S01]  /*7150*/  STL [R1+0x54], R37 ;  /* 0x0000542501007387 */ /* 0x0001e20000100800 */
[----:B------:R-:W-:Y:S02]  /*7160*/  IMAD.MOV.U32 R26, RZ, RZ, R22 ;  /* 0x000000ffff1a7224 */ /* 0x000fe400078e0016 */
[----:B------:R-:W-:Y:S01]  /*7170*/  @!P5 IMAD.MOV R27, RZ, RZ, -R27 ;  /* 0x000000ffff1bd224 */ /* 0x000fe200078e0a1b */
[----:B------:R1:W-:Y:S01]  /*7180*/  STL [R1+0x158], R32 ;  /* 0x0001582001007387 */ /* 0x0003e20000100800 */
[----:B------:R-:W-:Y:S02]  /*7190*/  IADD3 R22, P5, PT, R42, R20, RZ ;  /* 0x000000142a167210 */ /* 0x000fe40007fbe0ff */
[----:B0-----:R-:W-:Y:S01]  /*71a0*/  SHF.R.S32.HI R37, RZ, 0x1f, R42 ;  /* 0x0000001fff257819 */ /* 0x001fe2000001142a */
[----:B-1----:R-:W-:Y:S01]  /*71b0*/  IMAD.MOV.U32 R32, RZ, RZ, R24 ;  /* 0x000000ffff207224 */ /* 0x002fe200078e0018 */
[----:B------:R-:W-:-:S03]  /*71c0*/  SHF.R.U64 R24, R18, 0x2, RZ ;  /* 0x0000000212187819 */ /* 0x000fc600000012ff */
[----:B------:R-:W-:Y:S01]  /*71d0*/  IMAD.X R23, R37, 0x1, R21, P5 ;  /* 0x0000000125177824 */ /* 0x000fe200028e0615 */
[----:B------:R-:W-:Y:S01]  /*71e0*/  LOP3.LUT P5, RZ, R24, 0x1, RZ, 0xc0, !PT ;  /* 0x0000000118ff7812 */ /* 0x000fe200078ac0ff */
[----:B------:R-:W-:Y:S01]  /*71f0*/  @!P4 IMAD.MOV R26, RZ, RZ, -R26 ;  /* 0x000000ffff1ac224 */ /* 0x000fe200078e0a1a */
[----:B------:R-:W-:Y:S02]  /*7200*/  ISETP.GE.AND P4, PT, R153, RZ, PT ;  /* 0x000000ff9900720c */ /* 0x000fe40003f86270 */
[----:B------:R-:W-:Y:S01]  /*7210*/  PRMT R24, RZ, 0x7610, R24 ;  /* 0x00007610ff187816 */ /* 0x000fe20000000018 */
[----:B------:R0:W-:Y:S01]  /*7220*/  STL [R1+0x50], R42 ;  /* 0x0000502a01007387 */ /* 0x0001e20000100800 */
[----:B------:R-:W-:-:S03]  /*7230*/  SHF.R.U64 R18, R18, 0x1, RZ ;  /* 0x0000000112127819 */ /* 0x000fc600000012ff */
[----:B------:R1:W-:Y:S04]  /*7240*/  STL [R1+0x154], R37 ;  /* 0x0001542501007387 */ /* 0x0003e80000100800 */
[----:B------:R1:W5:Y:S01]  /*7250*/  @P5 LDG.E.U8 R24, desc[UR20][R22.64] ;  /* 0x0000001416185981 */ /* 0x000362000c1e1100 */
[----:B0-----:R-:W-:Y:S01]  /*7260*/  IMAD R42, R122, 0x3e, RZ ;  /* 0x0000003e7a2a7824 */ /* 0x001fe200078e02ff */
[----:B------:R-:W-:Y:S01]  /*7270*/  LOP3.LUT P5, RZ, R18, 0x1, RZ, 0xc0, !PT ;  /* 0x0000000112ff7812 */ /* 0x000fe200078ac0ff */
[----:B------:R-:W-:-:S03]  /*7280*/  @!P4 IMAD.MOV R156, RZ, RZ, -R156 ;  /* 0x000000ffff9cc224 */ /* 0x000fc600078e0a9c */
[----:B-1----:R-:W-:Y:S02]  /*7290*/  SHF.R.S32.HI R37, RZ, 0x1f, R42 ;  /* 0x0000001fff257819 */ /* 0x002fe4000001142a */
[----:B------:R-:W-:Y:S01]  /*72a0*/  IADD3 R22, P4, PT, R42, R20, RZ ;  /* 0x000000142a167210 */ /* 0x000fe20007f9e0ff */
[----:B------:R-:W-:Y:S01]  /*72b0*/  STL [R1+0x4c], R42 ;  /* 0x00004c2a01007387 */ /* 0x000fe20000100800 */
[----:B------:R-:W-:-:S03]  /*72c0*/  PRMT R18, RZ, 0x7610, R18 ;  /* 0x00007610ff127816 */ /* 0x000fc60000000012 */
[----:B------:R0:W-:Y:S01]  /*72d0*/  STL [R1+0x150], R37 ;  /* 0x0001502501007387 */ /* 0x0001e20000100800 */
[----:B------:R-:W-:-:S05]  /*72e0*/  IMAD.X R23, R37, 0x1, R21, P4 ;  /* 0x0000000125177824 */ /* 0x000fca00020e0615 */
[----:B------:R1:W5:Y:S01]  /*72f0*/  @P5 LDG.E.U8 R18, desc[UR20][R22.64] ;  /* 0x0000001416125981 */ /* 0x000362000c1e1100 */
[----:B0-----:R-:W-:-:S05]  /*7300*/  IMAD R37, R122, 0x3f, RZ ;  /* 0x0000003f7a257824 */ /* 0x001fca00078e02ff */
[----:B------:R-:W-:Y:S02]  /*7310*/  IADD3 R20, P5, PT, R37, R20, RZ ;  /* 0x0000001425147210 */ /* 0x000fe40007fbe0ff */
[----:B-1----:R-:W-:Y:S02]  /*7320*/  SHF.R.S32.HI R23, RZ, 0x1f, R37 ;  /* 0x0000001fff177819 */ /* 0x002fe40000011425 */
[----:B------:R-:W-:-:S03]  /*7330*/  PRMT R22, RZ, 0x7610, R22 ;  /* 0x00007610ff167816 */ /* 0x000fc60000000016 */
[----:B------:R-:W-:-:S05]  /*7340*/  IMAD.X R21, R23, 0x1, R21, P5 ;  /* 0x0000000117157824 */ /* 0x000fca00028e0615 */
[----:B------:R0:W5:Y:S01]  /*7350*/  @!P2 LDG.E.U8 R22, desc[UR20][R20.64] ;  /* 0x000000141416a981 */ /* 0x000162000c1e1100 */
[----:B------:R-:W-:Y:S01]  /*7360*/  @!P3 IMAD.MOV R31, RZ, RZ, -R31 ;  /* 0x000000ffff1fb224 */ /* 0x000fe200078e0a1f */
[----:B------:R-:W-:Y:S01]  /*7370*/  ISETP.GE.AND P3, PT, R147, RZ, PT ;  /* 0x000000ff9300720c */ /* 0x000fe20003f66270 */
[----:B------:R-:W-:Y:S01]  /*7380*/  VOTEU.ALL UP2, P1 ;  /* 0x0000000000ff7886 */ /* 0x000fe20000840000 */
[----:B------:R-:W-:Y:S01]  /*7390*/  @!P0 IMAD.MOV R32, RZ, RZ, -R32 ;  /* 0x000000ffff208224 */ /* 0x000fe200078e0a20 */
[----:B------:R-:W-:Y:S02]  /*73a0*/  ISETP.GE.AND P0, PT, R159, RZ, PT ;  /* 0x000000ff9f00720c */ /* 0x000fe40003f06270 */
[----:B------:R-:W-:Y:S01]  /*73b0*/  ISETP.GE.AND P4, PT, R155, RZ, PT ;  /* 0x000000ff9b00720c */ /* 0x000fe20003f86270 */
[----:B------:R1:W0:Y:S01]  /*73c0*/  @!UP2 SYNCS.EXCH.64 URZ, [UR10+0x8008], UR4 ;  /* 0x008008040affa5b2 */ /* 0x0002220008000100 */
[----:B------:R-:W-:Y:S01]  /*73d0*/  ISETP.GE.AND P5, PT, R148, RZ, PT ;  /* 0x000000ff9400720c */ /* 0x000fe20003fa6270 */
[----:B--2---:R-:W-:Y:S05]  /*73e0*/  STS.U8 [R188+UR10], R173 ;  /* 0x000000adbc007988 */ /* 0x004fea000800000a */
[----:B------:R-:W-:Y:S01]  /*73f0*/  @!P3 IMAD.MOV R158, RZ, RZ, -R158 ;  /* 0x000000ffff9eb224 */ /* 0x000fe200078e0a9e */
[----:B------:R-:W-:Y:S01]  /*7400*/  ISETP.GE.AND P3, PT, R157, RZ, PT ;  /* 0x000000ff9d00720c */ /* 0x000fe20003f66270 */
[----:B------:R-:W-:Y:S01]  /*7410*/  STS.U8 [R188+UR10+0x400], R170 ;  /* 0x000400aabc007988 */ /* 0x000fe2000800000a */
[C---:B------:R-:W-:Y:S01]  /*7420*/  LOP3.LUT R147, R188.reuse, 0x10, RZ, 0x3c, !PT ;  /* 0x00000010bc937812 */ /* 0x040fe200078e3cff */
[----:B------:R-:W-:Y:S01]  /*7430*/  @!P0 IMAD.MOV R140, RZ, RZ, -R140 ;  /* 0x000000ffff8c8224 */ /* 0x000fe200078e0a8c */
[----:B------:R-:W-:Y:S01]  /*7440*/  LOP3.LUT R132, R188, 0x20, RZ, 0x3c, !PT ;  /* 0x00000020bc847812 */ /* 0x000fe200078e3cff */
[----:B------:R-:W-:Y:S01]  /*7450*/  STS.U8 [R188+UR10+0xc00], R169 ;  /* 0x000c00a9bc007988 */ /* 0x000fe2000800000a */
[----:B------:R-:W-:Y:S01]  /*7460*/  @!P4 IMAD.MOV R142, RZ, RZ, -R142 ;  /* 0x000000ffff8ec224 */ /* 0x000fe200078e0a8e */
[----:B------:R-:W-:Y:S01]  /*7470*/  ISETP.GE.AND P6, PT, R154, RZ, PT ;  /* 0x000000ff9a00720c */ /* 0x000fe20003fc6270 */
[----:B-1----:R-:W1:Y:S01]  /*7480*/  LDCU UR5, c[0x0][0x3b0] ;  /* 0x00007600ff0577ac */ /* 0x002e620008000800 */
[----:B------:R-:W-:Y:S01]  /*7490*/  STS.U8 [R188+UR10+0x1000], R167 ;  /* 0x001000a7bc007988 */ /* 0x000fe2000800000a */
[----:B------:R-:W-:-:S03]  /*74a0*/  LOP3.LUT R131, R188, 0x30, RZ, 0x3c, !PT ;  /* 0x00000030bc837812 */ /* 0x000fc600078e3cff */
[----:B------:R2:W-:Y:S01]  /*74b0*/  STL [R1+0x48], R37 ;  /* 0x0000482501007387 */ /* 0x0005e20000100800 */
[----:B------:R-:W-:Y:S01]  /*74c0*/  LOP3.LUT P2, RZ, R186, UR8, RZ, 0xfc, !PT ;  /* 0x00000008baff7c12 */ /* 0x000fe2000f84fcff */
[----:B------:R-:W-:Y:S01]  /*74d0*/  @!P3 IMAD.MOV R141, RZ, RZ, -R141 ;  /* 0x000000ffff8db224 */ /* 0x000fe200078e0a8d */
[----:B------:R-:W0:Y:S01]  /*74e0*/  LDCU UR4, c[0x0][0x3b0] ;  /* 0x00007600ff0477ac */ /* 0x000e220008000800 */
[----:B------:R-:W-:Y:S01]  /*74f0*/  STS.U8 [R188+UR10+0x1400], R164 ;  /* 0x001400a4bc007988 */ /* 0x000fe2000800000a */
[----:B------:R-:W-:Y:S01]  /*7500*/  ISETP.GE.AND P0, PT, R149, RZ, PT ;  /* 0x000000ff9500720c */ /* 0x000fe20003f06270 */
[----:B------:R-:W-:Y:S01]  /*7510*/  @!P5 IMAD.MOV R143, RZ, RZ, -R143 ;  /* 0x000000ffff8fd224 */ /* 0x000fe200078e0a8f */
[----:B------:R-:W-:Y:S01]  /*7520*/  ISETP.GE.AND P4, PT, R151, RZ, PT ;  /* 0x000000ff9700720c */ /* 0x000fe20003f86270 */
[----:B------:R-:W-:Y:S01]  /*7530*/  STS.U8 [R188+UR10+0x1800], R160 ;  /* 0x001800a0bc007988 */ /* 0x000fe2000800000a */
[----:B------:R-:W-:Y:S01]  /*7540*/  @!P6 IMAD.MOV R139, RZ, RZ, -R139 ;  /* 0x000000ffff8be224 */ /* 0x000fe200078e0a8b */
[----:B--2---:R-:W-:Y:S01]  /*7550*/  LOP3.LUT R37, R188, 0x40, RZ, 0x3c, !PT ;  /* 0x00000040bc257812 */ /* 0x004fe200078e3cff */
[----:B------:R-:W2:Y:S01]  /*7560*/  LDCU UR8, c[0x0][0x3b0] ;  /* 0x00007600ff0877ac */ /* 0x000ea20008000800 */
[----:B------:R-:W-:Y:S04]  /*7570*/  STS.U8 [R188+UR10+0x1c00], R16 ;  /* 0x001c0010bc007988 */ /* 0x000fe8000800000a */
[----:B------:R-:W-:Y:S04]  /*7580*/  STS.U8 [R188+UR10+0x800], R17 ;  /* 0x00080011bc007988 */ /* 0x000fe8000800000a */
[----:B------:R-:W-:Y:S01]  /*7590*/  STS.U8 [R147+UR10+0x80], R174 ;  /* 0x000080ae93007988 */ /* 0x000fe2000800000a */
[----:B------:R-:W-:-:S03]  /*75a0*/  ISETP.GE.AND P3, PT, R150, RZ, PT ;  /* 0x000000ff9600720c */ /* 0x000fc60003f66270 */
[----:B------:R-:W-:Y:S01]  /*75b0*/  STS.U8 [R147+UR10+0x480], R171 ;  /* 0x000480ab93007988 */ /* 0x000fe2000800000a */
[----:B------:R-:W-:-:S03]  /*75c0*/  ISETP.GE.AND P5, PT, R152, RZ, PT ;  /* 0x000000ff9800720c */ /* 0x000fc60003fa6270 */
[----:B------:R-:W-:Y:S04]  /*75d0*/  STS.U8 [R147+UR10+0x880], R14 ;  /* 0x0008800e93007988 */ /* 0x000fe8000800000a */
[----:B------:R-:W-:Y:S04]  /*75e0*/  STS.U8 [R147+UR10+0xc80], R15 ;  /* 0x000c800f93007988 */ /* 0x000fe8000800000a */
[----:B------:R-:W-:Y:S04]  /*75f0*/  STS.U8 [R147+UR10+0x1080], R134 ;  /* 0x0010808693007988 */ /* 0x000fe8000800000a */
[----:B------:R-:W-:Y:S04]  /*7600*/  STS.U8 [R147+UR10+0x1480], R130 ;  /* 0x0014808293007988 */ /* 0x000fe8000800000a */
[----:B------:R-:W-:Y:S04]  /*7610*/  STS.U8 [R147+UR10+0x1880], R87 ;  /* 0x0018805793007988 */ /* 0x000fe8000800000a */
[----:B---3--:R-:W-:Y:S04]  /*7620*/  STS.U8 [R147+UR10+0x1c80], R41 ;  /* 0x001c802993007988 */ /* 0x008fe8000800000a */
[----:B------:R-:W-:Y:S04]  /*7630*/  STS.U8 [R132+UR10+0x100], R175 ;  /* 0x000100af84007988 */ /* 0x000fe8000800000a */
[----:B------:R-:W-:Y:S04]  /*7640*/  STS.U8 [R132+UR10+0x500], R172 ;  /* 0x000500ac84007988 */ /* 0x000fe8000800000a */
[----:B------:R-:W-:Y:S04]  /*7650*/  STS.U8 [R132+UR10+0x900], R12 ;  /* 0x0009000c84007988 */ /* 0x000fe8000800000a */
[----:B------:R-:W-:Y:S04]  /*7660*/  STS.U8 [R132+UR10+0xd00], R13 ;  /* 0x000d000d84007988 */ /* 0x000fe8000800000a */
[----:B------:R-:W-:Y:S01]  /*7670*/  STS.U8 [R132+UR10+0x1100], R135 ;  /* 0x0011008784007988 */ /* 0x000fe2000800000a */
[----:B------:R-:W-:-:S03]  /*7680*/  @!P0 IMAD.MOV R144, RZ, RZ, -R144 ;  /* 0x000000ffff908224 */ /* 0x000fc600078e0a90 */
[----:B------:R-:W-:Y:S01]  /*7690*/  STS.U8 [R132+UR10+0x1500], R126 ;  /* 0x0015007e84007988 */ /* 0x000fe2000800000a */
[----:B------:R-:W-:-:S03]  /*76a0*/  ISETP.NE.AND P0, PT, R19, RZ, PT ;  /* 0x000000ff1300720c */ /* 0x000fc60003f05270 */
[----:B------:R-:W-:Y:S01]  /*76b0*/  STS.U8 [R132+UR10+0x1900], R79 ;  /* 0x0019004f84007988 */ /* 0x000fe2000800000a */
[----:B------:R-:W-:-:S03]  /*76c0*/  @!P3 IMAD.MOV R145, RZ, RZ, -R145 ;  /* 0x000000ffff91b224 */ /* 0x000fc600078e0a91 */
[----:B----4-:R-:W-:Y:S01]  /*76d0*/  STS.U8 [R132+UR10+0x1d00], R35 ;  /* 0x001d002384007988 */ /* 0x010fe2000800000a */
[----:B------:R-:W-:Y:S01]  /*76e0*/  @!P4 IMAD.MOV R146, RZ, RZ, -R146 ;  /* 0x000000ffff92c224 */ /* 0x000fe200078e0a92 */
[----:B------:R-:W-:Y:S01]  /*76f0*/  LOP3.LUT R19, RZ, R19, RZ, 0x33, !PT ;  /* 0x00000013ff137212 */ /* 0x000fe200078e33ff */
[----:B------:R-:W-:Y:S01]  /*7700*/  @!P5 IMAD.MOV R133, RZ, RZ, -R133 ;  /* 0x000000ffff85d224 */ /* 0x000fe200078e0a85 */
[----:B------:R-:W-:Y:S04]  /*7710*/  STS.U8 [R131+UR10+0x180], R176 ;  /* 0x000180b083007988 */ /* 0x000fe8000800000a */
[----:B------:R-:W-:Y:S04]  /*7720*/  STS.U8 [R131+UR10+0x580], R168 ;  /* 0x000580a883007988 */ /* 0x000fe8000800000a */
[----:B------:R-:W-:Y:S01]  /*7730*/  STS.U8 [R131+UR10+0x980], R10 ;  /* 0x0009800a83007988 */ /* 0x000fe2000800000a */
[----:B------:R-:W-:-:S03]  /*7740*/  SEL R127, R19, R127, !P0 ;  /* 0x0000007f137f7207 */ /* 0x000fc60004000000 */
[----:B------:R-:W-:Y:S01]  /*7750*/  STS.U8 [R131+UR10+0xd80], R11 ;  /* 0x000d800b83007988 */ /* 0x000fe2000800000a */
[----:B------:R-:W-:-:S03]  /*7760*/  SEL R125, R19, R125, !P0 ;  /* 0x0000007d137d7207 */ /* 0x000fc60004000000 */
[----:B------:R-:W-:Y:S01]  /*7770*/  STS.U8 [R131+UR10+0x1180], R137 ;  /* 0x0011808983007988 */ /* 0x000fe2000800000a */
[C---:B------:R-:W-:Y:S02]  /*7780*/  SEL R124, R19.reuse, R124, !P0 ;  /* 0x0000007c137c7207 */ /* 0x040fe40004000000 */
[C---:B------:R-:W-:Y:S01]  /*7790*/  SEL R121, R19.reuse, R121, !P0 ;  /* 0x0000007913797207 */ /* 0x040fe20004000000 */
[----:B------:R-:W-:Y:S01]  /*77a0*/  STS.U8 [R131+UR10+0x1580], R118 ;  /* 0x0015807683007988 */ /* 0x000fe2000800000a */
[C---:B------:R-:W-:Y:S02]  /*77b0*/  SEL R115, R19.reuse, R115, !P0 ;  /* 0x0000007313737207 */ /* 0x040fe40004000000 */
[C---:B------:R-:W-:Y:S01]  /*77c0*/  SEL R114, R19.reuse, R114, !P0 ;  /* 0x0000007213727207 */ /* 0x040fe20004000000 */
[----:B------:R-:W-:Y:S01]  /*77d0*/  STS.U8 [R131+UR10+0x1980], R74 ;  /* 0x0019804a83007988 */ /* 0x000fe2000800000a */
[C---:B------:R-:W-:Y:S02]  /*77e0*/  SEL R113, R19.reuse, R113, !P0 ;  /* 0x0000007113717207 */ /* 0x040fe40004000000 */
[C---:B------:R-:W-:Y:S01]  /*77f0*/  SEL R107, R19.reuse, R107, !P0 ;  /* 0x0000006b136b7207 */ /* 0x040fe20004000000 */
[----:B-----5:R-:W-:Y:S01]  /*7800*/  STS.U8 [R131+UR10+0x1d80], R29 ;  /* 0x001d801d83007988 */ /* 0x020fe2000800000a */
[----:B------:R-:W-:-:S02]  /*7810*/  SEL R106, R19, R106, !P0 ;  /* 0x0000006a136a7207 */ /* 0x000fc40004000000 */
[C---:B------:R-:W-:Y:S02]  /*7820*/  SEL R109, R19.reuse, R109, !P0 ;  /* 0x0000006d136d7207 */ /* 0x040fe40004000000 */
[C---:B------:R-:W-:Y:S02]  /*7830*/  SEL R101, R19.reuse, R101, !P0 ;  /* 0x0000006513657207 */ /* 0x040fe40004000000 */
[C---:B------:R-:W-:Y:S02]  /*7840*/  SEL R100, R19.reuse, R100, !P0 ;  /* 0x0000006413647207 */ /* 0x040fe40004000000 */
[C---:B------:R-:W-:Y:S02]  /*7850*/  SEL R103, R19.reuse, R103, !P0 ;  /* 0x0000006713677207 */ /* 0x040fe40004000000 */
[C---:B------:R-:W-:Y:S02]  /*7860*/  SEL R102, R19.reuse, R102, !P0 ;  /* 0x0000006613667207 */ /* 0x040fe40004000000 */
        /* <DEDUP_REMOVED lines=48> */
[C---:B------:R-:W-:Y:S01]  /*7b70*/  SEL R133, R19.reuse, R133, !P0 ;  /* 0x0000008513857207 */ /* 0x040fe20004000000 */
[----:B------:R-:W-:Y:S01]  /*7b80*/  STS.U8 [R37+UR10+0x200], R177 ;  /* 0x000200b125007988 */ /* 0x000fe2000800000a */
[----:B------:R-:W-:-:S02]  /*7b90*/  SEL R19, R19, R129, !P0 ;  /* 0x0000008113137207 */ /* 0x000fc40004000000 */
[----:B------:R-:W-:Y:S01]  /*7ba0*/  LOP3.LUT R129, R187, 0x3f, RZ, 0xc0, !PT ;  /* 0x0000003fbb817812 */ /* 0x000fe200078ec0ff */
[----:B------:R-:W-:Y:S04]  /*7bb0*/  STS.U8 [R37+UR10+0x600], R166 ;  /* 0x000600a625007988 */ /* 0x000fe8000800000a */
[----:B------:R3:W-:Y:S01]  /*7bc0*/  STL [R1+0x14c], R23 ;  /* 0x00014c1701007387 */ /* 0x0007e20000100800 */
[----:B------:R-:W-:-:S03]  /*7bd0*/  IMAD R241, R129, R123, RZ ;  /* 0x0000007b81f17224 */ /* 0x000fc600078e02ff */
[----:B------:R4:W-:Y:S04]  /*7be0*/  STS.U8 [R37+UR10+0xa00], R8 ;  /* 0x000a000825007988 */ /* 0x0009e8000800000a */
[----:B------:R-:W-:Y:S01]  /*7bf0*/  STS.U8 [R37+UR10+0xe00], R9 ;  /* 0x000e000925007988 */ /* 0x000fe2000800000a */
[----:B---3--:R-:W-:-:S03]  /*7c00*/  LOP3.LUT R23, R188, 0x50, RZ, 0x3c, !PT ;  /* 0x00000050bc177812 */ /* 0x008fc600078e3cff */
[----:B------:R-:W-:Y:S04]  /*7c10*/  STS.U8 [R37+UR10+0x1200], R138 ;  /* 0x0012008a25007988 */ /* 0x000fe8000800000a */
[----:B------:R-:W-:Y:S04]  /*7c20*/  STS.U8 [R37+UR10+0x1600], R111 ;  /* 0x0016006f25007988 */ /* 0x000fe8000800000a */
[----:B------:R-:W-:Y:S01]  /*7c30*/  STS.U8 [R37+UR10+0x1a00], R68 ;  /* 0x001a004425007988 */ /* 0x000fe2000800000a */
[----:B------:R-:W-:Y:S01]  /*7c40*/  IADD3 R243, P0, PT, R241, UR18, RZ ;  /* 0x00000012f1f37c10 */ /* 0x000fe2000ff1e0ff */
[----:B------:R-:W-:Y:S01]  /*7c50*/  IMAD R127, R127, UR6, RZ ;  /* 0x000000067f7f7c24 */ /* 0x000fe2000f8e02ff */
[----:B----4-:R-:W-:Y:S01]  /*7c60*/  LOP3.LUT R8, R188, 0x60, RZ, 0x3c, !PT ;  /* 0x00000060bc087812 */ /* 0x010fe200078e3cff */
[----:B------:R-:W-:Y:S01]  /*7c70*/  STS.U8 [R37+UR10+0x1e00], R25 ;  /* 0x001e001925007988 */ /* 0x000fe2000800000a */
[----:B------:R-:W-:Y:S01]  /*7c80*/  IMAD R125, R125, UR6, RZ ;  /* 0x000000067d7d7c24 */ /* 0x000fe2000f8e02ff */
[----:B------:R-:W3:Y:S02]  /*7c90*/  LDCU UR18, c[0x0][0x3b0] ;  /* 0x00007600ff1277ac */ /* 0x000ee40008000800 */
[----:B------:R-:W-:Y:S04]  /*7ca0*/  STS.U8 [R23+UR10+0x280], R178 ;  /* 0x000280b217007988 */ /* 0x000fe8000800000a */
[----:B------:R-:W-:Y:S04]  /*7cb0*/  STS.U8 [R23+UR10+0x680], R165 ;  /* 0x000680a517007988 */ /* 0x000fe8000800000a */
[----:B------:R-:W-:Y:S01]  /*7cc0*/  STS.U8 [R23+UR10+0xa80], R6 ;  /* 0x000a800617007988 */ /* 0x000fe2000800000a */
[----:B------:R-:W-:-:S03]  /*7cd0*/  LEA.HI.X.SX32 R241, R241, UR19, 0x1, P0 ;  /* 0x00000013f1f17c11 */ /* 0x000fc600080f0eff */
[----:B------:R4:W-:Y:S01]  /*7ce0*/  STS.U8 [R23+UR10+0xe80], R7 ;  /* 0x000e800717007988 */ /* 0x0009e2000800000a */
[----:B------:R-:W-:-:S03]  /*7cf0*/  IADD3 R118, P0, PT, R127, R243, RZ ;  /* 0x000000f37f767210 */ /* 0x000fc60007f1e0ff */
[----:B------:R-:W-:Y:S04]  /*7d00*/  STS.U8 [R23+UR10+0x1280], R136 ;  /* 0x0012808817007988 */ /* 0x000fe8000800000a */
[----:B------:R-:W-:Y:S04]  /*7d10*/  STS.U8 [R23+UR10+0x1680], R105 ;  /* 0x0016806917007988 */ /* 0x000fe8000800000a */
[----:B------:R-:W-:Y:S04]  /*7d20*/  STS.U8 [R23+UR10+0x1a80], R59 ;  /* 0x001a803b17007988 */ /* 0x000fe8000800000a */
[----:B------:R5:W-:Y:S01]  /*7d30*/  STS.U8 [R23+UR10+0x1e80], R24 ;  /* 0x001e801817007988 */ /* 0x000be2000800000a */
[----:B----4-:R-:W-:-:S03]  /*7d40*/  IMAD R7, R89, UR24, RZ ;  /* 0x0000001859077c24 */ /* 0x010fc6000f8e02ff */
[----:B------:R-:W-:Y:S01]  /*7d50*/  STS.U8 [R8+UR10+0x300], R180 ;  /* 0x000300b408007988 */ /* 0x000fe2000800000a */
[----:B------:R-:W-:-:S03]  /*7d60*/  LEA.HI.X.SX32 R119, R127, R241, 0x1, P0 ;  /* 0x000000f17f777211 */ /* 0x000fc600000f0eff */
[----:B------:R-:W-:Y:S01]  /*7d70*/  STS.U8 [R8+UR10+0x700], R161 ;  /* 0x000700a108007988 */ /* 0x000fe2000800000a */
[----:B------:R-:W-:Y:S01]  /*7d80*/  IMAD R9, R113, UR6, RZ ;  /* 0x0000000671097c24 */ /* 0x000fe2000f8e02ff */
[----:B------:R-:W-:Y:S02]  /*7d90*/  IADD3 R89, P0, PT, R125, R243, RZ ;  /* 0x000000f37d597210 */ /* 0x000fe40007f1e0ff */
[----:B------:R-:W-:Y:S04]  /*7da0*/  STS.U8 [R8+UR10+0xb00], R4 ;  /* 0x000b000408007988 */ /* 0x000fe8000800000a */
[----:B------:R-:W-:Y:S04]  /*7db0*/  STS.U8 [R8+UR10+0xf00], R5 ;  /* 0x000f000508007988 */ /* 0x000fe8000800000a */
[----:B------:R-:W-:Y:S01]  /*7dc0*/  STS.U8 [R8+UR10+0x1300], R84 ;  /* 0x0013005408007988 */ /* 0x000fe2000800000a */
[----:B------:R-:W-:-:S03]  /*7dd0*/  IMAD R115, R115, UR6, RZ ;  /* 0x0000000673737c24 */ /* 0x000fc6000f8e02ff */
[----:B------:R-:W-:Y:S01]  /*7de0*/  STS.U8 [R8+UR10+0x1700], R99 ;  /* 0x0017006308007988 */ /* 0x000fe2000800000a */
[----:B------:R-:W-:-:S03]  /*7df0*/  LEA.HI.X.SX32 R87, R125, R241, 0x1, P0 ;  /* 0x000000f17d577211 */ /* 0x000fc600000f0eff */
[----:B------:R4:W-:Y:S01]  /*7e00*/  STS.U8 [R8+UR10+0x1b00], R53 ;  /* 0x001b003508007988 */ /* 0x0009e2000800000a */
[----:B------:R-:W-:Y:S01]  /*7e10*/  LOP3.LUT R6, R188, 0x70, RZ, 0x3c, !PT ;  /* 0x00000070bc067812 */ /* 0x000fe200078e3cff */
[----:B-----5:R-:W-:Y:S02]  /*7e20*/  IMAD R24, R100, UR6, RZ ;  /* 0x0000000664187c24 */ /* 0x020fe4000f8e02ff */
[----:B------:R-:W-:Y:S02]  /*7e30*/  IMAD R124, R124, UR6, RZ ;  /* 0x000000067c7c7c24 */ /* 0x000fe4000f8e02ff */
[----:B----4-:R-:W-:Y:S02]  /*7e40*/  IMAD R53, R101, UR6, RZ ;  /* 0x0000000665357c24 */ /* 0x010fe4000f8e02ff */
[----:B------:R-:W-:Y:S01]  /*7e50*/  IMAD R101, R58, UR37, RZ ;  /* 0x000000253a657c24 */ /* 0x000fe2000f8e02ff */
[-C--:B------:R-:W-:Y:S01]  /*7e60*/  IADD3 R58, P0, PT, R9, R243.reuse, RZ ;  /* 0x000000f3093a7210 */ /* 0x080fe20007f1e0ff */
[----:B------:R-:W-:Y:S01]  /*7e70*/  IMAD R14, R56, UR36, RZ ;  /* 0x00000024380e7c24 */ /* 0x000fe2000f8e02ff */
[----:B------:R4:W-:Y:S01]  /*7e80*/  STS.U8 [R8+UR10+0x1f00], R18 ;  /* 0x001f001208007988 */ /* 0x0009e2000800000a */
[----:B------:R-:W-:Y:S01]  /*7e90*/  IMAD R109, R109, UR6, RZ ;  /* 0x000000066d6d7c24 */ /* 0x000fe2000f8e02ff */
[----:B------:R-:W-:Y:S01]  /*7ea0*/  IADD3 R120, P5, PT, R115, R243, RZ ;  /* 0x000000f373787210 */ /* 0x000fe20007fbe0ff */
[----:B------:R-:W-:Y:S01]  /*7eb0*/  IMAD R11, R121, UR6, RZ ;  /* 0x00000006790b7c24 */ /* 0x000fe2000f8e02ff */
[----:B------:R-:W-:Y:S01]  /*7ec0*/  LEA.HI.X.SX32 R56, R9, R241, 0x1, P0 ;  /* 0x000000f109387211 */ /* 0x000fe200000f0eff */
[----:B------:R-:W-:Y:S01]  /*7ed0*/  STS.U8 [R6+UR10+0x380], R179 ;  /* 0x000380b306007988 */ /* 0x000fe2000800000a */
[----:B------:R-:W-:Y:S01]  /*7ee0*/  IMAD R90, R90, UR15, RZ ;  /* 0x0000000f5a5a7c24 */ /* 0x000fe2000f8e02ff */
[-C--:B------:R-:W-:Y:S01]  /*7ef0*/  IADD3 R25, P0, PT, R24, R243.reuse, RZ ;  /* 0x000000f318197210 */ /* 0x080fe20007f1e0ff */
[----:B------:R-:W-:Y:S01]  /*7f00*/  IMAD R114, R114, UR6, RZ ;  /* 0x0000000672727c24 */ /* 0x000fe2000f8e02ff */
[----:B------:R-:W-:Y:S01]  /*7f10*/  STS.U8 [R6+UR10+0x780], R163 ;  /* 0x000780a306007988 */ /* 0x000fe2000800000a */
[----:B----4-:R-:W-:Y:S01]  /*7f20*/  IMAD R8, R107, UR6, RZ ;  /* 0x000000066b087c24 */ /* 0x010fe2000f8e02ff */
[----:B------:R-:W-:Y:S01]  /*7f30*/  IADD3 R59, P3, PT, R124, R243, RZ ;  /* 0x000000f37c3b7210 */ /* 0x000fe20007f7e0ff */
[----:B------:R-:W-:Y:S01]  /*7f40*/  IMAD R112, R103, UR7, RZ ;  /* 0x0000000767707c24 */ /* 0x000fe2000f8e02ff */
[----:B------:R-:W-:Y:S01]  /*7f50*/  STS.U8 [R6+UR10+0xb80], R2 ;  /* 0x000b800206007988 */ /* 0x000fe2000800000a */
[----:B0-----:R-:W-:Y:S01]  /*7f60*/  IMAD R20, R86, UR25, RZ ;  /* 0x0000001956147c24 */ /* 0x001fe2000f8e02ff */
[----:B------:R-:W-:Y:S01]  /*7f70*/  LEA.HI.X.SX32 R115, R115, R241, 0x1, P5 ;  /* 0x000000f173737211 */ /* 0x000fe200028f0eff */
[----:B------:R-:W-:Y:S01]  /*7f80*/  IMAD R103, R66, UR33, RZ ;  /* 0x0000002142677c24 */ /* 0x000fe2000f8e02ff */
[----:B------:R-:W-:Y:S01]  /*7f90*/  STS.U8 [R6+UR10+0xf80], R3 ;  /* 0x000f800306007988 */ /* 0x000fe2000800000a */
[----:B------:R-:W-:Y:S01]  /*7fa0*/  IADD3 R86, P5, PT, R109, R243, RZ ;  /* 0x000000f36d567210 */ /* 0x000fe20007fbe0ff */
[----:B------:R-:W-:Y:S01]  /*7fb0*/  IMAD R113, R106, UR6, RZ ;  /* 0x000000066a717c24 */ /* 0x000fe2000f8e02ff */
[----:B------:R-:W-:Y:S01]  /*7fc0*/  LEA.HI.X.SX32 R24, R24, R241, 0x1, P0 ;  /* 0x000000f118187211 */ /* 0x000fe200000f0eff */
[----:B------:R0:W-:Y:S01]  /*7fd0*/  STS.U8 [R6+UR10+0x1380], R85 ;  /* 0x0013805506007988 */ /* 0x0001e2000800000a */
[----:B--2---:R-:W-:Y:S01]  /*7fe0*/  IMAD R5, R81, UR8, RZ ;  /* 0x0000000851057c24 */ /* 0x004fe2000f8e02ff */
[-C--:B------:R-:W-:Y:S01]  /*7ff0*/  IADD3 R29, P4, PT, R11, R243.reuse, RZ ;  /* 0x000000f30b1d7210 */ /* 0x080fe20007f9e0ff */
[----:B------:R-:W-:Y:S01]  /*8000*/  IMAD R66, R34, UR48, RZ ;  /* 0x0000003022427c24 */ /* 0x000fe2000f8e02ff */
[----:B------:R-:W-:Y:S01]  /*8010*/  STS.U8 [R6+UR10+0x1780], R93 ;  /* 0x0017805d06007988 */ /* 0x000fe2000800000a */
[-C--:B------:R-:W-:Y:S01]  /*8020*/  IADD3 R111, P0, PT, R90, R243.reuse, RZ ;  /* 0x000000f35a6f7210 */ /* 0x080fe20007f1e0ff */
[----:B------:R-:W-:Y:S01]  /*8030*/  IMAD R34, R27, UR53, RZ ;  /* 0x000000351b227c24 */ /* 0x000fe2000f8e02ff */
[----:B------:R-:W-:Y:S01]  /*8040*/  IADD3 R88, P6, PT, R114, R243, RZ ;  /* 0x000000f372587210 */ /* 0x000fe20007fde0ff */
[----:B------:R-:W-:Y:S01]  /*8050*/  STS.U8 [R6+UR10+0x1b80], R47 ;  /* 0x001b802f06007988 */ /* 0x000fe2000800000a */
[----:B------:R-:W-:-:S02]  /*8060*/  LEA.HI.X.SX32 R57, R124, R241, 0x1, P3 ;  /* 0x000000f17c397211 */ /* 0x000fc400018f0eff */
[----:B------:R-:W-:Y:S01]  /*8070*/  IADD3 R27, P3, PT, R8, R243, RZ ;  /* 0x000000f3081b7210 */ /* 0x000fe20007f7e0ff */
[----:B------:R2:W-:Y:S01]  /*8080*/  STS.U8 [R6+UR10+0x1f80], R22 ;  /* 0x001f801606007988 */ /* 0x0005e2000800000a */
[-C--:B------:R-:W-:Y:S01]  /*8090*/  LEA.HI.X.SX32 R84, R109, R241.reuse, 0x1, P5 ;  /* 0x000000f16d547211 */ /* 0x080fe200028f0eff */
[----:B------:R-:W-:Y:S01]  /*80a0*/  IMAD R4, R63, UR35, RZ ;  /* 0x000000233f047c24 */ /* 0x000fe2000f8e02ff */
[-C--:B------:R-:W-:Y:S01]  /*80b0*/  LEA.HI.X.SX32 R109, R90, R241.reuse, 0x1, P0 ;  /* 0x000000f15a6d7211 */ /* 0x080fe200000f0eff */
[----:B------:R-:W-:Y:S01]  /*80c0*/  IMAD R102, R102, UR9, RZ ;  /* 0x0000000966667c24 */ /* 0x000fe2000f8e02ff */
[----:B0-----:R-:W-:Y:S01]  /*80d0*/  LEA.HI.X.SX32 R85, R114, R241, 0x1, P6 ;  /* 0x000000f172557211 */ /* 0x001fe200030f0eff */
[----:B------:R-:W-:Y:S01]  /*80e0*/  IMAD R72, R72, UR31, RZ ;  /* 0x0000001f48487c24 */ /* 0x000fe2000f8e02ff */
[----:B------:R-:W-:Y:S01]  /*80f0*/  IADD3 R80, P0, PT, R5, R243, RZ ;  /* 0x000000f305507210 */ /* 0x000fe20007f1e0ff */
[----:B------:R-:W-:Y:S02]  /*8100*/  IMAD R63, R26, UR52, RZ ;  /* 0x000000341a3f7c24 */ /* 0x000fe4000f8e02ff */
[----:B--2---:R-:W-:Y:S01]  /*8110*/  IMAD R6, R28, UR50, RZ ;  /* 0x000000321c067c24 */ /* 0x004fe2000f8e02ff */
[----:B------:R-:W-:Y:S01]  /*8120*/  LEA.HI.X.SX32 R28, R11, R241, 0x1, P4 ;  /* 0x000000f10b1c7211 */ /* 0x000fe200020f0eff */
[----:B------:R-:W-:Y:S01]  /*8130*/  IMAD R97, R97, UR14, RZ ;  /* 0x0000000e61617c24 */ /* 0x000fe2000f8e02ff */
[-C--:B------:R-:W-:Y:S01]  /*8140*/  IADD3 R116, P4, PT, R113, R243.reuse, RZ ;  /* 0x000000f371747210 */ /* 0x080fe20007f9e0ff */
[----:B------:R-:W-:Y:S01]  /*8150*/  IMAD R92, R92, UR23, RZ ;  /* 0x000000175c5c7c24 */ /* 0x000fe2000f8e02ff */
[----:B------:R-:W-:-:S02]  /*8160*/  IADD3 R55, P6, PT, R53, R243, RZ ;  /* 0x000000f335377210 */ /* 0x000fc40007fde0ff */
[----:B------:R-:W-:Y:S01]  /*8170*/  LEA.HI.X.SX32 R26, R8, R241, 0x1, P3 ;  /* 0x000000f1081a7211 */ /* 0x000fe200018f0eff */
[----:B------:R-:W-:Y:S01]  /*8180*/  IMAD R106, R78, UR29, RZ ;  /* 0x0000001d4e6a7c24 */ /* 0x000fe2000f8e02ff */
[----:B------:R-:W-:Y:S01]  /*8190*/  IADD3 R114, P3, PT, R112, R243, RZ ;  /* 0x000000f370727210 */ /* 0x000fe20007f7e0ff */
[----:B------:R-:W-:Y:S01]  /*81a0*/  IMAD R107, R83, UR26, RZ ;  /* 0x0000001a536b7c24 */ /* 0x000fe2000f8e02ff */
[-C--:B------:R-:W-:Y:S01]  /*81b0*/  LEA.HI.X.SX32 R113, R113, R241.reuse, 0x1, P4 ;  /* 0x000000f171717211 */ /* 0x080fe200020f0eff */
[----:B------:R-:W-:Y:S01]  /*81c0*/  IMAD R3, R48, UR41, RZ ;  /* 0x0000002930037c24 */ /* 0x000fe2000f8e02ff */
[----:B------:R-:W-:Y:S02]  /*81d0*/  LEA.HI.X.SX32 R78, R5, R241, 0x1, P0 ;  /* 0x000000f1054e7211 */ /* 0x000fe400000f0eff */
[----:B------:R-:W-:Y:S02]  /*81e0*/  IADD3 R83, P4, PT, R102, R243, RZ ;  /* 0x000000f366537210 */ /* 0x000fe40007f9e0ff */
[----:B------:R-:W-:-:S02]  /*81f0*/  LEA.HI.X.SX32 R53, R53, R241, 0x1, P6 ;  /* 0x000000f135357211 */ /* 0x000fc400030f0eff */
[-C--:B------:R-:W-:Y:S01]  /*8200*/  IADD3 R48, P0, PT, R72, R243.reuse, RZ ;  /* 0x000000f348307210 */ /* 0x080fe20007f1e0ff */
[----:B------:R-:W-:Y:S01]  /*8210*/  IMAD R71, R71, UR27, RZ ;  /* 0x0000001b47477c24 */ /* 0x000fe2000f8e02ff */
[----:B------:R-:W-:Y:S02]  /*8220*/  IADD3 R23, P6, PT, R97, R243, RZ ;  /* 0x000000f361177210 */ /* 0x000fe40007fde0ff */
[----:B------:R-:W-:Y:S01]  /*8230*/  LEA.HI.X.SX32 R112, R112, R241, 0x1, P3 ;  /* 0x000000f170707211 */ /* 0x000fe200018f0eff */
[----:B------:R-:W-:Y:S01]  /*8240*/  IMAD R69, R45, UR40, RZ ;  /* 0x000000282d457c24 */ /* 0x000fe2000f8e02ff */
[----:B------:R-:W-:Y:S01]  /*8250*/  IADD3 R82, P3, PT, R92, R243, RZ ;  /* 0x000000f35c527210 */ /* 0x000fe20007f7e0ff */
[----:B------:R-:W-:Y:S01]  /*8260*/  IMAD R75, R75, UR28, RZ ;  /* 0x0000001c4b4b7c24 */ /* 0x000fe2000f8e02ff */
[-C--:B------:R-:W-:Y:S01]  /*8270*/  LEA.HI.X.SX32 R81, R102, R241.reuse, 0x1, P4 ;  /* 0x000000f166517211 */ /* 0x080fe200020f0eff */
[----:B------:R-:W-:Y:S01]  /*8280*/  IMAD R100, R51, UR39, RZ ;  /* 0x0000002733647c24 */ /* 0x000fe2000f8e02ff */
[----:B------:R-:W-:Y:S01]  /*8290*/  LEA.HI.X.SX32 R45, R72, R241, 0x1, P0 ;  /* 0x000000f1482d7211 */ /* 0x000fe200000f0eff */
[----:B------:R-:W-:Y:S01]  /*82a0*/  IMAD R65, R65, UR30, RZ ;  /* 0x0000001e41417c24 */ /* 0x000fe2000f8e02ff */
[----:B------:R-:W-:-:S02]  /*82b0*/  IADD3 R52, P4, PT, R7, R243, RZ ;  /* 0x000000f307347210 */ /* 0x000fc40007f9e0ff */
[----:B------:R-:W-:Y:S02]  /*82c0*/  LEA.HI.X.SX32 R22, R97, R241, 0x1, P6 ;  /* 0x000000f161167211 */ /* 0x000fe400030f0eff */
[-C--:B------:R-:W-:Y:S01]  /*82d0*/  IADD3 R15, P0, PT, R14, R243.reuse, RZ ;  /* 0x000000f30e0f7210 */ /* 0x080fe20007f1e0ff */
[----:B------:R-:W-:Y:S01]  /*82e0*/  IMAD R96, R96, UR13, RZ ;  /* 0x0000000d60607c24 */ /* 0x000fe2000f8e02ff */
[----:B------:R-:W-:Y:S01]  /*82f0*/  IADD3 R110, P6, PT, R107, R243, RZ ;  /* 0x000000f36b6e7210 */ /* 0x000fe20007fde0ff */
[----:B------:R-:W-:Y:S01]  /*8300*/  IMAD R73, R73, UR32, RZ ;  /* 0x0000002049497c24 */ /* 0x000fe2000f8e02ff */
[----:B------:R-:W-:Y:S01]  /*8310*/  LEA.HI.X.SX32 R79, R92, R241, 0x1, P3 ;  /* 0x000000f15c4f7211 */ /* 0x000fe200018f0eff */
[----:B------:R-:W-:Y:S01]  /*8320*/  IMAD R12, R50, UR38, RZ ;  /* 0x00000026320c7c24 */ /* 0x000fe2000f8e02ff */
[----:B------:R-:W-:Y:S01]  /*8330*/  IADD3 R49, P3, PT, R71, R243, RZ ;  /* 0x000000f347317210 */ /* 0x000fe20007f7e0ff */
[----:B---3--:R-:W-:Y:S01]  /*8340*/  IMAD R121, R19, UR18, RZ ;  /* 0x0000001213797c24 */ /* 0x008fe2000f8e02ff */
[-C--:B------:R-:W-:Y:S01]  /*8350*/  LEA.HI.X.SX32 R50, R7, R241.reuse, 0x1, P4 ;  /* 0x000000f107327211 */ /* 0x080fe200020f0eff */
[----:B------:R-:W-:Y:S01]  /*8360*/  IMAD R67, R39, UR44, RZ ;  /* 0x0000002c27437c24 */ /* 0x000fe2000f8e02ff */
[----:B------:R-:W-:Y:S01]  /*8370*/  LEA.HI.X.SX32 R14, R14, R241, 0x1, P0 ;  /* 0x000000f10e0e7211 */ /* 0x000fe200000f0eff */
[----:B-1----:R-:W-:Y:S01]  /*8380*/  IMAD R41, R54, UR5, RZ ;  /* 0x0000000536297c24 */ /* 0x002fe2000f8e02ff */
[----:B------:R-:W-:-:S02]  /*8390*/  IADD3 R19, P4, PT, R75, R243, RZ ;  /* 0x000000f34b137210 */ /* 0x000fc40007f9e0ff */
[----:B------:R-:W-:Y:S02]  /*83a0*/  LEA.HI.X.SX32 R107, R107, R241, 0x1, P6 ;  /* 0x000000f16b6b7211 */ /* 0x000fe400030f0eff */
[-C--:B------:R-:W-:Y:S02]  /*83b0*/  IADD3 R102, P0, PT, R100, R243.reuse, RZ ;  /* 0x000000f364667210 */ /* 0x080fe40007f1e0ff */
[----:B------:R-:W-:Y:S02]  /*83c0*/  IADD3 R77, P6, PT, R65, R243, RZ ;  /* 0x000000f3414d7210 */ /* 0x000fe40007fde0ff */
[----:B------:R-:W-:Y:S02]  /*83d0*/  LEA.HI.X.SX32 R47, R71, R241, 0x1, P3 ;  /* 0x000000f1472f7211 */ /* 0x000fe400018f0eff */
[-C--:B------:R-:W-:Y:S02]  /*83e0*/  IADD3 R54, P5, PT, R96, R243.reuse, RZ ;  /* 0x000000f360367210 */ /* 0x080fe40007fbe0ff */
[----:B------:R-:W-:-:S02]  /*83f0*/  IADD3 R17, P3, PT, R73, R243, RZ ;  /* 0x000000f349117210 */ /* 0x000fc40007f7e0ff */
[-C--:B------:R-:W-:Y:S02]  /*8400*/  LEA.HI.X.SX32 R18, R75, R241.reuse, 0x1, P4 ;  /* 0x000000f14b127211 */ /* 0x080fe400020f0eff */
[-C--:B------:R-:W-:Y:S01]  /*8410*/  LEA.HI.X.SX32 R100, R100, R241.reuse, 0x1, P0 ;  /* 0x000000f164647211 */ /* 0x080fe200000f0eff */
[----:B------:R-:W-:Y:S01]  /*8420*/  IMAD R60, R60, UR4, RZ ;  /* 0x000000043c3c7c24 */ /* 0x000fe2000f8e02ff */
[----:B------:R-:W-:Y:S02]  /*8430*/  LEA.HI.X.SX32 R75, R65, R241, 0x1, P6 ;  /* 0x000000f1414b7211 */ /* 0x000fe400030f0eff */
[----:B------:R-:W-:Y:S02]  /*8440*/  IADD3 R70, P0, PT, R67, R243, RZ ;  /* 0x000000f343467210 */ /* 0x000fe40007f1e0ff */
[----:B------:R-:W-:Y:S02]  /*8450*/  LEA.HI.X.SX32 R51, R96, R241, 0x1, P5 ;  /* 0x000000f160337211 */ /* 0x000fe400028f0eff */
[----:B------:R-:W-:-:S02]  /*8460*/  IADD3 R105, P4, PT, R103, R243, RZ ;  /* 0x000000f367697210 */ /* 0x000fc40007f9e0ff */
[----:B------:R-:W-:Y:S02]  /*8470*/  IADD3 R46, P6, PT, R4, R243, RZ ;  /* 0x000000f3042e7210 */ /* 0x000fe40007fde0ff */
[----:B------:R-:W-:Y:S02]  /*8480*/  LEA.HI.X.SX32 R16, R73, R241, 0x1, P3 ;  /* 0x000000f149107211 */ /* 0x000fe400018f0eff */
[-C--:B------:R-:W-:Y:S02]  /*8490*/  IADD3 R21, P5, PT, R20, R243.reuse, RZ ;  /* 0x000000f314157210 */ /* 0x080fe40007fbe0ff */
[----:B------:R-:W-:Y:S01]  /*84a0*/  IADD3 R104, P3, PT, R101, R243, RZ ;  /* 0x000000f365687210 */ /* 0x000fe20007f7e0ff */
[----:B------:R-:W-:Y:S01]  /*84b0*/  IMAD R10, R44, UR42, RZ ;  /* 0x0000002a2c0a7c24 */ /* 0x000fe2000f8e02ff */
[-C--:B------:R-:W-:Y:S01]  /*84c0*/  LEA.HI.X.SX32 R67, R67, R241.reuse, 0x1, P0 ;  /* 0x000000f143437211 */ /* 0x080fe200000f0eff */
[----:B------:R-:W-:Y:S01]  /*84d0*/  IMAD R38, R38, UR43, RZ ;  /* 0x0000002b26267c24 */ /* 0x000fe2000f8e02ff */
[----:B------:R-:W-:-:S02]  /*84e0*/  LEA.HI.X.SX32 R103, R103, R241, 0x1, P4 ;  /* 0x000000f167677211 */ /* 0x000fc400020f0eff */
[----:B------:R-:W-:Y:S02]  /*84f0*/  LEA.HI.X.SX32 R44, R4, R241, 0x1, P6 ;  /* 0x000000f1042c7211 */ /* 0x000fe400030f0eff */
[----:B------:R-:W-:Y:S01]  /*8500*/  IADD3 R68, P0, PT, R66, R243, RZ ;  /* 0x000000f342447210 */ /* 0x000fe20007f1e0ff */
[----:B------:R-:W-:Y:S01]  /*8510*/  IMAD R62, R62, UR34, RZ ;  /* 0x000000223e3e7c24 */ /* 0x000fe2000f8e02ff */
[----:B------:R-:W-:Y:S01]  /*8520*/  LEA.HI.X.SX32 R20, R20, R241, 0x1, P5 ;  /* 0x000000f114147211 */ /* 0x000fe200028f0eff */
[----:B------:R-:W-:Y:S01]  /*8530*/  IMAD R2, R40, UR45, RZ ;  /* 0x0000002d28027c24 */ /* 0x000fe2000f8e02ff */
[-C--:B------:R-:W-:Y:S02]  /*8540*/  IADD3 R74, P4, PT, R60, R243.reuse, RZ ;  /* 0x000000f33c4a7210 */ /* 0x080fe40007f9e0ff */
[----:B------:R-:W-:Y:S02]  /*8550*/  IADD3 R13, P6, PT, R12, R243, RZ ;  /* 0x000000f30c0d7210 */ /* 0x000fe40007fde0ff */
[----:B------:R-:W-:-:S02]  /*8560*/  LEA.HI.X.SX32 R101, R101, R241, 0x1, P3 ;  /* 0x000000f165657211 */ /* 0x000fc400018f0eff */
[-C--:B------:R-:W-:Y:S02]  /*8570*/  IADD3 R108, P5, PT, R106, R243.reuse, RZ ;  /* 0x000000f36a6c7210 */ /* 0x080fe40007fbe0ff */
[----:B------:R-:W-:Y:S02]  /*8580*/  IADD3 R71, P3, PT, R69, R243, RZ ;  /* 0x000000f345477210 */ /* 0x000fe40007f7e0ff */
[-C--:B------:R-:W-:Y:S01]  /*8590*/  LEA.HI.X.SX32 R66, R66, R241.reuse, 0x1, P0 ;  /* 0x000000f142427211 */ /* 0x080fe200000f0eff */
[----:B------:R-:W-:Y:S01]  /*85a0*/  IMAD R36, R36, UR46, RZ ;  /* 0x0000002e24247c24 */ /* 0x000fe2000f8e02ff */
[-C--:B------:R-:W-:Y:S02]  /*85b0*/  LEA.HI.X.SX32 R72, R60, R241.reuse, 0x1, P4 ;  /* 0x000000f13c487211 */ /* 0x080fe400020f0eff */
[----:B------:R-:W-:Y:S02]  /*85c0*/  LEA.HI.X.SX32 R12, R12, R241, 0x1, P6 ;  /* 0x000000f10c0c7211 */ /* 0x000fe400030f0eff */
[----:B------:R-:W-:Y:S01]  /*85d0*/  IADD3 R7, P0, PT, R6, R243, RZ ;  /* 0x000000f306077210 */ /* 0x000fe20007f1e0ff */
[----:B------:R-:W-:Y:S01]  /*85e0*/  IMAD R30, R30, UR49, RZ ;  /* 0x000000311e1e7c24 */ /* 0x000fe2000f8e02ff */
[----:B------:R-:W-:-:S02]  /*85f0*/  LEA.HI.X.SX32 R106, R106, R241, 0x1, P5 ;  /* 0x000000f16a6a7211 */ /* 0x000fc400028f0eff */
[-C--:B------:R-:W-:Y:S02]  /*8600*/  IADD3 R42, P4, PT, R3, R243.reuse, RZ ;  /* 0x000000f3032a7210 */ /* 0x080fe40007f9e0ff */
[----:B------:R-:W-:Y:S02]  /*8610*/  IADD3 R99, P6, PT, R38, R243, RZ ;  /* 0x000000f326637210 */ /* 0x000fe40007fde0ff */
[----:B------:R-:W-:Y:S02]  /*8620*/  LEA.HI.X.SX32 R69, R69, R241, 0x1, P3 ;  /* 0x000000f145457211 */ /* 0x000fe400018f0eff */
[-C--:B------:R-:W-:Y:S02]  /*8630*/  IADD3 R76, P5, PT, R62, R243.reuse, RZ ;  /* 0x000000f33e4c7210 */ /* 0x080fe40007fbe0ff */
[----:B------:R-:W-:Y:S01]  /*8640*/  IADD3 R39, P3, PT, R2, R243, RZ ;  /* 0x000000f302277210 */ /* 0x000fe20007f7e0ff */
[----:B------:R-:W-:Y:S01]  /*8650*/  IMAD R156, R156, UR56, RZ ;  /* 0x000000389c9c7c24 */ /* 0x000fe2000f8e02ff */
[----:B------:R-:W-:-:S02]  /*8660*/  LEA.HI.X.SX32 R6, R6, R241, 0x1, P0 ;  /* 0x000000f106067211 */ /* 0x000fc400000f0eff */
[-C--:B------:R-:W-:Y:S02]  /*8670*/  LEA.HI.X.SX32 R40, R3, R241.reuse, 0x1, P4 ;  /* 0x000000f103287211 */ /* 0x080fe400020f0eff */
[----:B------:R-:W-:Y:S02]  /*8680*/  LEA.HI.X.SX32 R97, R38, R241, 0x1, P6 ;  /* 0x000000f126617211 */ /* 0x000fe400030f0eff */
[----:B------:R-:W-:Y:S01]  /*8690*/  IADD3 R35, P0, PT, R34, R243, RZ ;  /* 0x000000f322237210 */ /* 0x000fe20007f1e0ff */
[----:B------:R-:W-:Y:S01]  /*86a0*/  IMAD R31, R31, UR51, RZ ;  /* 0x000000331f1f7c24 */ /* 0x000fe2000f8e02ff */
[----:B------:R-:W-:Y:S02]  /*86b0*/  LEA.HI.X.SX32 R73, R62, R241, 0x1, P5 ;  /* 0x000000f13e497211 */ /* 0x000fe400028f0eff */
[----:B------:R-:W-:Y:S02]  /*86c0*/  IADD3 R9, P4, PT, R36, R243, RZ ;  /* 0x000000f324097210 */ /* 0x000fe40007f9e0ff */
[----:B------:R-:W-:-:S02]  /*86d0*/  LEA.HI.X.SX32 R38, R2, R241, 0x1, P3 ;  /* 0x000000f102267211 */ /* 0x000fc400018f0eff */
[-C--:B------:R-:W-:Y:S02]  /*86e0*/  IADD3 R43, P5, PT, R41, R243.reuse, RZ ;  /* 0x000000f3292b7210 */ /* 0x080fe40007fbe0ff */
[----:B------:R-:W-:Y:S01]  /*86f0*/  IADD3 R37, P3, PT, R30, R243, RZ ;  /* 0x000000f31e257210 */ /* 0x000fe20007f7e0ff */
[----:B------:R-:W-:Y:S01]  /*8700*/  IMAD R141, R141, UR59, RZ ;  /* 0x0000003b8d8d7c24 */ /* 0x000fe2000f8e02ff */
[-C--:B------:R-:W-:Y:S02]  /*8710*/  LEA.HI.X.SX32 R34, R34, R241.reuse, 0x1, P0 ;  /* 0x000000f122227211 */ /* 0x080fe400000f0eff */
[----:B------:R-:W-:Y:S02]  /*8720*/  LEA.HI.X.SX32 R8, R36, R241, 0x1, P4 ;  /* 0x000000f124087211 */ /* 0x000fe400020f0eff */
[----:B------:R-:W-:Y:S01]  /*8730*/  IADD3 R64, P0, PT, R156, R243, RZ ;  /* 0x000000f39c407210 */ /* 0x000fe20007f1e0ff */
[----:B------:R-:W-:Y:S01]  /*8740*/  IMAD R33, R33, UR47, RZ ;  /* 0x0000002f21217c24 */ /* 0x000fe2000f8e02ff */
[-C--:B------:R-:W-:Y:S01]  /*8750*/  LEA.HI.X.SX32 R41, R41, R241.reuse, 0x1, P5 ;  /* 0x000000f129297211 */ /* 0x080fe200028f0eff */
[----:B------:R-:W-:Y:S01]  /*8760*/  IMAD R32, R32, UR54, RZ ;  /* 0x0000003620207c24 */ /* 0x000fe2000f8e02ff */
[----:B------:R-:W-:Y:S01]  /*8770*/  LEA.HI.X.SX32 R36, R30, R241, 0x1, P3 ;  /* 0x000000f11e247211 */ /* 0x000fe200018f0eff */
[----:B------:R-:W-:Y:S01]  /*8780*/  IMAD R158, R158, UR55, RZ ;  /* 0x000000379e9e7c24 */ /* 0x000fe2000f8e02ff */
[----:B------:R-:W-:-:S02]  /*8790*/  IADD3 R11, P5, PT, R10, R243, RZ ;  /* 0x000000f30a0b7210 */ /* 0x000fc40007fbe0ff */
[-C--:B------:R-:W-:Y:S02]  /*87a0*/  IADD3 R96, P3, PT, R31, R243.reuse, RZ ;  /* 0x000000f31f607210 */ /* 0x080fe40007f7e0ff */
[----:B------:R-:W-:Y:S01]  /*87b0*/  IADD3 R65, P4, PT, R63, R243, RZ ;  /* 0x000000f33f417210 */ /* 0x000fe20007f9e0ff */
[----:B------:R-:W-:Y:S01]  /*87c0*/  IMAD R144, R144, UR62, RZ ;  /* 0x0000003e90907c24 */ /* 0x000fe2000f8e02ff */
[----:B------:R-:W-:Y:S02]  /*87d0*/  LEA.HI.X.SX32 R61, R156, R241, 0x1, P0 ;  /* 0x000000f19c3d7211 */ /* 0x000fe400000f0eff */
[----:B------:R-:W-:Y:S01]  /*87e0*/  IADD3 R92, P0, PT, R141, R243, RZ ;  /* 0x000000f38d5c7210 */ /* 0x000fe20007f1e0ff */
[----:B------:R-:W-:Y:S01]  /*87f0*/  IMAD R139, R139, UR57, RZ ;  /* 0x000000398b8b7c24 */ /* 0x000fe2000f8e02ff */
[-C--:B------:R-:W-:Y:S01]  /*8800*/  LEA.HI.X.SX32 R10, R10, R241.reuse, 0x1, P5 ;  /* 0x000000f10a0a7211 */ /* 0x080fe200028f0eff */
[----:B------:R-:W-:Y:S01]  /*8810*/  IMAD R140, R140, UR58, RZ ;  /* 0x0000003a8c8c7c24 */ /* 0x000fe2000f8e02ff */
[----:B------:R-:W-:-:S02]  /*8820*/  LEA.HI.X.SX32 R94, R31, R241, 0x1, P3 ;  /* 0x000000f11f5e7211 */ /* 0x000fc400018f0eff */
[----:B------:R-:W-:Y:S02]  /*8830*/  LEA.HI.X.SX32 R63, R63, R241, 0x1, P4 ;  /* 0x000000f13f3f7211 */ /* 0x000fe400020f0eff */
[-C--:B------:R-:W-:Y:S02]  /*8840*/  IADD3 R98, P5, PT, R33, R243.reuse, RZ ;  /* 0x000000f321627210 */ /* 0x080fe40007fbe0ff */
[-C--:B------:R-:W-:Y:S02]  /*8850*/  IADD3 R5, P3, PT, R32, R243.reuse, RZ ;  /* 0x000000f320057210 */ /* 0x080fe40007f7e0ff */
[----:B------:R-:W-:Y:S01]  /*8860*/  IADD3 R93, P4, PT, R158, R243, RZ ;  /* 0x000000f39e5d7210 */ /* 0x000fe20007f9e0ff */
[----:B------:R-:W-:Y:S01]  /*8870*/  VIADD R128, R183, 0x3f ;  /* 0x0000003fb7807836 */ /* 0x000fe20000000000 */
        /* <DEDUP_REMOVED lines=8> */
[----:B------:R-:W-:Y:S02]  /*8900*/  IADD3 R3, P4, PT, R140, R243, RZ ;  /* 0x000000f38c037210 */ /* 0x000fe40007f9e0ff */
[-C--:B------:R-:W-:Y:S02]  /*8910*/  LEA.HI.X.SX32 R225, R144, R241.reuse, 0x1, P0 ;  /* 0x000000f190e17211 */ /* 0x080fe400000f0eff */
[----:B------:R-:W-:Y:S01]  /*8920*/  ISETP.GT.AND P0, PT, R128, 0x3f, PT ;  /* 0x0000003f8000780c */ /* 0x000fe20003f04270 */
[----:B------:R-:W-:Y:S01]  /*8930*/  IMAD R145, R145, UR63, RZ ;  /* 0x0000003f91917c24 */ /* 0x000fe2000f8e02ff */
[-C--:B------:R-:W-:Y:S01]  /*8940*/  LEA.HI.X.SX32 R32, R139, R241.reuse, 0x1, P3 ;  /* 0x000000f18b207211 */ /* 0x080fe200018f0eff */
[----:B------:R-:W-:Y:S01]  /*8950*/  IMAD R146, R146, UR64, RZ ;  /* 0x0000004092927c24 */ /* 0x000fe2000f8e02ff */
[----:B------:R-:W-:Y:S01]  /*8960*/  LEA.HI.X.SX32 R2, R140, R241, 0x1, P4 ;  /* 0x000000f18c027211 */ /* 0x000fe200020f0eff */
[----:B------:R-:W-:Y:S01]  /*8970*/  IMAD R133, R133, UR65, RZ ;  /* 0x0000004185857c24 */ /* 0x000fe2000f8e02ff */
[----:B------:R-:W-:-:S02]  /*8980*/  IADD3 R62, P3, PT, R142, R243, RZ ;  /* 0x000000f38e3e7210 */ /* 0x000fc40007f7e0ff */
[----:B------:R-:W-:Y:S02]  /*8990*/  IADD3 R31, P4, PT, R143, R243, RZ ;  /* 0x000000f38f1f7210 */ /* 0x000fe40007f9e0ff */
[----:B------:R-:W-:Y:S02]  /*89a0*/  ISETP.LT.AND P0, PT, R129, R183, P0 ;  /* 0x000000b78100720c */ /* 0x000fe40000701270 */
[-C--:B------:R-:W-:Y:S02]  /*89b0*/  LEA.HI.X.SX32 R60, R142, R241.reuse, 0x1, P3 ;  /* 0x000000f18e3c7211 */ /* 0x080fe400018f0eff */
[----:B------:R-:W-:Y:S02]  /*89c0*/  LEA.HI.X.SX32 R30, R143, R241, 0x1, P4 ;  /* 0x000000f18f1e7211 */ /* 0x000fe400020f0eff */
[-C--:B------:R-:W-:Y:S02]  /*89d0*/  IADD3 R231, P3, PT, R145, R243.reuse, RZ ;  /* 0x000000f391e77210 */ /* 0x080fe40007f7e0ff */
[----:B------:R-:W-:-:S02]  /*89e0*/  IADD3 R235, P4, PT, R146, R243, RZ ;  /* 0x000000f392eb7210 */ /* 0x000fc40007f9e0ff */
[-C--:B------:R-:W-:Y:S02]  /*89f0*/  IADD3 R239, P5, PT, R133, R243.reuse, RZ ;  /* 0x000000f385ef7210 */ /* 0x080fe40007fbe0ff */
[----:B------:R-:W-:Y:S02]  /*8a00*/  IADD3 R243, P6, PT, R121, R243, RZ ;  /* 0x000000f379f37210 */ /* 0x000fe40007fde0ff */
[-C--:B------:R-:W-:Y:S02]  /*8a10*/  LEA.HI.X.SX32 R229, R145, R241.reuse, 0x1, P3 ;  /* 0x000000f191e57211 */ /* 0x080fe400018f0eff */
[-C--:B------:R-:W-:Y:S02]  /*8a20*/  LEA.HI.X.SX32 R233, R146, R241.reuse, 0x1, P4 ;  /* 0x000000f192e97211 */ /* 0x080fe400020f0eff */
[-C--:B------:R-:W-:Y:S02]  /*8a30*/  LEA.HI.X.SX32 R237, R133, R241.reuse, 0x1, P5 ;  /* 0x000000f185ed7211 */ /* 0x080fe400028f0eff */
[----:B------:R-:W-:Y:S01]  /*8a40*/  LEA.HI.X.SX32 R241, R121, R241, 0x1, P6 ;  /* 0x000000f179f17211 */ /* 0x000fe200030f0eff */
[----:B------:R-:W-:Y:S01]  /*8a50*/  @P0 IMAD.MOV.U32 R124, RZ, RZ, R243 ;  /* 0x000000ffff7c0224 */ /* 0x000fe200078e00f3 */
[----:B------:R-:W-:-:S03]  /*8a60*/  PRMT R121, RZ, 0x7610, R121 ;  /* 0x00007610ff797816 */ /* 0x000fc60000000079 */
[----:B------:R-:W-:-:S05]  /*8a70*/  @P0 IMAD.MOV.U32 R125, RZ, RZ, R241 ;  /* 0x000000ffff7d0224 */ /* 0x000fca00078e00f1 */
[----:B------:R0:W2:Y:S02]  /*8a80*/  @P0 LDG.E.U8 R121, desc[UR20][R124.64] ;  /* 0x000000147c790981 */ /* 0x0000a4000c1e1100 */
[----:B0-----:R-:W-:-:S06]  /*8a90*/  PRMT R124, RZ, 0x7610, R124 ;  /* 0x00007610ff7c7816 */ /* 0x001fcc000000007c */
[----:B------:R-:W3:Y:S01]  /*8aa0*/  @P0 LDG.E.U8 R124, desc[UR20][R118.64] ;  /* 0x00000014767c0981 */ /* 0x000ee2000c1e1100 */
[----:B------:R-:W-:Y:S01]  /*8ab0*/  PRMT R126, RZ, 0x7610, R126 ;  /* 0x00007610ff7e7816 */ /* 0x000fe2000000007e */
[----:B------:R-:W-:Y:S02]  /*8ac0*/  @P0 IMAD.MOV.U32 R125, RZ, RZ, R115 ;  /* 0x000000ffff7d0224 */ /* 0x000fe400078e0073 */
[----:B---3--:R0:W-:Y:S02]  /*8ad0*/  STS.U8 [R188+UR10+0x2000], R124 ;  /* 0x0020007cbc007988 */ /* 0x0081e4000800000a */
[----:B0-----:R-:W-:-:S05]  /*8ae0*/  @P0 IMAD.MOV.U32 R124, RZ, RZ, R120 ;  /* 0x000000ffff7c0224 */ /* 0x001fca00078e0078 */
[----:B------:R0:W3:Y:S02]  /*8af0*/  @P0 LDG.E.U8 R126, desc[UR20][R124.64] ;  /* 0x000000147c7e0981 */ /* 0x0000e4000c1e1100 */
[----:B0-----:R-:W-:Y:S02]  /*8b00*/  @P0 IMAD.MOV.U32 R124, RZ, RZ, R116 ;  /* 0x000000ffff7c0224 */ /* 0x001fe400078e0074 */
[----:B------:R-:W-:Y:S01]  /*8b10*/  @P0 IMAD.MOV.U32 R125, RZ, RZ, R113 ;  /* 0x000000ffff7d0224 */ /* 0x000fe200078e0071 */
[----:B---3--:R0:W-:Y:S02]  /*8b20*/  STS.U8 [R188+UR10+0x2200], R126 ;  /* 0x0022007ebc007988 */ /* 0x0081e4000800000a */
[----:B0-----:R-:W-:-:S06]  /*8b30*/  PRMT R126, RZ, 0x7610, R126 ;  /* 0x00007610ff7e7816 */ /* 0x001fcc000000007e */
        /* <DEDUP_REMOVED lines=228> */
[----:B---3--:R-:W-:Y:S04]  /*9980*/  STS.U8 [R132+UR10+0x3f00], R126 ;  /* 0x003f007e84007988 */ /* 0x008fe8000800000a */
[----:B--2---:R0:W-:Y:S02]  /*9990*/  STS.U8 [R131+UR10+0x3f80], R121 ;  /* 0x003f807983007988 */ /* 0x0041e4000800000a */
[----:B0-----:R-:W-:-:S06]  /*99a0*/  PRMT R121, RZ, 0x7610, R121 ;  /* 0x00007610ff797816 */ /* 0x001fcc0000000079 */
[----:B------:R0:W2:Y:S02]  /*99b0*/  @P0 LDG.E.U8 R121, desc[UR20][R124.64] ;  /* 0x000000147c790981 */ /* 0x0000a4000c1e1100 */
[----:B0-----:R-:W-:Y:S02]  /*99c0*/  @P0 IMAD.MOV.U32 R124, RZ, RZ, R27 ;  /* 0x000000ffff7c0224 */ /* 0x001fe400078e001b */
[----:B------:R-:W-:Y:S01]  /*99d0*/  @P0 IMAD.MOV.U32 R125, RZ, RZ, R26 ;  /* 0x000000ffff7d0224 */ /* 0x000fe200078e001a */
        /* <DEDUP_REMOVED lines=67> */
[----:B------:R-:W2:Y:S01]  /*9e10*/  @P0 LDG.E.U8 R121, desc[UR20][R124.64] ;  /* 0x000000147c790981 */ /* 0x000ea2000c1e1100 */
[C---:B------:R-:W-:Y:S02]  /*9e20*/  ISETP.LT.OR P0, PT, R128.reuse, 0x40, P2 ;  /* 0x000000408000780c */ /* 0x040fe40001701670 */
[----:B------:R-:W-:Y:S01]  /*9e30*/  ISETP.GE.AND P3, PT, R128, 0x80, PT ;  /* 0x000000808000780c */ /* 0x000fe20003f66270 */
[----:B--2---:R0:W-:Y:S01]  /*9e40*/  STS.U8 [R131+UR10+0x3d80], R121 ;  /* 0x003d807983007988 */ /* 0x0041e2000800000a */
[----:B------:R1:W-:Y:S06]  /*9e50*/  MEMBAR.ALL.CTA ;  /* 0x0000000000007992 */ /* 0x0003ec0000008000 */
[----:B-1----:R-:W1:Y:S02]  /*9e60*/  FENCE.VIEW.ASYNC.S ;  /* 0x00000000000073c6 */ /* 0x002e640000000000 */
[----:B-1----:R-:W-:Y:S06]  /*9e70*/  BAR.SYNC.DEFER_BLOCKING 0x0 ;  /* 0x0000000000007b1d */ /* 0x002fec0000010000 */
[----:B------:R-:W-:-:S00]  /*9e80*/  MEMBAR.ALL.CTA ;  /* 0x0000000000007992 */ /* 0x000fc00000008000 */
[----:B------:R-:W-:Y:S06]  /*9e90*/  MEMBAR.ALL.GPU ;  /* 0x0000000000007992 */ /* 0x000fec000000a000 */
[----:B------:R-:W-:-:S00]  /*9ea0*/  ERRBAR ;  /* 0x00000000000079ab */ /* 0x000fc00000000000 */
[----:B------:R-:W-:Y:S08]  /*9eb0*/  CGAERRBAR ;  /* 0x00000000000075ab */ /* 0x000ff00000000000 */
[----:B------:R-:W-:Y:S06]  /*9ec0*/  UCGABAR_ARV ;  /* 0x00000000000079c7 */ /* 0x000fec0008000000 */
[----:B------:R-:W-:Y:S01]  /*9ed0*/  UCGABAR_WAIT ;  /* 0x0000000000007dc7 */ /* 0x000fe20008000000 */
[----:B------:R-:W-:Y:S01]  /*9ee0*/  CCTL.IVALL ;  /* 0x00000000ff00798f */ /* 0x000fe20002000000 */
[----:B0-----:R-:W-:Y:S05]  /*9ef0*/  @P0 BRA `(.L_x_12) ;  /* 0x0000000000600947 */ /* 0x001fea0003800000 */
[----:B------:R-:W-:Y:S02]  /*9f00*/  UIADD3 UR4, UPT, UPT, UR10, 0x2000, URZ ;  /* 0x000020000a047890 */ /* 0x000fe4000fffe0ff */
[----:B------:R-:W-:Y:S02]  /*9f10*/  USHF.R.U32.HI UR5, URZ, 0x4, UR10 ;  /* 0x00000004ff057899 */ /* 0x000fe4000801160a */
[----:B------:R-:W-:Y:S02]  /*9f20*/  USHF.R.U32.HI UR6, URZ, 0x4, UR4 ;  /* 0x00000004ff067899 */ /* 0x000fe40008011604 */
[----:B------:R-:W-:Y:S02]  /*9f30*/  USGXT.U32 UR4, UR5, 0xe ;  /* 0x0000000e0504789a */ /* 0x000fe40008000000 */
[----:B------:R-:W-:Y:S01]  /*9f40*/  USGXT.U32 UR6, UR6, 0xe ;  /* 0x0000000e0606789a */ /* 0x000fe20008000000 */
[----:B------:R-:W-:Y:S01]  /*9f50*/  UMOV UR8, 0x100 ;  /* 0x0000010000087882 */ /* 0x000fe20000000000 */
[----:B------:R-:W-:Y:S01]  /*9f60*/  UMOV UR9, 0x40004040 ;  /* 0x4000404000097882 */ /* 0x000fe20000000000 */
[----:B------:R-:W-:Y:S01]  /*9f70*/  UMOV UR14, 0xfffffffe ;  /* 0xfffffffe000e7882 */ /* 0x000fe20000000000 */
[----:B------:R-:W-:Y:S01]  /*9f80*/  UMOV UR15, 0x7fffbfdf ;  /* 0x7fffbfdf000f7882 */ /* 0x000fe20000000000 */
[----:B------:R-:W-:Y:S01]  /*9f90*/  UMOV UR5, URZ ;  /* 0x000000ff00057c82 */ /* 0x000fe20008000000 */
[----:B------:R-:W-:Y:S01]  /*9fa0*/  UMOV UR7, URZ ;  /* 0x000000ff00077c82 */ /* 0x000fe20008000000 */
[----:B------:R-:W-:-:S02]  /*9fb0*/  UIADD3.64 UR8, UPT, UPT, UR4, UR8, URZ ;  /* 0x0000000804087297 */ /* 0x000fc4000fffe0ff */
[----:B------:R-:W-:Y:S01]  /*9fc0*/  UIADD3.64 UR14, UPT, UPT, UR6, -UR14, URZ ;  /* 0x8000000e060e7297 */ /* 0x000fe2000fffe0ff */
[----:B------:R-:W-:Y:S01]  /*9fd0*/  UMOV UR18, 0x0 ;  /* 0x0000000000127882 */ /* 0x000fe20000000000 */
[----:B------:R-:W-:Y:S01]  /*9fe0*/  UMOV UR19, 0x10408490 ;  /* 0x1040849000137882 */ /* 0x000fe20000000000 */
[----:B------:R-:W-:Y:S01]  /*9ff0*/  UMOV UR5, 0x40004040 ;  /* 0x4000404000057882 */ /* 0x000fe20000000000 */
[----:B------:R-:W-:Y:S01]  /*a000*/  UMOV UR7, 0x80004020 ;  /* 0x8000402000077882 */ /* 0x000fe20000000000 */
[----:B------:R-:W-:Y:S01]  /*a010*/  UMOV UR24, 0x0 ;  /* 0x0000000000187882 */ /* 0x000fe20000000000 */
[----:B------:R-:W-:Y:S01]  /*a020*/  UMOV UR25, 0x10408490 ;  /* 0x1040849000197882 */ /* 0x000fe20000000000 */
[----:B------:R-:W-:Y:S01]  /*a030*/  UMOV UR13, 0x3 ;  /* 0x00000003000d7882 */ /* 0x000fe20000000000 */
[----:B------:R0:W-:Y:S01]  /*a040*/  UTCQMMA.2CTA gdesc[UR4], gdesc[UR6], tmem[UR22], tmem[UR18], idesc[UR19], !UPT ;  /* 0x00ff1206040075ea */ /* 0x0001e2000fa00316 */
[----:B------:R0:W-:Y:S01]  /*a050*/  UTCQMMA.2CTA gdesc[UR8], gdesc[UR14], tmem[UR22], tmem[UR24], idesc[UR25], UPT ;  /* 0x00ff180e080075ea */ /* 0x0001e2000ba00316 */
[----:B------:R0:W-:Y:S01]  /*a060*/  UTCBAR.2CTA.MULTICAST [UR12], URZ, UR13 ;  /* 0x000000ff0c0073e9 */ /* 0x0001e2000820080d */
[----:B------:R-:W-:Y:S01]  /*a070*/  NOP ;  /* 0x0000000000007918 */ /* 0x000fe20000000000 */
.L_x_12:
[----:B0-----:R-:W-:Y:S01]  /*a080*/  UMOV UR4, URZ ;  /* 0x000000ff00047c82 */ /* 0x001fe20008000000 */
[----:B------:R-:W-:Y:S05]  /*a090*/  @!P3 BRA `(.L_x_13) ;  /* 0x000000440034b947 */ /* 0x000fea0003800000 */
[----:B------:R-:W-:Y:S01]  /*a0a0*/  SHF.R.S32.HI R124, RZ, 0x1f, R128 ;  /* 0x0000001fff7c7819 */ /* 0x000fe20000011480 */
[----:B------:R-:W-:Y:S01]  /*a0b0*/  IMAD.SHL.U32 R122, R122, 0x40, RZ ;  /* 0x000000407a7a7824 */ /* 0x000fe200078e00ff */
[----:B------:R-:W-:Y:S01]  /*a0c0*/  UIADD3 UR7, UPT, UPT, UR10, 0x6000, URZ ;  /* 0x000060000a077890 */ /* 0x000fe2000fffe0ff */
[----:B------:R-:W-:Y:S01]  /*a0d0*/  IMAD.SHL.U32 R123, R123, 0x40, RZ ;  /* 0x000000407b7b7824 */ /* 0x000fe200078e00ff */
[----:B------:R-:W-:Y:S01]  /*a0e0*/  LEA.HI R124, R124, R128, RZ, 0x6 ;  /* 0x000000807c7c7211 */ /* 0x000fe200078f30ff */
[----:B------:R-:W-:Y:S01]  /*a0f0*/  UIADD3 UR6, UPT, UPT, UR10, 0x4000, URZ ;  /* 0x000040000a067890 */ /* 0x000fe2000fffe0ff */
[----:B------:R0:W-:Y:S01]  /*a100*/  STL [R1+0x44], R122 ;  /* 0x0000447a01007387 */ /* 0x0001e20000100800 */
[----:B------:R-:W-:Y:S01]  /*a110*/  IADD3 R121, P0, P3, R181, UR16, R122 ;  /* 0x00000010b5797c10 */ /* 0x000fe2000fb1e07a */
[----:B------:R-:W-:Y:S01]  /*a120*/  USHF.R.U32.HI UR7, URZ, 0x4, UR7 ;  /* 0x00000004ff077899 */ /* 0x000fe20008011607 */
[----:B------:R-:W-:Y:S01]  /*a130*/  SHF.R.S32.HI R124, RZ, 0x6, R124 ;  /* 0x00000006ff7c7819 */ /* 0x000fe2000001147c */
[----:B------:R-:W-:Y:S01]  /*a140*/  USHF.R.U32.HI UR6, URZ, 0x4, UR6 ;  /* 0x00000004ff067899 */ /* 0x000fe20008011606 */
[----:B------:R-:W-:Y:S01]  /*a150*/  IMAD.MOV.U32 R126, RZ, RZ, RZ ;  /* 0x000000ffff7e7224 */ /* 0x000fe200078e00ff */
[----:B------:R-:W-:Y:S01]  /*a160*/  USGXT.U32 UR8, UR7, 0xe ;  /* 0x0000000e0708789a */ /* 0x000fe20008000000 */
[----:B------:R-:W-:Y:S01]  /*a170*/  VIMNMX R124, PT, PT, R124, 0x2, !PT ;  /* 0x000000027c7c7848 */ /* 0x000fe20007fe0100 */
[----:B------:R-:W-:Y:S01]  /*a180*/  USGXT.U32 UR6, UR6, 0xe ;  /* 0x0000000e0606789a */ /* 0x000fe20008000000 */
[----:B0-----:R-:W-:Y:S01]  /*a190*/  SHF.R.S32.HI R122, RZ, 0x1f, R122 ;  /* 0x0000001fff7a7819 */ /* 0x001fe2000001147a */
[----:B------:R-:W-:-:S02]  /*a1a0*/  UMOV UR4, 0xfffffffe ;  /* 0xfffffffe00047882 */ /* 0x000fc40000000000 */
[----:B------:R-:W-:Y:S01]  /*a1b0*/  VIADD R125, R124, 0xffffffff ;  /* 0xffffffff7c7d7836 */ /* 0x000fe20000000000 */
[----:B------:R-:W-:Y:S01]  /*a1c0*/  UMOV UR5, 0x7fffbfdf ;  /* 0x7fffbfdf00057882 */ /* 0x000fe20000000000 */
[----:B------:R-:W-:Y:S01]  /*a1d0*/  UMOV UR9, URZ ;  /* 0x000000ff00097c82 */ /* 0x000fe20008000000 */
[----:B------:R0:W-:Y:S01]  /*a1e0*/  STL [R1+0x148], R122 ;  /* 0x0001487a01007387 */ /* 0x0001e20000100800 */
[----:B------:R-:W-:Y:S01]  /*a1f0*/  SHF.R.S32.HI R124, RZ, 0x1f, R123 ;  /* 0x0000001fff7c7819 */ /* 0x000fe2000001147b */
[----:B------:R-:W-:Y:S01]  /*a200*/  UMOV UR14, 0x100 ;  /* 0x00000100000e7882 */ /* 0x000fe20000000000 */
[----:B------:R-:W-:Y:S01]  /*a210*/  UMOV UR15, 0x40004040 ;  /* 0x40004040000f7882 */ /* 0x000fe20000000000 */
[----:B------:R1:W-:Y:S01]  /*a220*/  STL [R1], R125 ;  /* 0x0000007d01007387 */ /* 0x0003e20000100800 */
[----:B------:R-:W-:Y:S01]  /*a230*/  UMOV UR7, URZ ;  /* 0x000000ff00077c82 */ /* 0x000fe20008000000 */
[----:B------:R-:W2:Y:S01]  /*a240*/  LDCU UR23, c[0x0][0x3a8] ;  /* 0x00007500ff1777ac */ /* 0x000ea20008000800 */
[----:B0-----:R-:W-:Y:S01]  /*a250*/  IADD3.X R122, PT, PT, R182, UR17, R122, P0, P3 ;  /* 0x00000011b67a7c10 */ /* 0x001fe200087e647a */
[----:B------:R-:W-:-:S02]  /*a260*/  UIADD3.64 UR16, UPT, UPT, UR8, -UR4, URZ ;  /* 0x8000000408107297 */ /* 0x000fc4000fffe0ff */
[----:B------:R-:W-:Y:S01]  /*a270*/  UIADD3.64 UR14, UPT, UPT, UR6, UR14, URZ ;  /* 0x0000000e060e7297 */ /* 0x000fe2000fffe0ff */
[----:B------:R-:W-:Y:S01]  /*a280*/  UMOV UR13, 0x1 ;  /* 0x00000001000d7882 */ /* 0x000fe20000000000 */
[----:B-1----:R-:W-:-:S10]  /*a290*/  UMOV UR5, URZ ;  /* 0x000000ff00057c82 */ /* 0x002fd40008000000 */
.L_x_16:
[----:B------:R-:W3:Y:S01]  /*a2a0*/  LDL R127, [R1+0x140] ;  /* 0x00014000017f7983 */ /* 0x000ee20000100800 */
[----:B------:R-:W-:Y:S01]  /*a2b0*/  IMAD.U32 R126, R126, -0x80000000, RZ ;  /* 0x800000007e7e7824 */ /* 0x000fe200078e00ff */
[----:B------:R-:W-:Y:S02]  /*a2c0*/  PRMT R128, RZ, 0x7610, R128 ;  /* 0x00007610ff807816 */ /* 0x000fe40000000080 */
[----:B--2---:R-:W-:Y:S01]  /*a2d0*/  IADD3 R124, P5, PT, R121, UR23, RZ ;  /* 0x00000017797c7c10 */ /* 0x004fe2000ffbe0ff */
[----:B------:R-:W0:Y:S01]  /*a2e0*/  SYNCS.PHASECHK.TRANS64.TRYWAIT P3, [UR12], R126 ;  /* 0x0000007eff0075a7 */ /* 0x000e22000806110c */
[C---:B------:R-:W-:Y:S01]  /*a2f0*/  ISETP.GT.AND P4, PT, R117.reuse, 0x1, PT ;  /* 0x000000017500780c */ /* 0x040fe20003f84270 */
[----:B------:R1:W-:Y:S01]  /*a300*/  STL.S16 [R1+0x2c], R128 ;  /* 0x00002c8001007387 */ /* 0x0003e20000100600 */
[----:B------:R-:W-:Y:S01]  /*a310*/  ISETP.GT.AND P0, PT, R117, 0x2, PT ;  /* 0x000000027500780c */ /* 0x000fe20003f04270 */
[----:B---3--:R-:W-:Y:S01]  /*a320*/  IMAD.X R125, R127, 0x1, R122, P5 ;  /* 0x000000017f7d7824 */ /* 0x008fe200028e067a */
[----:B01---5:R-:W-:Y:S11]  /*a330*/  @!P3 BRA `(.L_x_14) ;  /* 0x000000d80094b947 */ /* 0x023ff60003800000 */
.L_x_24:
[----:B------:R-:W2:Y:S04]  /*a340*/  LDL R127, [R1+0x13c] ;  /* 0x00013c00017f7983 */ /* 0x000ea80000100800 */
[----:B------:R0:W-:Y:S04]  /*a350*/  STL [R1+0x274], R5 ;  /* 0x0002740501007387 */ /* 0x0001e80000100800 */
[----:B0-----:R-:W3:Y:S01]  /*a360*/  LDL R5, [R1+0x2c] ;  /* 0x00002c0001057983 */ /* 0x001ee20000100800 */
[----:B------:R-:W-:-:S03]  /*a370*/  ISETP.GT.AND P3, PT, R117, 0x3, PT ;  /* 0x000000037500780c */ /* 0x000fc60003f64270 */
[----:B------:R0:W-:Y:S04]  /*a380*/  STL [R1+0x270], R4 ;  /* 0x0002700401007387 */ /* 0x0001e80000100800 */
[----:B------:R-:W-:Y:S04]  /*a390*/  STL [R1+0x26c], R248 ;  /* 0x00026cf801007387 */ /* 0x000fe80000100800 */
[----:B------:R-:W-:Y:S04]  /*a3a0*/  STL [R1+0x268], R3 ;  /* 0x0002680301007387 */ /* 0x000fe80000100800 */
[----:B------:R-:W-:Y:S04]  /*a3b0*/  STL [R1+0x264], R2 ;  /* 0x0002640201007387 */ /* 0x000fe80000100800 */
[----:B------:R-:W-:Y:S04]  /*a3c0*/  STL [R1+0x260], R250 ;  /* 0x000260fa01007387 */ /* 0x000fe80000100800 */
[----:B------:R-:W-:Y:S04]  /*a3d0*/  STL [R1+0x25c], R227 ;  /* 0x00025ce301007387 */ /* 0x000fe80000100800 */
[----:B------:R-:W-:Y:S04]  /*a3e0*/  STL [R1+0x258], R225 ;  /* 0x000258e101007387 */ /* 0x000fe80000100800 */
[----:B------:R-:W-:Y:S04]  /*a3f0*/  STL [R1+0x254], R252 ;  /* 0x000254fc01007387 */ /* 0x000fe80000100800 */
[----:B------:R-:W-:Y:S01]  /*a400*/  STL [R1+0x244], R0 ;  /* 0x0002440001007387 */ /* 0x000fe20000100800 */
[----:B--2---:R-:W-:-:S03]  /*a410*/  IADD3 R126, P6, PT, R127, R121, RZ ;  /* 0x000000797f7e7210 */ /* 0x004fc60007fde0ff */
[----:B------:R-:W2:Y:S04]  /*a420*/  LDL R127, [R1+0x240] ;  /* 0x00024000017f7983 */ /* 0x000ea80000100800 */
[----:B---3--:R-:W3:Y:S01]  /*a430*/  @P4 LDG.E.U8 R5, desc[UR20][R124.64] ;  /* 0x000000147c054981 */ /* 0x008ee2000c1e1100 */
[----:B0-----:R-:W-:Y:S01]  /*a440*/  PRMT R4, RZ, 0x7610, R4 ;  /* 0x00007610ff047816 */ /* 0x001fe20000000004 */
[----:B--2---:R-:W-:-:S05]  /*a450*/  IMAD.X R127, R127, 0x1, R122, P6 ;  /* 0x000000017f7f7824 */ /* 0x004fca00030e067a */
[----:B------:R-:W2:Y:S04]  /*a460*/  @P0 LDG.E.U8 R4, desc[UR20][R126.64] ;  /* 0x000000147e040981 */ /* 0x000ea8000c1e1100 */
[----:B---3--:R0:W-:Y:S04]  /*a470*/  @P4 STL [R1+0x2c], R5 ;  /* 0x00002c0501004387 */ /* 0x0081e80000100800 */
[----:B0-----:R-:W3:Y:S04]  /*a480*/  LDL.LU R5, [R1+0x274] ;  /* 0x0002740001057983 */ /* 0x001ee80000300800 */
[----:B------:R-:W4:Y:S02]  /*a490*/  LDL R125, [R1+0x138] ;  /* 0x00013800017d7983 */ /* 0x000f240000100800 */
[----:B----4-:R-:W-:-:S02]  /*a4a0*/  IADD3 R124, P5, PT, R125, R121, RZ ;  /* 0x000000797d7c7210 */ /* 0x010fc40007fbe0ff */
[----:B------:R-:W4:Y:S01]  /*a4b0*/  LDL R125, [R1+0x23c] ;  /* 0x00023c00017d7983 */ /* 0x000f220000100800 */
[----:B------:R-:W-:Y:S02]  /*a4c0*/  PRMT R248, RZ, 0x7610, R248 ;  /* 0x00007610fff87816 */ /* 0x000fe400000000f8 */
[----:B------:R-:W-:Y:S01]  /*a4d0*/  ISETP.GT.AND P4, PT, R117, 0x4, PT ;  /* 0x000000047500780c */ /* 0x000fe20003f84270 */
[----:B--2---:R0:W-:Y:S04]  /*a4e0*/  STL [R1+0x28], R4 ;  /* 0x0000280401007387 */ /* 0x0041e80000100800 */
[----:B0-----:R-:W2:Y:S04]  /*a4f0*/  LDL.LU R4, [R1+0x270] ;  /* 0x0002700001047983 */ /* 0x001ea80000300800 */
[----:B------:R-:W2:Y:S01]  /*a500*/  LDL R127, [R1+0x134] ;  /* 0x00013400017f7983 */ /* 0x000ea20000100800 */
[----:B----4-:R-:W-:-:S05]  /*a510*/  IMAD.X R125, R125, 0x1, R122, P5 ;  /* 0x000000017d7d7824 */ /* 0x010fca00028e067a */
[----:B------:R-:W4:Y:S01]  /*a520*/  @P3 LDG.E.U8 R248, desc[UR20][R124.64] ;  /* 0x000000147cf83981 */ /* 0x000f22000c1e1100 */
[----:B--2---:R-:W-:-:S03]  /*a530*/  IADD3 R126, P6, PT, R127, R121, RZ ;  /* 0x000000797f7e7210 */ /* 0x004fc60007fde0ff */
[----:B------:R-:W2:Y:S01]  /*a540*/  LDL R127, [R1+0x238] ;  /* 0x00023800017f7983 */ /* 0x000ea20000100800 */
[----:B------:R-:W-:-:S03]  /*a550*/  PRMT R3, RZ, 0x7610, R3 ;  /* 0x00007610ff037816 */ /* 0x000fc60000000003 */
[----:B----4-:R0:W-:Y:S04]  /*a560*/  STL [R1+0x24], R248 ;  /* 0x000024f801007387 */ /* 0x0101e80000100800 */
[----:B0-----:R-:W4:Y:S04]  /*a570*/  LDL.LU R248, [R1+0x26c] ;  /* 0x00026c0001f87983 */ /* 0x001f280000300800 */
[----:B------:R-:W3:Y:S01]  /*a580*/  LDL R125, [R1+0x130] ;  /* 0x00013000017d7983 */ /* 0x000ee20000100800 */
[----:B--2---:R-:W-:-:S05]  /*a590*/  IMAD.X R127, R127, 0x1, R122, P6 ;  /* 0x000000017f7f7824 */ /* 0x004fca00030e067a */
[----:B------:R-:W2:Y:S01]  /*a5a0*/  @P4 LDG.E.U8 R3, desc[UR20][R126.64] ;  /* 0x000000147e034981 */ /* 0x000ea2000c1e1100 */
[----:B------:R-:W-:Y:S02]  /*a5b0*/  ISETP.GT.AND P0, PT, R117, 0x5, PT ;  /* 0x000000057500780c */ /* 0x000fe40003f04270 */
[----:B---3--:R-:W-:Y:S02]  /*a5c0*/  IADD3 R124, P5, PT, R125, R121, RZ ;  /* 0x000000797d7c7210 */ /* 0x008fe40007fbe0ff */
[----:B------:R-:W3:Y:S04]  /*a5d0*/  LDL R125, [R1+0x234] ;  /* 0x00023400017d7983 */ /* 0x000ee80000100800 */
[----:B--2---:R0:W-:Y:S04]  /*a5e0*/  STL [R1+0x20], R3 ;  /* 0x0000200301007387 */ /* 0x0041e80000100800 */
[----:B0-----:R-:W2:Y:S04]  /*a5f0*/  LDL.LU R3, [R1+0x268] ;  /* 0x0002680001037983 */ /* 0x001ea80000300800 */
[----:B------:R-:W2:Y:S01]  /*a600*/  LDL R127, [R1+0x12c] ;  /* 0x00012c00017f7983 */ /* 0x000ea20000100800 */
[----:B------:R-:W-:Y:S01]  /*a610*/  PRMT R2, RZ, 0x7610, R2 ;  /* 0x00007610ff027816 */ /* 0x000fe20000000002 */
[----:B---3--:R-:W-:-:S05]  /*a620*/  IMAD.X R125, R125, 0x1, R122, P5 ;  /* 0x000000017d7d7824 */ /* 0x008fca00028e067a */
[----:B------:R-:W3:Y:S01]  /*a630*/  @P0 LDG.E.U8 R2, desc[UR20][R124.64] ;  /* 0x000000147c020981 */ /* 0x000ee2000c1e1100 */
[----:B--2---:R-:W-:-:S03]  /*a640*/  IADD3 R126, P6, PT, R127, R121, RZ ;  /* 0x000000797f7e7210 */ /* 0x004fc60007fde0ff */
[----:B------:R-:W2:Y:S01]  /*a650*/  LDL R127, [R1+0x230] ;  /* 0x00023000017f7983 */ /* 0x000ea20000100800 */
[----:B------:R-:W-:Y:S02]  /*a660*/  ISETP.GT.AND P3, PT, R117, 0x6, PT ;  /* 0x000000067500780c */ /* 0x000fe40003f64270 */
[----:B------:R-:W-:Y:S01]  /*a670*/  PRMT R250, RZ, 0x7610, R250 ;  /* 0x00007610fffa7816 */ /* 0x000fe200000000fa */
[----:B---3--:R0:W-:Y:S04]  /*a680*/  STL [R1+0x1c], R2 ;  /* 0x00001c0201007387 */ /* 0x0081e80000100800 */
[----:B0-----:R-:W3:Y:S04]  /*a690*/  LDL.LU R2, [R1+0x264] ;  /* 0x0002640001027983 */ /* 0x001ee80000300800 */
[----:B------:R-:W3:Y:S01]  /*a6a0*/  LDL R125, [R1+0x128] ;  /* 0x00012800017d7983 */ /* 0x000ee20000100800 */
[----:B--2---:R-:W-:-:S05]  /*a6b0*/  IMAD.X R127, R127, 0x1, R122, P6 ;  /* 0x000000017f7f7824 */ /* 0x004fca00030e067a */
[----:B------:R-:W2:Y:S01]  /*a6c0*/  @P3 LDG.E.U8 R250, desc[UR20][R126.64] ;  /* 0x000000147efa3981 */ /* 0x000ea2000c1e1100 */
[----:B---3--:R-:W-:-:S03]  /*a6d0*/  IADD3 R124, P5, PT, R125, R121, RZ ;  /* 0x000000797d7c7210 */ /* 0x008fc60007fbe0ff */
[----:B------:R-:W3:Y:S04]  /*a6e0*/  LDL R125, [R1+0x22c] ;  /* 0x00022c00017d7983 */ /* 0x000ee80000100800 */
[----:B--2---:R0:W-:Y:S04]  /*a6f0*/  STL [R1+0x18], R250 ;  /* 0x000018fa01007387 */ /* 0x0041e80000100800 */
[----:B0-----:R-:W2:Y:S04]  /*a700*/  LDL.LU R250, [R1+0x260] ;  /* 0x0002600001fa7983 */ /* 0x001ea80000300800 */
[----:B------:R-:W2:Y:S01]  /*a710*/  LDL R127, [R1+0x124] ;  /* 0x00012400017f7983 */ /* 0x000ea20000100800 */
[----:B------:R-:W-:-:S02]  /*a720*/  ISETP.GT.AND P4, PT, R117, 0x7, PT ;  /* 0x000000077500780c */ /* 0x000fc40003f84270 */
[----:B------:R-:W-:Y:S02]  /*a730*/  ISETP.GT.AND P0, PT, R117, 0x8, PT ;  /* 0x000000087500780c */ /* 0x000fe40003f04270 */
[----:B------:R-:W-:Y:S02]  /*a740*/  PRMT R0, RZ, 0x7610, R0 ;  /* 0x00007610ff007816 */ /* 0x000fe40000000000 */
[----:B--2---:R-:W-:Y:S02]  /*a750*/  IADD3 R126, P6, PT, R127, R121, RZ ;  /* 0x000000797f7e7210 */ /* 0x004fe40007fde0ff */
[----:B------:R-:W2:Y:S01]  /*a760*/  LDL R127, [R1+0x228] ;  /* 0x00022800017f7983 */ /* 0x000ea20000100800 */
[----:B---3--:R-:W-:Y:S01]  /*a770*/  IMAD.X R125, R125, 0x1, R122, P5 ;  /* 0x000000017d7d7824 */ /* 0x008fe200028e067a */
[----:B------:R-:W-:-:S04]  /*a780*/  PRMT R227, RZ, 0x7610, R227 ;  /* 0x00007610ffe37816 */ /* 0x000fc800000000e3 */
[----:B------:R-:W3:Y:S04]  /*a790*/  @P4 LDG.E.U8 R0, desc[UR20][R124.64] ;  /* 0x000000147c004981 */ /* 0x000ee8000c1e1100 */
[----:B------:R-:W4:Y:S01]  /*a7a0*/  LDL R125, [R1+0x120] ;  /* 0x00012000017d7983 */ /* 0x000f220000100800 */
[----:B--2---:R-:W-:-:S05]  /*a7b0*/  IMAD.X R127, R127, 0x1, R122, P6 ;  /* 0x000000017f7f7824 */ /* 0x004fca00030e067a */
[----:B------:R-:W2:Y:S04]  /*a7c0*/  @P0 LDG.E.U8 R227, desc[UR20][R126.64] ;  /* 0x000000147ee30981 */ /* 0x000ea8000c1e1100 */
[----:B---3--:R-:W-:Y:S01]  /*a7d0*/  STL [R1+0x248], R0 ;  /* 0x0002480001007387 */ /* 0x008fe20000100800 */
[----:B----4-:R-:W-:-:S03]  /*a7e0*/  IADD3 R124, P5, PT, R125, R121, RZ ;  /* 0x000000797d7c7210 */ /* 0x010fc60007fbe0ff */
[----:B------:R-:W3:Y:S04]  /*a7f0*/  LDL R125, [R1+0x220] ;  /* 0x00022000017d7983 */ /* 0x000ee80000100800 */
[----:B--2---:R0:W-:Y:S04]  /*a800*/  STL [R1+0x10], R227 ;  /* 0x000010e301007387 */ /* 0x0041e80000100800 */
[----:B0-----:R-:W2:Y:S04]  /*a810*/  LDL.LU R227, [R1+0x25c] ;  /* 0x00025c0001e37983 */ /* 0x001ea80000300800 */
[----:B------:R-:W4:Y:S01]  /*a820*/  LDL R127, [R1+0x11c] ;  /* 0x00011c00017f7983 */ /* 0x000f220000100800 */
[----:B------:R-:W-:Y:S01]  /*a830*/  ISETP.GT.AND P3, PT, R117, 0x9, PT ;  /* 0x000000097500780c */ /* 0x000fe20003f64270 */
[----:B---3--:R-:W-:Y:S01]  /*a840*/  IMAD.X R125, R125, 0x1, R122, P5 ;  /* 0x000000017d7d7824 */ /* 0x008fe200028e067a */
[----:B------:R-:W-:-:S11]  /*a850*/  PRMT R225, RZ, 0x7610, R225 ;  /* 0x00007610ffe17816 */ /* 0x000fd600000000e1 */
[----:B------:R-:W3:Y:S01]  /*a860*/  @P3 LDG.E.U8 R225, desc[UR20][R124.64] ;  /* 0x000000147ce13981 */ /* 0x000ee2000c1e1100 */
[----:B----4-:R-:W-:-:S03]  /*a870*/  IADD3 R126, P6, PT, R127, R121, RZ ;  /* 0x000000797f7e7210 */ /* 0x010fc60007fde0ff */
[----:B------:R-:W4:Y:S01]  /*a880*/  LDL R127, [R1+0x21c] ;  /* 0x00021c00017f7983 */ /* 0x000f220000100800 */
[----:B------:R-:W-:Y:S02]  /*a890*/  ISETP.GT.AND P4, PT, R117, 0xa, PT ;  /* 0x0000000a7500780c */ /* 0x000fe40003f84270 */
[----:B------:R-:W-:Y:S01]  /*a8a0*/  PRMT R252, RZ, 0x7610, R252 ;  /* 0x00007610fffc7816 */ /* 0x000fe200000000fc */
[----:B---3--:R0:W-:Y:S04]  /*a8b0*/  STL [R1+0xc], R225 ;  /* 0x00000ce101007387 */ /* 0x0081e80000100800 */
[----:B0-----:R-:W3:Y:S04]  /*a8c0*/  LDL.LU R225, [R1+0x258] ;  /* 0x0002580001e17983 */ /* 0x001ee80000300800 */
[----:B------:R-:W2:Y:S01]  /*a8d0*/  LDL R125, [R1+0x118] ;  /* 0x00011800017d7983 */ /* 0x000ea20000100800 */
[----:B----4-:R-:W-:-:S05]  /*a8e0*/  IMAD.X R127, R127, 0x1, R122, P6 ;  /* 0x000000017f7f7824 */ /* 0x010fca00030e067a */
[----:B------:R-:W4:Y:S01]  /*a8f0*/  @P4 LDG.E.U8 R252, desc[UR20][R126.64] ;  /* 0x000000147efc4981 */ /* 0x000f22000c1e1100 */
[----:B--2---:R-:W-:-:S03]  /*a900*/  IADD3 R124, P5, PT, R125, R121, RZ ;  /* 0x000000797d7c7210 */ /* 0x004fc60007fbe0ff */
[----:B------:R-:W2:Y:S04]  /*a910*/  LDL R125, [R1+0x218] ;  /* 0x00021800017d7983 */ /* 0x000ea80000100800 */
[----:B----4-:R0:W-:Y:S04]  /*a920*/  STL [R1+0x8], R252 ;  /* 0x000008fc01007387 */ /* 0x0101e80000100800 */
[----:B0-----:R-:W4:Y:S04]  /*a930*/  LDL.LU R252, [R1+0x254] ;  /* 0x0002540001fc7983 */ /* 0x001f280000300800 */
[----:B------:R-:W3:Y:S01]  /*a940*/  LDL R127, [R1+0x114] ;  /* 0x00011400017f7983 */ /* 0x000ee20000100800 */
[----:B------:R-:W-:-:S02]  /*a950*/  ISETP.GT.AND P0, PT, R117, 0xb, PT ;  /* 0x0000000b7500780c */ /* 0x000fc40003f04270 */
[----:B------:R-:W-:Y:S01]  /*a960*/  PRMT R0, RZ, 0x7610, R0 ;  /* 0x00007610ff007816 */ /* 0x000fe20000000000 */
[----:B--2---:R-:W-:-:S10]  /*a970*/  IMAD.X R125, R125, 0x1, R122, P5 ;  /* 0x000000017d7d7824 */ /* 0x004fd400028e067a */
[----:B------:R-:W2:Y:S04]  /*a980*/  @P0 LDG.E.U8 R0, desc[UR20][R124.64] ;  /* 0x000000147c000981 */ /* 0x000ea8000c1e1100 */
[----:B------:R-:W4:Y:S01]  /*a990*/  LDL R125, [R1+0x110] ;  /* 0x00011000017d7983 */ /* 0x000f220000100800 */
[----:B---3--:R-:W-:-:S03]  /*a9a0*/  IADD3 R126, P6, PT, R127, R121, RZ ;  /* 0x000000797f7e7210 */ /* 0x008fc60007fde0ff */
[----:B------:R-:W3:Y:S01]  /*a9b0*/  LDL R127, [R1+0x20c] ;  /* 0x00020c00017f7983 */ /* 0x000ee20000100800 */
[----:B------:R-:W-:Y:S02]  /*a9c0*/  ISETP.GT.AND P3, PT, R117, 0xc, PT ;  /* 0x0000000c7500780c */ /* 0x000fe40003f64270 */
[----:B------:R-:W-:Y:S01]  /*a9d0*/  PRMT R251, RZ, 0x7610, R251 ;  /* 0x00007610fffb7816 */ /* 0x000fe200000000fb */
[----:B--2---:R0:W-:Y:S01]  /*a9e0*/  STL [R1+0x24c], R0 ;  /* 0x00024c0001007387 */ /* 0x0041e20000100800 */
[----:B----4-:R-:W-:-:S03]  /*a9f0*/  IADD3 R124, P5, PT, R125, R121, RZ ;  /* 0x000000797d7c7210 */ /* 0x010fc60007fbe0ff */
[----:B0-----:R-:W2:Y:S04]  /*aa00*/  LDL R0, [R1+0x104] ;  /* 0x0001040001007983 */ /* 0x001ea80000100800 */
[----:B------:R-:W4:Y:S01]  /*aa10*/  LDL R125, [R1+0x204] ;  /* 0x00020400017d7983 */ /* 0x000f220000100800 */
[----:B---3--:R-:W-:-:S05]  /*aa20*/  IMAD.X R127, R127, 0x1, R122, P6 ;  /* 0x000000017f7f7824 */ /* 0x008fca00030e067a */
[----:B------:R-:W3:Y:S04]  /*aa30*/  @P3 LDG.E.U8 R251, desc[UR20][R126.64] ;  /* 0x000000147efb3981 */ /* 0x000ee8000c1e1100 */
[----:B------:R-:W2:Y:S01]  /*aa40*/  LDL R127, [R1+0x10c] ;  /* 0x00010c00017f7983 */ /* 0x000ea20000100800 */
[----:B------:R-:W-:Y:S02]  /*aa50*/  ISETP.GT.AND P4, PT, R117, 0xd, PT ;  /* 0x0000000d7500780c */ /* 0x000fe40003f84270 */
[----:B------:R-:W-:Y:S01]  /*aa60*/  PRMT R249, RZ, 0x7610, R249 ;  /* 0x00007610fff97816 */ /* 0x000fe200000000f9 */
[----:B----4-:R-:W-:-:S10]  /*aa70*/  IMAD.X R125, R125, 0x1, R122, P5 ;  /* 0x000000017d7d7824 */ /* 0x010fd400028e067a */
[----:B------:R0:W4:Y:S04]  /*aa80*/  @P4 LDG.E.U8 R249, desc[UR20][R124.64] ;  /* 0x000000147cf94981 */ /* 0x000128000c1e1100 */
[----:B---3--:R1:W-:Y:S04]  /*aa90*/  STL [R1+0x250], R251 ;  /* 0x000250fb01007387 */ /* 0x0083e80000100800 */
[----:B------:R-:W0:Y:S01]  /*aaa0*/  LDL R125, [R1+0x108] ;  /* 0x00010800017d7983 */ /* 0x000e220000100800 */
[----:B--2---:R-:W-:-:S03]  /*aab0*/  IADD3 R126, P6, PT, R127, R121, RZ ;  /* 0x000000797f7e7210 */ /* 0x004fc60007fde0ff */
[----:B-1----:R-:W2:Y:S04]  /*aac0*/  LDL R251, [R1+0x1ec] ;  /* 0x0001ec0001fb7983 */ /* 0x002ea80000100800 */
[----:B------:R-:W3:Y:S01]  /*aad0*/  LDL R127, [R1+0x200] ;  /* 0x00020000017f7983 */ /* 0x000ee20000100800 */
[----:B------:R-:W-:Y:S02]  /*aae0*/  ISETP.GT.AND P0, PT, R117, 0xe, PT ;  /* 0x0000000e7500780c */ /* 0x000fe40003f04270 */
[----:B------:R-:W-:Y:S02]  /*aaf0*/  PRMT R247, RZ, 0x7610, R247 ;  /* 0x00007610fff77816 */ /* 0x000fe400000000f7 */
[----:B0-----:R-:W-:Y:S02]  /*ab00*/  IADD3 R124, P5, PT, R125, R121, RZ ;  /* 0x000000797d7c7210 */ /* 0x001fe40007fbe0ff */
[----:B------:R-:W2:Y:S01]  /*ab10*/  LDL R125, [R1+0x1f8] ;  /* 0x0001f800017d7983 */ /* 0x000ea20000100800 */
[----:B---3--:R-:W-:-:S06]  /*ab20*/  IMAD.X R127, R127, 0x1, R122, P6 ;  /* 0x000000017f7f7824 */ /* 0x008fcc00030e067a */
[----:B------:R0:W3:Y:S04]  /*ab30*/  @P0 LDG.E.U8 R247, desc[UR20][R126.64] ;  /* 0x000000147ef70981 */ /* 0x0000e8000c1e1100 */
[----:B------:R-:W3:Y:S01]  /*ab40*/  LDL R127, [R1+0x100] ;  /* 0x00010000017f7983 */ /* 0x000ee20000100800 */
[C---:B------:R-:W-:Y:S02]  /*ab50*/  ISETP.GT.AND P3, PT, R117.reuse, 0xf, PT ;  /* 0x0000000f7500780c */ /* 0x040fe40003f64270 */
[----:B------:R-:W-:Y:S02]  /*ab60*/  ISETP.GT.AND P4, PT, R117, 0x10, PT ;  /* 0x000000107500780c */ /* 0x000fe40003f84270 */
[----:B------:R-:W-:Y:S02]  /*ab70*/  PRMT R245, RZ, 0x7610, R245 ;  /* 0x00007610fff57816 */ /* 0x000fe400000000f5 */
[----:B0-----:R-:W-:-:S02]  /*ab80*/  IADD3 R126, P6, PT, R0, R121, RZ ;  /* 0x00000079007e7210 */ /* 0x001fc40007fde0ff */
[----:B------:R-:W-:Y:S01]  /*ab90*/  PRMT R223, RZ, 0x7610, R223 ;  /* 0x00007610ffdf7816 */ /* 0x000fe200000000df */
[----:B------:R-:W4:Y:S01]  /*aba0*/  LDL R0, [R1+0x1e8] ;  /* 0x0001e80001007983 */ /* 0x000f220000100800 */
[----:B--2---:R-:W-:-:S05]  /*abb0*/  IMAD.X R125, R125, 0x1, R122, P5 ;  /* 0x000000017d7d7824 */ /* 0x004fca00028e067a */
[----:B------:R3:W2:Y:S04]  /*abc0*/  @P3 LDG.E.U8 R245, desc[UR20][R124.64] ;  /* 0x000000147cf53981 */ /* 0x0006a8000c1e1100 */
[----:B------:R-:W2:Y:S01]  /*abd0*/  LDL R125, [R1+0x1f4] ;  /* 0x0001f400017d7983 */ /* 0x000ea20000100800 */
[----:B---3--:R-:W-:Y:S01]  /*abe0*/  IADD3 R124, P5, PT, R127, R121, RZ ;  /* 0x000000797f7c7210 */ /* 0x008fe20007fbe0ff */
[----:B------:R-:W-:Y:S01]  /*abf0*/  IMAD.X R127, R251, 0x1, R122, P6 ;  /* 0x00000001fb7f7824 */ /* 0x000fe200030e067a */
[----:B------:R-:W-:Y:S01]  /*ac00*/  ISETP.GT.AND P0, PT, R117, 0x11, PT ;  /* 0x000000117500780c */ /* 0x000fe20003f04270 */
[----:B------:R-:W3:Y:S04]  /*ac10*/  LDL R251, [R1+0xf4] ;  /* 0x0000f40001fb7983 */ /* 0x000ee80000100800 */
[----:B------:R0:W2:Y:S04]  /*ac20*/  @P4 LDG.E.U8 R223, desc[UR20][R126.64] ;  /* 0x000000147edf4981 */ /* 0x0000a8000c1e1100 */
[----:B------:R-:W0:Y:S01]  /*ac30*/  LDL R127, [R1+0xfc] ;  /* 0x0000fc00017f7983 */ /* 0x000e220000100800 */
[----:B------:R-:W-:-:S02]  /*ac40*/  PRMT R221, RZ, 0x7610, R221 ;  /* 0x00007610ffdd7816 */ /* 0x000fc400000000dd */
[----:B------:R-:W-:Y:S02]  /*ac50*/  ISETP.GT.AND P3, PT, R117, 0x12, PT ;  /* 0x000000127500780c */ /* 0x000fe40003f64270 */
[----:B0-----:R-:W-:Y:S02]  /*ac60*/  IADD3 R126, P6, PT, R127, R121, RZ ;  /* 0x000000797f7e7210 */ /* 0x001fe40007fde0ff */
[----:B------:R-:W3:Y:S01]  /*ac70*/  LDL R127, [R1+0x1f0] ;  /* 0x0001f000017f7983 */ /* 0x000ee20000100800 */
[----:B--2---:R-:W-:-:S05]  /*ac80*/  IMAD.X R125, R125, 0x1, R122, P5 ;  /* 0x000000017d7d7824 */ /* 0x004fca00028e067a */
[----:B------:R0:W2:Y:S01]  /*ac90*/  @P0 LDG.E.U8 R221, desc[UR20][R124.64] ;  /* 0x000000147cdd0981 */ /* 0x0000a2000c1e1100 */
[----:B------:R-:W-:-:S03]  /*aca0*/  PRMT R219, RZ, 0x7610, R219 ;  /* 0x00007610ffdb7816 */ /* 0x000fc600000000db */
[----:B------:R-:W0:Y:S01]  /*acb0*/  LDL R125, [R1+0xf8] ;  /* 0x0000f800017d7983 */ /* 0x000e220000100800 */
[----:B---3--:R-:W-:-:S05]  /*acc0*/  IMAD.X R127, R127, 0x1, R122, P6 ;  /* 0x000000017f7f7824 */ /* 0x008fca00030e067a */
[----:B------:R1:W3:Y:S04]  /*acd0*/  @P3 LDG.E.U8 R219, desc[UR20][R126.64] ;  /* 0x000000147edb3981 */ /* 0x0002e8000c1e1100 */
[----:B------:R-:W2:Y:S01]  /*ace0*/  LDL R127, [R1+0x1e4] ;  /* 0x0001e400017f7983 */ /* 0x000ea20000100800 */
[----:B------:R-:W-:Y:S02]  /*acf0*/  ISETP.GT.AND P4, PT, R117, 0x13, PT ;  /* 0x000000137500780c */ /* 0x000fe40003f84270 */
[-C--:B0-----:R-:W-:Y:S02]  /*ad00*/  IADD3 R124, P5, PT, R125, R121.reuse, RZ ;  /* 0x000000797d7c7210 */ /* 0x081fe40007fbe0ff */
[----:B------:R-:W-:Y:S02]  /*ad10*/  ISETP.GT.AND P0, PT, R117, 0x14, PT ;  /* 0x000000147500780c */ /* 0x000fe40003f04270 */
[----:B------:R-:W-:Y:S01]  /*ad20*/  PRMT R217, RZ, 0x7610, R217 ;  /* 0x00007610ffd97816 */ /* 0x000fe200000000d9 */
[----:B----4-:R-:W-:Y:S01]  /*ad30*/  IMAD.X R125, R0, 0x1, R122, P5 ;  /* 0x00000001007d7824 */ /* 0x010fe200028e067a */
[----:B-1----:R-:W-:Y:S01]  /*ad40*/  IADD3 R126, P6, PT, R251, R121, RZ ;  /* 0x00000079fb7e7210 */ /* 0x002fe20007fde0ff */
[----:B------:R-:W4:Y:S01]  /*ad50*/  LDL R0, [R1+0x1dc] ;  /* 0x0001dc0001007983 */ /* 0x000f220000100800 */
[----:B------:R-:W-:-:S03]  /*ad60*/  PRMT R215, RZ, 0x7610, R215 ;  /* 0x00007610ffd77816 */ /* 0x000fc600000000d7 */
[----:B------:R0:W3:Y:S01]  /*ad70*/  @P4 LDG.E.U8 R217, desc[UR20][R124.64] ;  /* 0x000000147cd94981 */ /* 0x0000e2000c1e1100 */
[----:B------:R-:W-:Y:S02]  /*ad80*/  ISETP.GT.AND P3, PT, R117, 0x15, PT ;  /* 0x000000157500780c */ /* 0x000fe40003f64270 */
[----:B------:R-:W-:Y:S01]  /*ad90*/  PRMT R213, RZ, 0x7610, R213 ;  /* 0x00007610ffd57816 */ /* 0x000fe200000000d5 */
[----:B------:R-:W3:Y:S04]  /*ada0*/  LDL R251, [R1+0x1d8] ;  /* 0x0001d80001fb7983 */ /* 0x000ee80000100800 */
[----:B------:R-:W0:Y:S01]  /*adb0*/  LDL R125, [R1+0xf0] ;  /* 0x0000f000017d7983 */ /* 0x000e220000100800 */
[----:B--2---:R-:W-:-:S05]  /*adc0*/  IMAD.X R127, R127, 0x1, R122, P6 ;  /* 0x000000017f7f7824 */ /* 0x004fca00030e067a */
[----:B------:R1:W2:Y:S04]  /*add0*/  @P0 LDG.E.U8 R215, desc[UR20][R126.64] ;  /* 0x000000147ed70981 */ /* 0x0002a8000c1e1100 */
[----:B------:R-:W1:Y:S01]  /*ade0*/  LDL R127, [R1+0xec] ;  /* 0x0000ec00017f7983 */ /* 0x000e620000100800 */
[----:B0-----:R-:W-:-:S03]  /*adf0*/  IADD3 R124, P5, PT, R125, R121, RZ ;  /* 0x000000797d7c7210 */ /* 0x001fc60007fbe0ff */
[----:B------:R-:W2:Y:S01]  /*ae00*/  LDL R125, [R1+0x1e0] ;  /* 0x0001e000017d7983 */ /* 0x000ea20000100800 */
[----:B-1----:R-:W-:-:S03]  /*ae10*/  IADD3 R126, P6, PT, R127, R121, RZ ;  /* 0x000000797f7e7210 */ /* 0x002fc60007fde0ff */
[----:B------:R-:W3:Y:S01]  /*ae20*/  LDL R127, [R1+0xe8] ;  /* 0x0000e800017f7983 */ /* 0x000ee20000100800 */
[----:B------:R-:W-:Y:S02]  /*ae30*/  ISETP.GT.AND P4, PT, R117, 0x16, PT ;  /* 0x000000167500780c */ /* 0x000fe40003f84270 */
[----:B------:R-:W-:Y:S01]  /*ae40*/  PRMT R211, RZ, 0x7610, R211 ;  /* 0x00007610ffd37816 */ /* 0x000fe200000000d3 */
[----:B--2---:R-:W-:-:S05]  /*ae50*/  IMAD.X R125, R125, 0x1, R122, P5 ;  /* 0x000000017d7d7824 */ /* 0x004fca00028e067a */
[----:B------:R3:W2:Y:S02]  /*ae60*/  @P3 LDG.E.U8 R213, desc[UR20][R124.64] ;  /* 0x000000147cd53981 */ /* 0x0006a4000c1e1100 */
[-C--:B---3--:R-:W-:Y:S01]  /*ae70*/  IADD3 R124, P5, PT, R127, R121.reuse, RZ ;  /* 0x000000797f7c7210 */ /* 0x088fe20007fbe0ff */
[----:B----4-:R-:W-:Y:S01]  /*ae80*/  IMAD.X R127, R0, 0x1, R122, P6 ;  /* 0x00000001007f7824 */ /* 0x010fe200030e067a */
[----:B------:R-:W-:Y:S01]  /*ae90*/  ISETP.GT.AND P0, PT, R117, 0x17, PT ;  /* 0x000000177500780c */ /* 0x000fe20003f04270 */
[----:B------:R-:W3:Y:S04]  /*aea0*/  LDL R0, [R1+0xdc] ;  /* 0x0000dc0001007983 */ /* 0x000ee80000100800 */
[----:B------:R0:W4:Y:S04]  /*aeb0*/  @P4 LDG.E.U8 R211, desc[UR20][R126.64] ;  /* 0x000000147ed34981 */ /* 0x000128000c1e1100 */
[----:B------:R-:W0:Y:S01]  /*aec0*/  LDL R127, [R1+0xe4] ;  /* 0x0000e400017f7983 */ /* 0x000e220000100800 */
[----:B------:R-:W-:Y:S01]  /*aed0*/  PRMT R210, RZ, 0x7610, R210 ;  /* 0x00007610ffd27816 */ /* 0x000fe200000000d2 */
[----:B------:R-:W-:Y:S01]  /*aee0*/  IMAD.X R125, R251, 0x1, R122, P5 ;  /* 0x00000001fb7d7824 */ /* 0x000fe200028e067a */
[----:B------:R-:W-:Y:S01]  /*aef0*/  ISETP.GT.AND P3, PT, R117, 0x18, PT ;  /* 0x000000187500780c */ /* 0x000fe20003f64270 */
[----:B------:R-:W2:Y:S04]  /*af00*/  LDL R251, [R1+0x1d0] ;  /* 0x0001d00001fb7983 */ /* 0x000ea80000100800 */
[----:B------:R1:W2:Y:S04]  /*af10*/  @P0 LDG.E.U8 R210, desc[UR20][R124.64] ;  /* 0x000000147cd20981 */ /* 0x0002a8000c1e1100 */
[----:B------:R-:W1:Y:S01]  /*af20*/  LDL R125, [R1+0xe0] ;  /* 0x0000e000017d7983 */ /* 0x000e620000100800 */
[----:B0-----:R-:W-:-:S03]  /*af30*/  IADD3 R126, P6, PT, R127, R121, RZ ;  /* 0x000000797f7e7210 */ /* 0x001fc60007fde0ff */
[----:B------:R-:W2:Y:S01]  /*af40*/  LDL R127, [R1+0x224] ;  /* 0x00022400017f7983 */ /* 0x000ea20000100800 */
[----:B------:R-:W-:Y:S02]  /*af50*/  PRMT R209, RZ, 0x7610, R209 ;  /* 0x00007610ffd17816 */ /* 0x000fe400000000d1 */
[----:B-1----:R-:W-:Y:S02]  /*af60*/  IADD3 R124, P5, PT, R125, R121, RZ ;  /* 0x000000797d7c7210 */ /* 0x002fe40007fbe0ff */
[----:B------:R-:W3:Y:S01]  /*af70*/  LDL R125, [R1+0x1d4] ;  /* 0x0001d400017d7983 */ /* 0x000ee20000100800 */
[----:B--2---:R-:W-:-:S05]  /*af80*/  IMAD.X R127, R127, 0x1, R122, P6 ;  /* 0x000000017f7f7824 */ /* 0x004fca00030e067a */
[----:B------:R0:W2:Y:S04]  /*af90*/  @P3 LDG.E.U8 R209, desc[UR20][R126.64] ;  /* 0x000000147ed13981 */ /* 0x0000a8000c1e1100 */
[----:B------:R-:W2:Y:S01]  /*afa0*/  LDL R127, [R1+0xd8] ;  /* 0x0000d800017f7983 */ /* 0x000ea20000100800 */
[C---:B------:R-:W-:Y:S02]  /*afb0*/  ISETP.GT.AND P4, PT, R117.reuse, 0x19, PT ;  /* 0x000000197500780c */ /* 0x040fe40003f84270 */
[----:B------:R-:W-:Y:S01]  /*afc0*/  ISETP.GT.AND P0, PT, R117, 0x1a, PT ;  /* 0x0000001a7500780c */ /* 0x000fe20003f04270 */
[----:B---3--:R-:W-:Y:S01]  /*afd0*/  IMAD.X R125, R125, 0x1, R122, P5 ;  /* 0x000000017d7d7824 */ /* 0x008fe200028e067a */
[----:B------:R-:W-:Y:S02]  /*afe0*/  PRMT R206, RZ, 0x7610, R206 ;  /* 0x00007610ffce7816 */ /* 0x000fe400000000ce */
[----:B0-----:R-:W-:-:S02]  /*aff0*/  IADD3 R126, P6, PT, R0, R121, RZ ;  /* 0x00000079007e7210 */ /* 0x001fc40007fde0ff */
[----:B------:R-:W-:Y:S01]  /*b000*/  PRMT R205, RZ, 0x7610, R205 ;  /* 0x00007610ffcd7816 */ /* 0x000fe200000000cd */
[----:B------:R-:W3:Y:S04]  /*b010*/  LDL R0, [R1+0x1c4] ;  /* 0x0001c40001007983 */ /* 0x000ee80000100800 */
[----:B------:R2:W3:Y:S04]  /*b020*/  @P4 LDG.E.U8 R206, desc[UR20][R124.64] ;  /* 0x000000147cce4981 */ /* 0x0004e8000c1e1100 */
[----:B------:R-:W3:Y:S01]  /*b030*/  LDL R125, [R1+0x1cc] ;  /* 0x0001cc00017d7983 */ /* 0x000ee20000100800 */
[----:B--2---:R-:W-:Y:S01]  /*b040*/  IADD3 R124, P5, PT, R127, R121, RZ ;  /* 0x000000797f7c7210 */ /* 0x004fe20007fbe0ff */
[----:B------:R-:W-:Y:S01]  /*b050*/  IMAD.X R127, R251, 0x1, R122, P6 ;  /* 0x00000001fb7f7824 */ /* 0x000fe200030e067a */
[----:B------:R-:W-:Y:S01]  /*b060*/  ISETP.GT.AND P3, PT, R117, 0x1b, PT ;  /* 0x0000001b7500780c */ /* 0x000fe20003f64270 */
[----:B------:R-:W2:Y:S04]  /*b070*/  LDL R251, [R1+0xcc] ;  /* 0x0000cc0001fb7983 */ /* 0x000ea80000100800 */
[----:B------:R0:W2:Y:S04]  /*b080*/  @P0 LDG.E.U8 R205, desc[UR20][R126.64] ;  /* 0x000000147ecd0981 */ /* 0x0000a8000c1e1100 */
[----:B------:R-:W0:Y:S01]  /*b090*/  LDL R127, [R1+0xd4] ;  /* 0x0000d400017f7983 */ /* 0x000e220000100800 */
[----:B------:R-:W-:-:S02]  /*b0a0*/  PRMT R203, RZ, 0x7610, R203 ;  /* 0x00007610ffcb7816 */ /* 0x000fc400000000cb */
[----:B------:R-:W-:Y:S01]  /*b0b0*/  ISETP.GT.AND P4, PT, R117, 0x1c, PT ;  /* 0x0000001c7500780c */ /* 0x000fe20003f84270 */
[----:B---3--:R-:W-:-:S05]  /*b0c0*/  IMAD.X R125, R125, 0x1, R122, P5 ;  /* 0x000000017d7d7824 */ /* 0x008fca00028e067a */
[----:B------:R1:W3:Y:S01]  /*b0d0*/  @P3 LDG.E.U8 R203, desc[UR20][R124.64] ;  /* 0x000000147ccb3981 */ /* 0x0002e2000c1e1100 */
[----:B------:R-:W-:-:S03]  /*b0e0*/  PRMT R200, RZ, 0x7610, R200 ;  /* 0x00007610ffc87816 */ /* 0x000fc600000000c8 */
[----:B------:R-:W1:Y:S01]  /*b0f0*/  LDL R125, [R1+0xd0] ;  /* 0x0000d000017d7983 */ /* 0x000e620000100800 */
[----:B0-----:R-:W-:-:S03]  /*b100*/  IADD3 R126, P6, PT, R127, R121, RZ ;  /* 0x000000797f7e7210 */ /* 0x001fc60007fde0ff */
[----:B------:R-:W2:Y:S01]  /*b110*/  LDL R127, [R1+0x1c8] ;  /* 0x0001c800017f7983 */ /* 0x000ea20000100800 */
[----:B------:R-:W-:Y:S01]  /*b120*/  ISETP.GT.AND P0, PT, R117, 0x1d, PT ;  /* 0x0000001d7500780c */ /* 0x000fe20003f04270 */
[----:B--2---:R-:W-:-:S05]  /*b130*/  IMAD.X R127, R127, 0x1, R122, P6 ;  /* 0x000000017f7f7824 */ /* 0x004fca00030e067a */
[----:B------:R0:W2:Y:S04]  /*b140*/  @P4 LDG.E.U8 R200, desc[UR20][R126.64] ;  /* 0x000000147ec84981 */ /* 0x0000a8000c1e1100 */
[----:B------:R-:W2:Y:S01]  /*b150*/  LDL R127, [R1+0x1c0] ;  /* 0x0001c000017f7983 */ /* 0x000ea20000100800 */
[-C--:B-1----:R-:W-:Y:S02]  /*b160*/  IADD3 R124, P5, PT, R125, R121.reuse, RZ ;  /* 0x000000797d7c7210 */ /* 0x082fe40007fbe0ff */
[----:B------:R-:W-:Y:S02]  /*b170*/  ISETP.GT.AND P3, PT, R117, 0x1e, PT ;  /* 0x0000001e7500780c */ /* 0x000fe40003f64270 */
[----:B------:R-:W-:Y:S01]  /*b180*/  PRMT R199, RZ, 0x7610, R199 ;  /* 0x00007610ffc77816 */ /* 0x000fe200000000c7 */
[----:B------:R-:W-:Y:S01]  /*b190*/  IMAD.X R125, R0, 0x1, R122, P5 ;  /* 0x00000001007d7824 */ /* 0x000fe200028e067a */
[----:B0-----:R-:W-:Y:S01]  /*b1a0*/  IADD3 R126, P6, PT, R251, R121, RZ ;  /* 0x00000079fb7e7210 */ /* 0x001fe20007fde0ff */
[----:B------:R-:W3:Y:S01]  /*b1b0*/  LDL R0, [R1+0x214] ;  /* 0x0002140001007983 */ /* 0x000ee20000100800 */
        /* <DEDUP_REMOVED lines=13> */
[----:B------:R-:W-:Y:S01]  /*b290*/  ISETP.GT.AND P0, PT, R117, 0x20, PT ;  /* 0x000000207500780c */ /* 0x000fe20003f04270 */
[----:B--2---:R-:W-:Y:S01]  /*b2a0*/  IMAD.X R125, R125, 0x1, R122, P5 ;  /* 0x000000017d7d7824 */ /* 0x004fe200028e067a */
[----:B------:R-:W-:-:S04]  /*b2b0*/  PRMT R193, RZ, 0x7610, R193 ;  /* 0x00007610ffc17816 */ /* 0x000fc800000000c1 */
[----:B------:R3:W2:Y:S02]  /*b2c0*/  @P4 LDG.E.U8 R194, desc[UR20][R124.64] ;  /* 0x000000147cc24981 */ /* 0x0006a4000c1e1100 */
[-C--:B---3--:R-:W-:Y:S01]  /*b2d0*/  IADD3 R124, P5, PT, R127, R121.reuse, RZ ;  /* 0x000000797f7c7210 */ /* 0x088fe20007fbe0ff */
[--C-:B------:R-:W-:Y:S01]  /*b2e0*/  IMAD.X R127, R0, 0x1, R122.reuse, P6 ;  /* 0x00000001007f7824 */ /* 0x100fe200030e067a */
[----:B------:R-:W-:Y:S01]  /*b2f0*/  ISETP.GT.AND P3, PT, R117, 0x21, PT ;  /* 0x000000217500780c */ /* 0x000fe20003f64270 */
[----:B------:R-:W3:Y:S04]  /*b300*/  LDL R0, [R1+0xb4] ;  /* 0x0000b40001007983 */ /* 0x000ee80000100800 */
[----:B------:R0:W2:Y:S04]  /*b310*/  @P0 LDG.E.U8 R193, desc[UR20][R126.64] ;  /* 0x000000147ec10981 */ /* 0x0000a8000c1e1100 */
        /* <DEDUP_REMOVED lines=66> */
[----:B------:R-:W-:Y:S01]  /*b740*/  IMAD.X R127, R0, 0x1, R122, P6 ;  /* 0x00000001007f7824 */ /* 0x000fe200030e067a */
        /* <DEDUP_REMOVED lines=98> */
[--C-:B------:R-:W-:Y:S01]  /*bd70*/  IMAD.X R127, R251, 0x1, R122.reuse, P6 ;  /* 0x00000001fb7f7824 */ /* 0x100fe200030e067a */
[----:B------:R-:W-:Y:S01]  /*bd80*/  ISETP.GT.AND P3, PT, R117, 0x39, PT ;  /* 0x000000397500780c */ /* 0x000fe20003f64270 */
[----:B------:R-:W2:Y:S04]  /*bd90*/  LDL R251, [R1+0x54] ;  /* 0x0000540001fb7983 */ /* 0x000ea80000100800 */
[----:B------:R0:W2:Y:S04]  /*bda0*/  @P0 LDG.E.U8 R145, desc[UR20][R126.64] ;  /* 0x000000147e910981 */ /* 0x0000a8000c1e1100 */
[----:B------:R-:W0:Y:S01]  /*bdb0*/  LDL R127, [R1+0x5c] ;  /* 0x00005c00017f7983 */ /* 0x000e220000100800 */
[----:B------:R-:W-:Y:S01]  /*bdc0*/  PRMT R143, RZ, 0x7610, R143 ;  /* 0x00007610ff8f7816 */ /* 0x000fe2000000008f */
[----:B---3--:R-:W-:-:S05]  /*bdd0*/  IMAD.X R125, R125, 0x1, R122, P5 ;  /* 0x000000017d7d7824 */ /* 0x008fca00028e067a */
[----:B------:R1:W3:Y:S04]  /*bde0*/  @P3 LDG.E.U8 R143, desc[UR20][R124.64] ;  /* 0x000000147c8f3981 */ /* 0x0002e8000c1e1100 */
[----:B------:R-:W1:Y:S01]  /*bdf0*/  LDL R125, [R1+0x58] ;  /* 0x00005800017d7983 */ /* 0x000e620000100800 */
[----:B0-----:R-:W-:-:S03]  /*be00*/  IADD3 R126, P6, PT, R127, R121, RZ ;  /* 0x000000797f7e7210 */ /* 0x001fc60007fde0ff */
[----:B------:R-:W2:Y:S01]  /*be10*/  LDL R127, [R1+0x160] ;  /* 0x00016000017f7983 */ /* 0x000ea20000100800 */
[C---:B------:R-:W-:Y:S02]  /*be20*/  ISETP.GT.AND P4, PT, R117.reuse, 0x3a, PT ;  /* 0x0000003a7500780c */ /* 0x040fe40003f84270 */
[----:B------:R-:W-:Y:S02]  /*be30*/  ISETP.GT.AND P0, PT, R117, 0x3b, PT ;  /* 0x0000003b7500780c */ /* 0x000fe40003f04270 */
[----:B------:R-:W-:Y:S02]  /*be40*/  PRMT R140, RZ, 0x7610, R140 ;  /* 0x00007610ff8c7816 */ /* 0x000fe4000000008c */
[----:B------:R-:W-:Y:S02]  /*be50*/  PRMT R139, RZ, 0x7610, R139 ;  /* 0x00007610ff8b7816 */ /* 0x000fe4000000008b */
[----:B-1----:R-:W-:-:S05]  /*be60*/  IADD3 R124, P5, PT, R125, R121, RZ ;  /* 0x000000797d7c7210 */ /* 0x002fca0007fbe0ff */
[--C-:B------:R-:W-:Y:S01]  /*be70*/  IMAD.X R125, R0, 0x1, R122.reuse, P5 ;  /* 0x00000001007d7824 */ /* 0x100fe200028e067a */
[----:B------:R-:W-:Y:S01]  /*be80*/  ISETP.GT.AND P3, PT, R117, 0x3c, PT ;  /* 0x0000003c7500780c */ /* 0x000fe20003f64270 */
[----:B------:R-:W3:Y:S04]  /*be90*/  LDL R0, [R1+0x150] ;  /* 0x0001500001007983 */ /* 0x000ee80000100800 */
[----:B------:R-:W3:Y:S04]  /*bea0*/  @P0 LDG.E.U8 R139, desc[UR20][R124.64] ;  /* 0x000000147c8b0981 */ /* 0x000ee8000c1e1100 */
[----:B------:R-:W3:Y:S01]  /*beb0*/  LDL R125, [R1+0x50] ;  /* 0x00005000017d7983 */ /* 0x000ee20000100800 */
[----:B--2---:R-:W-:-:S05]  /*bec0*/  IMAD.X R127, R127, 0x1, R122, P6 ;  /* 0x000000017f7f7824 */ /* 0x004fca00030e067a */
[----:B------:R0:W2:Y:S04]  /*bed0*/  @P4 LDG.E.U8 R140, desc[UR20][R126.64] ;  /* 0x000000147e8c4981 */ /* 0x0000a8000c1e1100 */
[----:B------:R-:W2:Y:S01]  /*bee0*/  LDL R127, [R1+0x158] ;  /* 0x00015800017f7983 */ /* 0x000ea20000100800 */
[-C--:B0-----:R-:W-:Y:S02]  /*bef0*/  IADD3 R126, P6, PT, R251, R121.reuse, RZ ;  /* 0x00000079fb7e7210 */ /* 0x081fe40007fde0ff */
[----:B------:R-:W-:Y:S01]  /*bf00*/  PRMT R137, RZ, 0x7610, R137 ;  /* 0x00007610ff897816 */ /* 0x000fe20000000089 */
[----:B------:R-:W4:Y:S01]  /*bf10*/  LDL R251, [R1+0x14c] ;  /* 0x00014c0001fb7983 */ /* 0x000f220000100800 */
[----:B---3--:R-:W-:-:S03]  /*bf20*/  IADD3 R124, P5, PT, R125, R121, RZ ;  /* 0x000000797d7c7210 */ /* 0x008fc60007fbe0ff */
[----:B------:R-:W3:Y:S01]  /*bf30*/  LDL R125, [R1+0x154] ;  /* 0x00015400017d7983 */ /* 0x000ee20000100800 */
[----:B--2---:R-:W-:-:S05]  /*bf40*/  IMAD.X R127, R127, 0x1, R122, P6 ;  /* 0x000000017f7f7824 */ /* 0x004fca00030e067a */
[----:B------:R0:W2:Y:S04]  /*bf50*/  @P3 LDG.E.U8 R137, desc[UR20][R126.64] ;  /* 0x000000147e893981 */ /* 0x0000a8000c1e1100 */
[----:B------:R-:W0:Y:S01]  /*bf60*/  LDL R127, [R1+0x4c] ;  /* 0x00004c00017f7983 */ /* 0x000e220000100800 */
[----:B---3--:R-:W-:Y:S01]  /*bf70*/  IMAD.X R125, R125, 0x1, R122, P5 ;  /* 0x000000017d7d7824 */ /* 0x008fe200028e067a */
[----:B0-----:R-:W-:Y:S02]  /*bf80*/  IADD3 R126, P5, PT, R127, R121, RZ ;  /* 0x000000797f7e7210 */ /* 0x001fe40007fbe0ff */
[----:B------:R-:W3:Y:S01]  /*bf90*/  LDL R127, [R1+0x48] ;  /* 0x00004800017f7983 */ /* 0x000ee20000100800 */
[----:B------:R-:W-:Y:S02]  /*bfa0*/  ISETP.GT.AND P4, PT, R117, 0x3d, PT ;  /* 0x0000003d7500780c */ /* 0x000fe40003f84270 */
[----:B------:R-:W-:-:S11]  /*bfb0*/  PRMT R134, RZ, 0x7610, R134 ;  /* 0x00007610ff867816 */ /* 0x000fd60000000086 */
[----:B------:R3:W2:Y:S01]  /*bfc0*/  @P4 LDG.E.U8 R134, desc[UR20][R124.64] ;  /* 0x000000147c864981 */ /* 0x0006a2000c1e1100 */
[C---:B------:R-:W-:Y:S02]  /*bfd0*/  ISETP.GT.AND P0, PT, R117.reuse, 0x3e, PT ;  /* 0x0000003e7500780c */ /* 0x040fe40003f04270 */
[----:B------:R-:W-:Y:S02]  /*bfe0*/  ISETP.GT.AND P3, PT, R117, 0x3f, PT ;  /* 0x0000003f7500780c */ /* 0x000fe40003f64270 */
[----:B------:R-:W-:Y:S02]  /*bff0*/  PRMT R133, RZ, 0x7610, R133 ;  /* 0x00007610ff857816 */ /* 0x000fe40000000085 */
[----:B------:R-:W-:Y:S02]  /*c000*/  PRMT R131, RZ, 0x7610, R131 ;  /* 0x00007610ff837816 */ /* 0x000fe40000000083 */
[----:B------:R-:W-:Y:S02]  /*c010*/  PRMT R128, RZ, 0x7610, R128 ;  /* 0x00007610ff807816 */ /* 0x000fe40000000080 */
[----:B------:R-:W-:-:S02]  /*c020*/  PRMT R129, RZ, 0x7610, R129 ;  /* 0x00007610ff817816 */ /* 0x000fc40000000081 */
[----:B------:R-:W-:Y:S02]  /*c030*/  PRMT R130, RZ, 0x7610, R130 ;  /* 0x00007610ff827816 */ /* 0x000fe40000000082 */
[----:B------:R-:W-:Y:S02]  /*c040*/  PRMT R132, RZ, 0x7610, R132 ;  /* 0x00007610ff847816 */ /* 0x000fe40000000084 */
        /* <DEDUP_REMOVED lines=25> */
[----:B---3--:R-:W-:Y:S01]  /*c1e0*/  IADD3 R124, P4, PT, R127, R121, RZ ;  /* 0x000000797f7c7210 */ /* 0x008fe20007f9e0ff */
[--C-:B------:R-:W-:Y:S02]  /*c1f0*/  IMAD.X R127, R0, 0x1, R122.reuse, P5 ;  /* 0x00000001007f7824 */ /* 0x100fe400028e067a */
[----:B------:R-:W0:Y:S01]  /*c200*/  S2R R0, SR_TID.X ;  /* 0x0000000000007919 */ /* 0x000e220000002100 */
[----:B------:R-:W-:Y:S01]  /*c210*/  ISETP.GT.AND P5, PT, R117, RZ, PT ;  /* 0x000000ff7500720c */ /* 0x000fe20003fa4270 */
[----:B----4-:R-:W-:Y:S01]  /*c220*/  IMAD.X R125, R251, 0x1, R122, P4 ;  /* 0x00000001fb7d7824 */ /* 0x010fe200020e067a */
[----:B------:R-:W-:Y:S01]  /*c230*/  SHF.R.S32.HI R251, RZ, 0x1f, R123 ;  /* 0x0000001ffffb7819 */ /* 0x000fe2000001147b */
[----:B------:R-:W3:Y:S01]  /*c240*/  @P0 LDG.E.U8 R133, desc[UR20][R126.64] ;  /* 0x000000147e850981 */ /* 0x000ee2000c1e1100 */
[----:B------:R-:W-:-:S03]  /*c250*/  IADD3 R243, P0, PT, R123, R243, RZ ;  /* 0x000000f37bf37210 */ /* 0x000fc60007f1e0ff */
[----:B------:R1:W4:Y:S02]  /*c260*/  @P3 LDG.E.U8 R131, desc[UR20][R124.64] ;  /* 0x000000147c833981 */ /* 0x000324000c1e1100 */
[----:B------:R-:W-:Y:S01]  /*c270*/  IMAD.X R241, R251, 0x1, R241, P0 ;  /* 0x00000001fbf17824 */ /* 0x000fe200000e06f1 */
[----:B------:R-:W-:-:S03]  /*c280*/  IADD3 R120, P0, PT, R123, R120, RZ ;  /* 0x000000787b787210 */ /* 0x000fc60007f1e0ff */
[----:B-1----:R-:W-:Y:S02]  /*c290*/  @P5 IMAD.MOV.U32 R124, RZ, RZ, R121 ;  /* 0x000000ffff7c5224 */ /* 0x002fe400078e0079 */
[----:B------:R-:W-:-:S05]  /*c2a0*/  @P5 IMAD.MOV.U32 R125, RZ, RZ, R122 ;  /* 0x000000ffff7d5224 */ /* 0x000fca00078e007a */
[----:B------:R1:W2:Y:S01]  /*c2b0*/  @P5 LDG.E.U8 R128, desc[UR20][R124.64] ;  /* 0x000000147c805981 */ /* 0x0002a2000c1e1100 */
[----:B------:R-:W-:Y:S01]  /*c2c0*/  IMAD.X R115, R251, 0x1, R115, P0 ;  /* 0x00000001fb737824 */ /* 0x000fe200000e0673 */
[----:B------:R-:W-:Y:S02]  /*c2d0*/  IADD3 R114, P0, PT, R123, R114, RZ ;  /* 0x000000727b727210 */ /* 0x000fe40007f1e0ff */
[----:B0-----:R-:W-:-:S03]  /*c2e0*/  LOP3.LUT R0, R0, 0x3f, RZ, 0xc0, !PT ;  /* 0x0000003f00007812 */ /* 0x001fc600078ec0ff */
[----:B------:R-:W-:Y:S01]  /*c2f0*/  IMAD.X R112, R251, 0x1, R112, P0 ;  /* 0x00000001fb707824 */ /* 0x000fe200000e0670 */
[----:B------:R-:W-:Y:S02]  /*c300*/  ISETP.GE.AND P4, PT, R0, R117, PT ;  /* 0x000000750000720c */ /* 0x000fe40003f86270 */
[C---:B------:R-:W-:Y:S01]  /*c310*/  IADD3 R111, P0, PT, R123.reuse, R111, RZ ;  /* 0x0000006f7b6f7210 */ /* 0x040fe20007f1e0ff */
[----:B------:R-:W2:Y:S01]  /*c320*/  LDL.LU R0, [R1+0x10] ;  /* 0x0000100001007983 */ /* 0x000ea20000300800 */
[----:B------:R-:W-:-:S03]  /*c330*/  IADD3 R118, P3, PT, R123, R118, RZ ;  /* 0x000000767b767210 */ /* 0x000fc60007f7e0ff */
[----:B------:R-:W-:Y:S01]  /*c340*/  IMAD.X R109, R251, 0x1, R109, P0 ;  /* 0x00000001fb6d7824 */ /* 0x000fe200000e066d */
[----:B------:R-:W-:Y:S02]  /*c350*/  IADD3 R108, P0, PT, R123, R108, RZ ;  /* 0x0000006c7b6c7210 */ /* 0x000fe40007f1e0ff */
[----:B-1----:R-:W-:Y:S01]  /*c360*/  PRMT R124, RZ, 0x7610, R124 ;  /* 0x00007610ff7c7816 */ /* 0x002fe2000000007c */
[C---:B------:R-:W-:Y:S02]  /*c370*/  IMAD.X R119, R251.reuse, 0x1, R119, P3 ;  /* 0x00000001fb777824 */ /* 0x040fe400018e0677 */
[----:B------:R-:W-:Y:S02]  /*c380*/  @!P4 IMAD.MOV.U32 R126, RZ, RZ, R243 ;  /* 0x000000ffff7ec224 */ /* 0x000fe400078e00f3 */
[----:B------:R-:W-:Y:S01]  /*c390*/  @!P4 IMAD.MOV.U32 R127, RZ, RZ, R241 ;  /* 0x000000ffff7fc224 */ /* 0x000fe200078e00f1 */
[----:B------:R-:W-:Y:S01]  /*c3a0*/  BAR.SYNC.DEFER_BLOCKING 0x0 ;  /* 0x0000000000007b1d */ /* 0x000fe20000010000 */
[----:B------:R-:W-:Y:S01]  /*c3b0*/  IMAD.X R106, R251, 0x1, R106, P0 ;  /* 0x00000001fb6a7824 */ /* 0x000fe200000e066a */
[----:B------:R-:W-:-:S02]  /*c3c0*/  IADD3 R116, P3, PT, R123, R116, RZ ;  /* 0x000000747b747210 */ /* 0x000fc40007f7e0ff */
[----:B------:R-:W-:-:S03]  /*c3d0*/  IADD3 R105, P0, PT, R123, R105, RZ ;  /* 0x000000697b697210 */ /* 0x000fc60007f1e0ff */
[C---:B------:R-:W-:Y:S02]  /*c3e0*/  IMAD.X R113, R251.reuse, 0x1, R113, P3 ;  /* 0x00000001fb717824 */ /* 0x040fe400018e0671 */
[----:B------:R-:W-:Y:S01]  /*c3f0*/  IMAD.X R103, R251, 0x1, R103, P0 ;  /* 0x00000001fb677824 */ /* 0x000fe200000e0667 */
[----:B------:R-:W-:-:S05]  /*c400*/  IADD3 R102, P0, PT, R123, R102, RZ ;  /* 0x000000667b667210 */ /* 0x000fca0007f1e0ff */
[----:B------:R-:W-:Y:S01]  /*c410*/  IMAD.X R100, R251, 0x1, R100, P0 ;  /* 0x00000001fb647824 */ /* 0x000fe200000e0664 */
[----:B------:R0:W2:Y:S01]  /*c420*/  @!P4 LDG.E.U8 R124, desc[UR20][R126.64] ;  /* 0x000000147e7cc981 */ /* 0x0000a2000c1e1100 */
[----:B------:R-:W-:Y:S01]  /*c430*/  IADD3 R99, P0, PT, R123, R99, RZ ;  /* 0x000000637b637210 */ /* 0x000fe20007f1e0ff */
[----:B0-----:R-:W-:Y:S02]  /*c440*/  @!P4 IMAD.MOV.U32 R126, RZ, RZ, R120 ;  /* 0x000000ffff7ec224 */ /* 0x001fe400078e0078 */
[----:B------:R-:W-:-:S05]  /*c450*/  @!P4 IMAD.MOV.U32 R127, RZ, RZ, R115 ;  /* 0x000000ffff7fc224 */ /* 0x000fca00078e0073 */
[----:B------:R0:W2:Y:S01]  /*c460*/  @!P4 LDG.E.U8 R129, desc[UR20][R126.64] ;  /* 0x000000147e81c981 */ /* 0x0000a2000c1e1100 */
[----:B------:R-:W-:Y:S02]  /*c470*/  IMAD.X R97, R251, 0x1, R97, P0 ;  /* 0x00000001fb617824 */ /* 0x000fe400000e0661 */
[----:B0-----:R-:W-:Y:S02]  /*c480*/  @!P4 IMAD.MOV.U32 R126, RZ, RZ, R116 ;  /* 0x000000ffff7ec224 */ /* 0x001fe400078e0074 */
[----:B------:R-:W-:Y:S01]  /*c490*/  @!P4 IMAD.MOV.U32 R127, RZ, RZ, R113 ;  /* 0x000000ffff7fc224 */ /* 0x000fe200078e0071 */
[----:B------:R-:W-:-:S04]  /*c4a0*/  IADD3 R110, P3, PT, R123, R110, RZ ;  /* 0x0000006e7b6e7210 */ /* 0x000fc80007f7e0ff */
[----:B------:R0:W2:Y:S01]  /*c4b0*/  @!P4 LDG.E.U8 R130, desc[UR20][R126.64] ;  /* 0x000000147e82c981 */ /* 0x0000a2000c1e1100 */
[----:B------:R-:W-:Y:S01]  /*c4c0*/  IADD3 R96, P0, PT, R123, R96, RZ ;  /* 0x000000607b607210 */ /* 0x000fe20007f1e0ff */
[C---:B------:R-:W-:Y:S02]  /*c4d0*/  IMAD.X R107, R251.reuse, 0x1, R107, P3 ;  /* 0x00000001fb6b7824 */ /* 0x040fe400018e066b */
[----:B0-----:R-:W-:Y:S02]  /*c4e0*/  @!P4 IMAD.MOV.U32 R126, RZ, RZ, R114 ;  /* 0x000000ffff7ec224 */ /* 0x001fe400078e0072 */
[----:B------:R-:W-:Y:S02]  /*c4f0*/  @!P4 IMAD.MOV.U32 R127, RZ, RZ, R112 ;  /* 0x000000ffff7fc224 */ /* 0x000fe400078e0070 */
[----:B------:R-:W-:-:S03]  /*c500*/  IMAD.X R94, R251, 0x1, R94, P0 ;  /* 0x00000001fb5e7824 */ /* 0x000fc600000e065e */
[----:B------:R0:W2:Y:S01]  /*c510*/  @!P4 LDG.E.U8 R132, desc[UR20][R126.64] ;  /* 0x000000147e84c981 */ /* 0x0000a2000c1e1100 */
[----:B------:R-:W-:Y:S01]  /*c520*/  IADD3 R93, P0, PT, R123, R93, RZ ;  /* 0x0000005d7b5d7210 */ /* 0x000fe20007f1e0ff */
[----:B0-----:R-:W-:Y:S02]  /*c530*/  @!P4 IMAD.MOV.U32 R126, RZ, RZ, R111 ;  /* 0x000000ffff7ec224 */ /* 0x001fe400078e006f */
[----:B------:R-:W-:Y:S02]  /*c540*/  @!P4 IMAD.MOV.U32 R127, RZ, RZ, R109 ;  /* 0x000000ffff7fc224 */ /* 0x000fe400078e006d */
[----:B------:R-:W-:-:S03]  /*c550*/  IMAD.X R91, R251, 0x1, R91, P0 ;  /* 0x00000001fb5b7824 */ /* 0x000fc600000e065b */
[----:B------:R0:W2:Y:S01]  /*c560*/  @!P4 LDG.E.U8 R135, desc[UR20][R126.64] ;  /* 0x000000147e87c981 */ /* 0x0000a2000c1e1100 */
[C---:B------:R-:W-:Y:S01]  /*c570*/  IADD3 R231, P0, PT, R123.reuse, R231, RZ ;  /* 0x000000e77be77210 */ /* 0x040fe20007f1e0ff */
[----:B0-----:R-:W-:Y:S02]  /*c580*/  @!P4 IMAD.MOV.U32 R126, RZ, RZ, R110 ;  /* 0x000000ffff7ec224 */ /* 0x001fe400078e006e */
[----:B------:R-:W-:Y:S01]  /*c590*/  @!P4 IMAD.MOV.U32 R127, RZ, RZ, R107 ;  /* 0x000000ffff7fc224 */ /* 0x000fe200078e006b */
[----:B------:R-:W-:Y:S01]  /*c5a0*/  IADD3 R104, P3, PT, R123, R104, RZ ;  /* 0x000000687b687210 */ /* 0x000fe20007f7e0ff */
[----:B------:R-:W-:-:S03]  /*c5b0*/  IMAD.X R229, R251, 0x1, R229, P0 ;  /* 0x00000001fbe57824 */ /* 0x000fc600000e06e5 */
        /* <DEDUP_REMOVED lines=126> */
[----:B------:R-:W-:Y:S02]  /*cda0*/  IADD3 R239, P0, PT, R123, R239, RZ ;  /* 0x000000ef7bef7210 */ /* 0x000fe40007f1e0ff */
[----:B------:R-:W-:Y:S01]  /*cdb0*/  PRMT R184, RZ, 0x7610, R184 ;  /* 0x00007610ffb87816 */ /* 0x000fe200000000b8 */
[----:B0-----:R-:W-:Y:S02]  /*cdc0*/  @!P4 IMAD.MOV.U32 R126, RZ, RZ, R65 ;  /* 0x000000ffff7ec224 */ /* 0x001fe400078e0041 */
[----:B------:R-:W-:Y:S02]  /*cdd0*/  @!P4 IMAD.MOV.U32 R127, RZ, RZ, R63 ;  /* 0x000000ffff7fc224 */ /* 0x000fe400078e003f */
[----:B------:R-:W-:-:S03]  /*cde0*/  IMAD.X R237, R251, 0x1, R237, P0 ;  /* 0x00000001fbed7824 */ /* 0x000fc600000e06ed */
[----:B------:R0:W2:Y:S01]  /*cdf0*/  @!P4 LDG.E.U8 R183, desc[UR20][R126.64] ;  /* 0x000000147eb7c981 */ /* 0x0000a2000c1e1100 */
[C---:B------:R-:W-:Y:S02]  /*ce00*/  IADD3 R29, P0, PT, R123.reuse, R29, RZ ;  /* 0x0000001d7b1d7210 */ /* 0x040fe40007f1e0ff */
[----:B------:R-:W-:Y:S01]  /*ce10*/  PRMT R186, RZ, 0x7610, R186 ;  /* 0x00007610ffba7816 */ /* 0x000fe200000000ba */
[----:B0-----:R-:W-:Y:S02]  /*ce20*/  @!P4 IMAD.MOV.U32 R126, RZ, RZ, R64 ;  /* 0x000000ffff7ec224 */ /* 0x001fe400078e0040 */
[----:B------:R-:W-:Y:S01]  /*ce30*/  @!P4 IMAD.MOV.U32 R127, RZ, RZ, R61 ;  /* 0x000000ffff7fc224 */ /* 0x000fe200078e003d */
[----:B------:R-:W-:Y:S01]  /*ce40*/  IADD3 R59, P3, PT, R123, R59, RZ ;  /* 0x0000003b7b3b7210 */ /* 0x000fe20007f7e0ff */
        /* <DEDUP_REMOVED lines=8> */
[----:B------:R-:W-:Y:S01]  /*ced0*/  IMAD.X R26, R251, 0x1, R26, P0 ;  /* 0x00000001fb1a7824 */ /* 0x000fe200000e061a */
        /* <DEDUP_REMOVED lines=12> */
[----:B------:R0:W3:Y:S01]  /*cfa0*/  @!P4 LDG.E.U8 R190, desc[UR20][R126.64] ;  /* 0x000000147ebec981 */ /* 0x0000e2000c1e1100 */
[----:B------:R-:W-:Y:S02]  /*cfb0*/  IADD3 R21, P0, PT, R123, R21, RZ ;  /* 0x000000157b157210 */ /* 0x000fe40007f1e0ff */
[----:B------:R-:W-:Y:S01]  /*cfc0*/  PRMT R195, RZ, 0x7610, R195 ;  /* 0x00007610ffc37816 */ /* 0x000fe200000000c3 */
[----:B0-----:R-:W-:Y:S02]  /*cfd0*/  @!P4 IMAD.MOV.U32 R126, RZ, RZ, R58 ;  /* 0x000000ffff7ec224 */ /* 0x001fe400078e003a */
[----:B------:R-:W-:Y:S02]  /*cfe0*/  @!P4 IMAD.MOV.U32 R127, RZ, RZ, R56 ;  /* 0x000000ffff7fc224 */ /* 0x000fe400078e0038 */
[----:B------:R-:W-:-:S03]  /*cff0*/  IMAD.X R51, R251, 0x1, R51, P3 ;  /* 0x00000001fb337824 */ /* 0x000fc600018e0633 */
[----:B------:R0:W3:Y:S01]  /*d000*/  @!P4 LDG.E.U8 R192, desc[UR20][R126.64] ;  /* 0x000000147ec0c981 */ /* 0x0000e2000c1e1100 */
[----:B------:R-:W-:Y:S01]  /*d010*/  IMAD.X R20, R251, 0x1, R20, P0 ;  /* 0x00000001fb147824 */ /* 0x000fe200000e0614 */
[----:B------:R-:W-:Y:S02]  /*d020*/  IADD3 R19, P0, PT, R123, R19, RZ ;  /* 0x000000137b137210 */ /* 0x000fe40007f1e0ff */
[----:B------:R-:W-:Y:S01]  /*d030*/  PRMT R196, RZ, 0x7610, R196 ;  /* 0x00007610ffc47816 */ /* 0x000fe200000000c4 */
[----:B0-----:R-:W-:Y:S02]  /*d040*/  @!P4 IMAD.MOV.U32 R126, RZ, RZ, R55 ;  /* 0x000000ffff7ec224 */ /* 0x001fe400078e0037 */
[----:B------:R-:W-:Y:S02]  /*d050*/  @!P4 IMAD.MOV.U32 R127, RZ, RZ, R53 ;  /* 0x000000ffff7fc224 */ /* 0x000fe400078e0035 */
[----:B------:R-:W-:-:S03]  /*d060*/  IMAD.X R18, R251, 0x1, R18, P0 ;  /* 0x00000001fb127824 */ /* 0x000fc600000e0612 */
[----:B------:R0:W3:Y:S01]  /*d070*/  @!P4 LDG.E.U8 R195, desc[UR20][R126.64] ;  /* 0x000000147ec3c981 */ /* 0x0000e2000c1e1100 */
        /* <DEDUP_REMOVED lines=58> */
[----:B------:R-:W-:Y:S01]  /*d420*/  PRMT R218, RZ, 0x7610, R218 ;  /* 0x00007610ffda7816 */ /* 0x000fe200000000da */
[----:B------:R-:W1:Y:S01]  /*d430*/  S2R R251, SR_TID.X ;  /* 0x0000000000fb7919 */ /* 0x000e620000002100 */
[----:B0-----:R-:W-:Y:S02]  /*d440*/  @!P4 IMAD.MOV.U32 R126, RZ, RZ, R35 ;  /* 0x000000ffff7ec224 */ /* 0x001fe400078e0023 */
[----:B------:R-:W-:-:S05]  /*d450*/  @!P4 IMAD.MOV.U32 R127, RZ, RZ, R34 ;  /* 0x000000ffff7fc224 */ /* 0x000fca00078e0022 */
[----:B------:R0:W3:Y:S01]  /*d460*/  @!P4 LDG.E.U8 R216, desc[UR20][R126.64] ;  /* 0x000000147ed8c981 */ /* 0x0000e2000c1e1100 */
[----:B------:R-:W-:Y:S01]  /*d470*/  PRMT R220, RZ, 0x7610, R220 ;  /* 0x00007610ffdc7816 */ /* 0x000fe200000000dc */
        /* <DEDUP_REMOVED lines=15> */
[----:B------:R-:W-:Y:S02]  /*d570*/  PRMT R228, RZ, 0x7610, R228 ;  /* 0x00007610ffe47816 */ /* 0x000fe400000000e4 */
[----:B-1----:R-:W-:Y:S01]  /*d580*/  LOP3.LUT R251, R251, 0x7f, RZ, 0xc0, !PT ;  /* 0x0000007ffbfb7812 */ /* 0x002fe200078ec0ff */
[----:B0-----:R-:W-:Y:S02]  /*d590*/  @!P4 IMAD.MOV.U32 R126, RZ, RZ, R27 ;  /* 0x000000ffff7ec224 */ /* 0x001fe400078e001b */
[----:B------:R-:W-:-:S05]  /*d5a0*/  @!P4 IMAD.MOV.U32 R127, RZ, RZ, R26 ;  /* 0x000000ffff7fc224 */ /* 0x000fca00078e001a */
[----:B------:R0:W3:Y:S01]  /*d5b0*/  @!P4 LDG.E.U8 R226, desc[UR20][R126.64] ;  /* 0x000000147ee2c981 */ /* 0x0000e2000c1e1100 */
[----:B------:R-:W-:-:S03]  /*d5c0*/  PRMT R230, RZ, 0x7610, R230 ;  /* 0x00007610ffe67816 */ /* 0x000fc600000000e6 */
[----:B--2---:R1:W-:Y:S01]  /*d5d0*/  STS.U8 [R251+UR10+0x4000], R128 ;  /* 0x00400080fb007988 */ /* 0x0043e2000800000a */
[----:B0-----:R-:W-:Y:S02]  /*d5e0*/  @!P4 IMAD.MOV.U32 R126, RZ, RZ, R25 ;  /* 0x000000ffff7ec224 */ /* 0x001fe400078e0019 */
[----:B------:R-:W-:Y:S01]  /*d5f0*/  @!P4 IMAD.MOV.U32 R127, RZ, RZ, R24 ;  /* 0x000000ffff7fc224 */ /* 0x000fe200078e0018 */
[----:B-1----:R-:W0:Y:S04]  /*d600*/  S2R R128, SR_TID.X ;  /* 0x0000000000807919 */ /* 0x002e280000002100 */
[----:B------:R1:W2:Y:S01]  /*d610*/  @!P4 LDG.E.U8 R228, desc[UR20][R126.64] ;  /* 0x000000147ee4c981 */ /* 0x0002a2000c1e1100 */
[----:B------:R-:W-:Y:S01]  /*d620*/  PRMT R232, RZ, 0x7610, R232 ;  /* 0x00007610ffe87816 */ /* 0x000fe200000000e8 */
[----:B-1----:R-:W-:-:S02]  /*d630*/  @!P4 IMAD.MOV.U32 R126, RZ, RZ, R23 ;  /* 0x000000ffff7ec224 */ /* 0x002fc400078e0017 */
[----:B------:R-:W-:-:S05]  /*d640*/  @!P4 IMAD.MOV.U32 R127, RZ, RZ, R22 ;  /* 0x000000ffff7fc224 */ /* 0x000fca00078e0016 */
[----:B------:R1:W2:Y:S01]  /*d650*/  @!P4 LDG.E.U8 R230, desc[UR20][R126.64] ;  /* 0x000000147ee6c981 */ /* 0x0002a2000c1e1100 */
[----:B------:R-:W-:Y:S01]  /*d660*/  PRMT R234, RZ, 0x7610, R234 ;  /* 0x00007610ffea7816 */ /* 0x000fe200000000ea */
[----:B-1----:R-:W-:Y:S02]  /*d670*/  @!P4 IMAD.MOV.U32 R126, RZ, RZ, R21 ;  /* 0x000000ffff7ec224 */ /* 0x002fe400078e0015 */
        /* <DEDUP_REMOVED lines=10> */
[----:B------:R-:W-:Y:S02]  /*d720*/  PRMT R240, RZ, 0x7610, R240 ;  /* 0x00007610fff07816 */ /* 0x000fe400000000f0 */
[----:B0-----:R-:W-:Y:S01]  /*d730*/  LOP3.LUT R128, R128, 0x7f, RZ, 0xc0, !PT ;  /* 0x0000007f80807812 */ /* 0x001fe200078ec0ff */
[----:B-1----:R-:W-:Y:S02]  /*d740*/  @!P4 IMAD.MOV.U32 R126, RZ, RZ, R15 ;  /* 0x000000ffff7ec224 */ /* 0x002fe400078e000f */
[----:B------:R-:W-:-:S05]  /*d750*/  @!P4 IMAD.MOV.U32 R127, RZ, RZ, R14 ;  /* 0x000000ffff7fc224 */ /* 0x000fca00078e000e */
[----:B------:R0:W2:Y:S01]  /*d760*/  @!P4 LDG.E.U8 R238, desc[UR20][R126.64] ;  /* 0x000000147eeec981 */ /* 0x0000a2000c1e1100 */
[----:B------:R-:W-:-:S03]  /*d770*/  PRMT R242, RZ, 0x7610, R242 ;  /* 0x00007610fff27816 */ /* 0x000fc600000000f2 */
[----:B------:R-:W-:Y:S01]  /*d780*/  STS.U8 [R128+UR10+0x4400], R0 ;  /* 0x0044000080007988 */ /* 0x000fe2000800000a */
[----:B0-----:R-:W-:Y:S02]  /*d790*/  @!P4 IMAD.MOV.U32 R126, RZ, RZ, R13 ;  /* 0x000000ffff7ec224 */ /* 0x001fe400078e000d */
[----:B------:R-:W-:Y:S01]  /*d7a0*/  @!P4 IMAD.MOV.U32 R127, RZ, RZ, R12 ;  /* 0x000000ffff7fc224 */ /* 0x000fe200078e000c */
[----:B------:R0:W-:Y:S04]  /*d7b0*/  STS.U8 [R128+UR10+0x4800], R223 ;  /* 0x004800df80007988 */ /* 0x0001e8000800000a */
[----:B------:R1:W2:Y:S01]  /*d7c0*/  @!P4 LDG.E.U8 R240, desc[UR20][R126.64] ;  /* 0x000000147ef0c981 */ /* 0x0002a2000c1e1100 */
[----:B------:R-:W-:Y:S01]  /*d7d0*/  PRMT R244, RZ, 0x7610, R244 ;  /* 0x00007610fff47816 */ /* 0x000fe200000000f4 */
[----:B0-----:R-:W0:Y:S01]  /*d7e0*/  S2R R223, SR_TID.X ;  /* 0x0000000000df7919 */ /* 0x001e220000002100 */
        /* <DEDUP_REMOVED lines=19> */
[----:B0-----:R-:W-:Y:S01]  /*d920*/  LOP3.LUT R223, R223, 0x7f, RZ, 0xc0, !PT ;  /* 0x0000007fdfdf7812 */ /* 0x001fe200078ec0ff */
[----:B-1----:R-:W-:Y:S02]  /*d930*/  @!P4 IMAD.MOV.U32 R126, RZ, RZ, R227 ;  /* 0x000000ffff7ec224 */ /* 0x002fe400078e00e3 */
[----:B------:R-:W-:Y:S02]  /*d940*/  @!P4 IMAD.MOV.U32 R127, RZ, RZ, R225 ;  /* 0x000000ffff7fc224 */ /* 0x000fe400078e00e1 */
[----:B------:R0:W-:Y:S04]  /*d950*/  STS.U8 [R223+UR10+0x4c00], R209 ;  /* 0x004c00d1df007988 */ /* 0x0001e8000800000a */
[----:B------:R1:W2:Y:S04]  /*d960*/  @!P4 LDG.E.U8 R252, desc[UR20][R126.64] ;  /* 0x000000147efcc981 */ /* 0x0002a8000c1e1100 */
[----:B------:R-:W2:Y:S04]  /*d970*/  LDL.LU R127, [R1+0xc] ;  /* 0x00000c00017f7983 */ /* 0x000ea80000300800 */
[----:B------:R-:W2:Y:S04]  /*d980*/  LDL.LU R126, [R1+0x8] ;  /* 0x00000800017e7983 */ /* 0x000ea80000300800 */
[----:B------:R-:W2:Y:S04]  /*d990*/  LDL.LU R251, [R1+0x250] ;  /* 0x0002500001fb7983 */ /* 0x000ea80000300800 */
[----:B------:R-:W2:Y:S04]  /*d9a0*/  LDL.LU R0, [R1+0x24c] ;  /* 0x00024c0001007983 */ /* 0x000ea80000300800 */
[----:B0-----:R-:W2:Y:S04]  /*d9b0*/  LDL.LU R209, [R1+0x2c] ;  /* 0x00002c0001d17983 */ /* 0x001ea80000300800 */
[----:B------:R0:W-:Y:S04]  /*d9c0*/  STS.U8 [R223+UR10+0x5000], R193 ;  /* 0x005000c1df007988 */ /* 0x0001e8000800000a */
[----:B0-----:R-:W3:Y:S04]  /*d9d0*/  LDL.LU R193, [R1+0x28] ;  /* 0x0000280001c17983 */ /* 0x001ee80000300800 */
[----:B------:R0:W-:Y:S04]  /*d9e0*/  STS.U8 [R223+UR10+0x5400], R176 ;  /* 0x005400b0df007988 */ /* 0x0001e8000800000a */
[----:B0-----:R-:W3:Y:S04]  /*d9f0*/  LDL.LU R176, [R1+0x24] ;  /* 0x0000240001b07983 */ /* 0x001ee80000300800 */
[----:B------:R-:W-:Y:S01]  /*da00*/  STS.U8 [R223+UR10+0x5800], R161 ;  /* 0x005800a1df007988 */ /* 0x000fe2000800000a */
[----:B------:R-:W-:-:S03]  /*da10*/  LOP3.LUT R128, R223, 0x10, RZ, 0x3c, !PT ;  /* 0x00000010df807812 */ /* 0x000fc600078e3cff */
[----:B------:R0:W-:Y:S04]  /*da20*/  STS.U8 [R223+UR10+0x5c00], R145 ;  /* 0x005c0091df007988 */ /* 0x0001e8000800000a */
[----:B0-----:R-:W4:Y:S01]  /*da30*/  LDL.LU R145, [R1+0x20] ;  /* 0x0000200001917983 */ /* 0x001f220000300800 */
[----:B------:R-:W-:-:S06]  /*da40*/  PRMT R125, RZ, 0x7610, R125 ;  /* 0x00007610ff7d7816 */ /* 0x000fcc000000007d */
[----:B------:R-:W4:Y:S04]  /*da50*/  @!P4 LDG.E.U8 R125, desc[UR20][R118.64] ;  /* 0x00000014767dc981 */ /* 0x000f28000c1e1100 */
[----:B--2---:R0:W-:Y:S04]  /*da60*/  STS.U8 [R128+UR10+0x4080], R209 ;  /* 0x004080d180007988 */ /* 0x0041e8000800000a */
[----:B0-----:R-:W2:Y:S04]  /*da70*/  LDL.LU R209, [R1+0x1c] ;  /* 0x00001c0001d17983 */ /* 0x001ea80000300800 */
[----:B------:R1:W-:Y:S04]  /*da80*/  STS.U8 [R128+UR10+0x4480], R127 ;  /* 0x0044807f80007988 */ /* 0x0003e8000800000a */
[----:B------:R-:W-:Y:S04]  /*da90*/  STS.U8 [R128+UR10+0x4880], R221 ;  /* 0x004880dd80007988 */ /* 0x000fe8000800000a */
[----:B------:R-:W-:Y:S01]  /*daa0*/  STS.U8 [R128+UR10+0x4c80], R206 ;  /* 0x004c80ce80007988 */ /* 0x000fe2000800000a */
[----:B-1----:R-:W-:-:S03]  /*dab0*/  LOP3.LUT R127, R223, 0x20, RZ, 0x3c, !PT ;  /* 0x00000020df7f7812 */ /* 0x002fc600078e3cff */
[----:B------:R-:W-:Y:S04]  /*dac0*/  STS.U8 [R128+UR10+0x5080], R191 ;  /* 0x005080bf80007988 */ /* 0x000fe8000800000a */
[----:B------:R-:W-:Y:S04]  /*dad0*/  STS.U8 [R128+UR10+0x5480], R175 ;  /* 0x005480af80007988 */ /* 0x000fe8000800000a */
[----:B------:R-:W-:Y:S04]  /*dae0*/  STS.U8 [R128+UR10+0x5880], R158 ;  /* 0x0058809e80007988 */ /* 0x000fe8000800000a */
[----:B------:R-:W-:Y:S04]  /*daf0*/  STS.U8 [R128+UR10+0x5c80], R143 ;  /* 0x005c808f80007988 */ /* 0x000fe8000800000a */
[----:B---3--:R0:W-:Y:S04]  /*db00*/  STS.U8 [R127+UR10+0x4100], R193 ;  /* 0x004100c17f007988 */ /* 0x0081e8000800000a */
[----:B------:R1:W-:Y:S04]  /*db10*/  STS.U8 [R127+UR10+0x4500], R126 ;  /* 0x0045007e7f007988 */ /* 0x0003e8000800000a */
[----:B------:R-:W-:Y:S04]  /*db20*/  STS.U8 [R127+UR10+0x4900], R219 ;  /* 0x004900db7f007988 */ /* 0x000fe8000800000a */
[----:B0-----:R-:W3:Y:S01]  /*db30*/  LDL.LU R193, [R1+0x18] ;  /* 0x0000180001c17983 */ /* 0x001ee20000300800 */
[----:B-1----:R-:W-:-:S03]  /*db40*/  LOP3.LUT R126, R223, 0x30, RZ, 0x3c, !PT ;  /* 0x00000030df7e7812 */ /* 0x002fc600078e3cff */
[----:B------:R-:W-:Y:S04]  /*db50*/  STS.U8 [R127+UR10+0x4d00], R205 ;  /* 0x004d00cd7f007988 */ /* 0x000fe8000800000a */
[----:B------:R-:W-:Y:S04]  /*db60*/  STS.U8 [R127+UR10+0x5100], R188 ;  /* 0x005100bc7f007988 */ /* 0x000fe8000800000a */
[----:B------:R-:W-:Y:S04]  /*db70*/  STS.U8 [R127+UR10+0x5500], R173 ;  /* 0x005500ad7f007988 */ /* 0x000fe8000800000a */
[----:B------:R-:W-:Y:S04]  /*db80*/  STS.U8 [R127+UR10+0x5900], R157 ;  /* 0x0059009d7f007988 */ /* 0x000fe8000800000a */
[----:B------:R-:W-:Y:S04]  /*db90*/  STS.U8 [R127+UR10+0x5d00], R140 ;  /* 0x005d008c7f007988 */ /* 0x000fe8000800000a */
[----:B------:R-:W-:Y:S04]  /*dba0*/  STS.U8 [R126+UR10+0x4180], R176 ;  /* 0x004180b07e007988 */ /* 0x000fe8000800000a */
[----:B------:R0:W-:Y:S04]  /*dbb0*/  STS.U8 [R126+UR10+0x4580], R0 ;  /* 0x004580007e007988 */ /* 0x0001e8000800000a */
[----:B0-----:R-:W3:Y:S01]  /*dbc0*/  LDL.LU R0, [R1+0x248] ;  /* 0x0002480001007983 */ /* 0x001ee20000300800 */
[----:B------:R-:W0:Y:S03]  /*dbd0*/  S2R R176, SR_TID.X ;  /* 0x0000000000b07919 */ /* 0x000e260000002100 */
[----:B------:R-:W-:Y:S04]  /*dbe0*/  STS.U8 [R126+UR10+0x4980], R217 ;  /* 0x004980d97e007988 */ /* 0x000fe8000800000a */
[----:B------:R-:W-:Y:S04]  /*dbf0*/  STS.U8 [R126+UR10+0x4d80], R203 ;  /* 0x004d80cb7e007988 */ /* 0x000fe8000800000a */
[----:B------:R-:W-:Y:S04]  /*dc00*/  STS.U8 [R126+UR10+0x5180], R187 ;  /* 0x005180bb7e007988 */ /* 0x000fe8000800000a */
[----:B------:R-:W-:Y:S04]  /*dc10*/  STS.U8 [R126+UR10+0x5580], R170 ;  /* 0x005580aa7e007988 */ /* 0x000fe8000800000a */
[----:B------:R-:W-:Y:S04]  /*dc20*/  STS.U8 [R126+UR10+0x5980], R155 ;  /* 0x0059809b7e007988 */ /* 0x000fe8000800000a */
[----:B------:R-:W-:Y:S01]  /*dc30*/  STS.U8 [R126+UR10+0x5d80], R139 ;  /* 0x005d808b7e007988 */ /* 0x000fe2000800000a */
[----:B0-----:R-:W-:-:S04]  /*dc40*/  LOP3.LUT R176, R176, 0x7f, RZ, 0xc0, !PT ;  /* 0x0000007fb0b07812 */ /* 0x001fc800078ec0ff */
[----:B------:R-:W-:-:S05]  /*dc50*/  LOP3.LUT R161, R176, 0x40, RZ, 0x3c, !PT ;  /* 0x00000040b0a17812 */ /* 0x000fca00078e3cff */
[----:B----4-:R0:W-:Y:S04]  /*dc60*/  STS.U8 [R161+UR10+0x4200], R145 ;  /* 0x00420091a1007988 */ /* 0x0101e8000800000a */
[----:B------:R-:W-:Y:S04]  /*dc70*/  STS.U8 [R161+UR10+0x4600], R251 ;  /* 0x004600fba1007988 */ /* 0x000fe8000800000a */
[----:B------:R-:W-:Y:S01]  /*dc80*/  STS.U8 [R161+UR10+0x4a00], R215 ;  /* 0x004a00d7a1007988 */ /* 0x000fe2000800000a */
[----:B0-----:R-:W-:-:S03]  /*dc90*/  LOP3.LUT R145, R176, 0x50, RZ, 0x3c, !PT ;  /* 0x00000050b0917812 */ /* 0x001fc600078e3cff */
[----:B------:R-:W-:Y:S04]  /*dca0*/  STS.U8 [R161+UR10+0x4e00], R200 ;  /* 0x004e00c8a1007988 */ /* 0x000fe8000800000a */
[----:B------:R-:W-:Y:S04]  /*dcb0*/  STS.U8 [R161+UR10+0x5200], R185 ;  /* 0x005200b9a1007988 */ /* 0x000fe8000800000a */
[----:B------:R-:W-:Y:S04]  /*dcc0*/  STS.U8 [R161+UR10+0x5600], R169 ;  /* 0x005600a9a1007988 */ /* 0x000fe8000800000a */
[----:B------:R-:W-:Y:S04]  /*dcd0*/  STS.U8 [R161+UR10+0x5a00], R152 ;  /* 0x005a0098a1007988 */ /* 0x000fe8000800000a */
[----:B------:R-:W-:Y:S04]  /*dce0*/  STS.U8 [R161+UR10+0x5e00], R137 ;  /* 0x005e0089a1007988 */ /* 0x000fe8000800000a */
[----:B--2---:R0:W-:Y:S02]  /*dcf0*/  STS.U8 [R145+UR10+0x4280], R209 ;  /* 0x004280d191007988 */ /* 0x0041e4000800000a */
[----:B0-----:R-:W0:Y:S02]  /*dd00*/  S2R R209, SR_TID.X ;  /* 0x0000000000d17919 */ /* 0x001e240000002100 */
[----:B------:R-:W-:Y:S04]  /*dd10*/  STS.U8 [R145+UR10+0x4680], R249 ;  /* 0x004680f991007988 */ /* 0x000fe8000800000a */
[----:B------:R-:W-:Y:S04]  /*dd20*/  STS.U8 [R145+UR10+0x4a80], R213 ;  /* 0x004a80d591007988 */ /* 0x000fe8000800000a */
[----:B------:R-:W-:Y:S04]  /*dd30*/  STS.U8 [R145+UR10+0x4e80], R199 ;  /* 0x004e80c791007988 */ /* 0x000fe8000800000a */
[----:B------:R-:W-:Y:S04]  /*dd40*/  STS.U8 [R145+UR10+0x5280], R182 ;  /* 0x005280b691007988 */ /* 0x000fe8000800000a */
[----:B------:R-:W-:Y:S04]  /*dd50*/  STS.U8 [R145+UR10+0x5680], R167 ;  /* 0x005680a791007988 */ /* 0x000fe8000800000a */
[----:B------:R-:W-:Y:S01]  /*dd60*/  STS.U8 [R145+UR10+0x5a80], R151 ;  /* 0x005a809791007988 */ /* 0x000fe2000800000a */
[----:B0-----:R-:W-:-:S04]  /*dd70*/  LOP3.LUT R209, R209, 0x7f, RZ, 0xc0, !PT ;  /* 0x0000007fd1d17812 */ /* 0x001fc800078ec0ff */
[C---:B------:R-:W-:Y:S01]  /*dd80*/  LOP3.LUT R143, R209.reuse, 0x60, RZ, 0x3c, !PT ;  /* 0x00000060d18f7812 */ /* 0x040fe200078e3cff */
[----:B------:R-:W-:Y:S01]  /*dd90*/  STS.U8 [R145+UR10+0x5e80], R134 ;  /* 0x005e808691007988 */ /* 0x000fe2000800000a */
[----:B------:R-:W-:-:S03]  /*dda0*/  LOP3.LUT R140, R209, 0x70, RZ, 0x3c, !PT ;  /* 0x00000070d18c7812 */ /* 0x000fc600078e3cff */
[----:B---3--:R-:W-:Y:S04]  /*ddb0*/  STS.U8 [R143+UR10+0x4300], R193 ;  /* 0x004300c18f007988 */ /* 0x008fe8000800000a */
[----:B------:R-:W-:Y:S04]  /*ddc0*/  STS.U8 [R143+UR10+0x4700], R247 ;  /* 0x004700f78f007988 */ /* 0x000fe8000800000a */
[----:B------:R-:W-:Y:S04]  /*ddd0*/  STS.U8 [R143+UR10+0x4b00], R211 ;  /* 0x004b00d38f007988 */ /* 0x000fe8000800000a */
[----:B------:R-:W-:Y:S04]  /*dde0*/  STS.U8 [R143+UR10+0x4f00], R197 ;  /* 0x004f00c58f007988 */ /* 0x000fe8000800000a */
[----:B------:R-:W-:Y:S04]  /*ddf0*/  STS.U8 [R143+UR10+0x5300], R181 ;  /* 0x005300b58f007988 */ /* 0x000fe8000800000a */
[----:B------:R-:W-:Y:S04]  /*de00*/  STS.U8 [R143+UR10+0x5700], R164 ;  /* 0x005700a48f007988 */ /* 0x000fe8000800000a */
[----:B------:R-:W-:Y:S04]  /*de10*/  STS.U8 [R143+UR10+0x5b00], R149 ;  /* 0x005b00958f007988 */ /* 0x000fe8000800000a */
[----:B------:R-:W-:Y:S04]  /*de20*/  STS.U8 [R143+UR10+0x5f00], R133 ;  /* 0x005f00858f007988 */ /* 0x000fe8000800000a */
[----:B------:R0:W-:Y:S04]  /*de30*/  STS.U8 [R140+UR10+0x4380], R0 ;  /* 0x004380008c007988 */ /* 0x0001e8000800000a */
[----:B0-----:R0:W5:Y:S04]  /*de40*/  LDL.LU R0, [R1+0x244] ;  /* 0x0002440001007983 */ /* 0x0011680000300800 */
[----:B------:R0:W-:Y:S04]  /*de50*/  STS.U8 [R140+UR10+0x4780], R245 ;  /* 0x004780f58c007988 */ /* 0x0001e8000800000a */
        /* <DEDUP_REMOVED lines=69> */
[----:B------:R0:W-:Y:S01]  /*e2b0*/  STS.U8 [R126+UR10+0x7d80], R252 ;  /* 0x007d80fc7e007988 */ /* 0x0001e2000800000a */
[----:B------:R1:W-:Y:S06]  /*e2c0*/  MEMBAR.ALL.CTA ;  /* 0x0000000000007992 */ /* 0x0003ec0000008000 */
[----:B-1----:R-:W1:Y:S02]  /*e2d0*/  FENCE.VIEW.ASYNC.S ;  /* 0x00000000000073c6 */ /* 0x002e640000000000 */
[----:B-1----:R-:W-:Y:S01]  /*e2e0*/  BAR.SYNC.DEFER_BLOCKING 0x0 ;  /* 0x0000000000007b1d */ /* 0x002fe20000010000 */
[----:B------:R-:W-:-:S04]  /*e2f0*/  ULEA UR12, UR13, UR10, 0x3 ;  /* 0x0000000a0d0c7291 */ /* 0x000fc8000f8e18ff */
[----:B------:R-:W-:Y:S01]  /*e300*/  UIADD3 UR12, UPT, UPT, UR12, 0x8000, URZ ;  /* 0x000080000c0c7890 */ /* 0x000fe2000fffe0ff */
[----:B------:R-:W-:Y:S01]  /*e310*/  UMOV UR4, UR5 ;  /* 0x0000000500047c82 */ /* 0x000fe20008000000 */
        /* <DEDUP_REMOVED lines=8> */
[----:B------:R-:W-:Y:S01]  /*e3a0*/  UMOV UR18, UR6 ;  /* 0x0000000600127c82 */ /* 0x000fe20008000000 */
[----:B------:R-:W-:Y:S01]  /*e3b0*/  UMOV UR19, 0x40004040 ;  /* 0x4000404000137882 */ /* 0x000fe20000000000 */
[----:B------:R-:W-:Y:S01]  /*e3c0*/  UMOV UR24, UR8 ;  /* 0x0000000800187c82 */ /* 0x000fe20008000000 */
[----:B------:R-:W-:Y:S01]  /*e3d0*/  UMOV UR25, 0x80004020 ;  /* 0x8000402000197882 */ /* 0x000fe20000000000 */
[----:B------:R-:W-:Y:S01]  /*e3e0*/  UMOV UR26, 0x0 ;  /* 0x00000000001a7882 */ /* 0x000fe20000000000 */
[----:B------:R-:W-:Y:S01]  /*e3f0*/  UMOV UR27, 0x10408490 ;  /* 0x10408490001b7882 */ /* 0x000fe20000000000 */
[----:B------:R-:W-:Y:S01]  /*e400*/  UMOV UR28, 0x0 ;  /* 0x00000000001c7882 */ /* 0x000fe20000000000 */
[----:B------:R-:W-:Y:S01]  /*e410*/  UMOV UR29, 0x10408490 ;  /* 0x10408490001d7882 */ /* 0x000fe20000000000 */
[----:B------:R-:W-:Y:S01]  /*e420*/  UMOV UR5, 0x3 ;  /* 0x0000000300057882 */ /* 0x000fe20000000000 */
[----:B------:R0:W-:Y:S01]  /*e430*/  UTCQMMA.2CTA gdesc[UR18], gdesc[UR24], tmem[UR22], tmem[UR26], idesc[UR27], UPT ;  /* 0x00ff1a18120075ea */ /* 0x0001e2000ba00316 */
[----:B------:R0:W-:Y:S01]  /*e440*/  UTCQMMA.2CTA gdesc[UR14], gdesc[UR16], tmem[UR22], tmem[UR28], idesc[UR29], UPT ;  /* 0x00ff1c100e0075ea */ /* 0x0001e2000ba00316 */
[----:B------:R0:W-:Y:S01]  /*e450*/  UTCBAR.2CTA.MULTICAST [UR12], URZ, UR5 ;  /* 0x000000ff0c0073e9 */ /* 0x0001e20008200805 */
[----:B------:R-:W-:Y:S01]  /*e460*/  NOP ;  /* 0x0000000000007918 */ /* 0x000fe20000000000 */
.L_x_15:
[----:B------:R-:W2:Y:S04]  /*e470*/  LDL R126, [R1+0x44] ;  /* 0x00004400017e7983 */ /* 0x000ea80000100800 */
[----:B------:R-:W3:Y:S04]  /*e480*/  LDL.LU R125, [R1] ;  /* 0x00000000017d7983 */ /* 0x000ee80000300800 */
[----:B------:R-:W4:Y:S01]  /*e490*/  LDL R124, [R1+0x148] ;  /* 0x00014800017c7983 */ /* 0x000f220000100800 */
[----:B------:R-:W-:Y:S01]  /*e4a0*/  UIADD3 UR13, UPT, UPT, UR13, 0x1, URZ ;  /* 0x000000010d0d7890 */ /* 0x000fe2000fffe0ff */
[----:B------:R-:W-:-:S03]  /*e4b0*/  VIADD R117, R117, 0xffffffc0 ;  /* 0xffffffc075757836 */ /* 0x000fc60000000000 */
[----:B------:R-:W-:-:S04]  /*e4c0*/  UISETP.GT.AND UP1, UPT, UR13, 0x1, UPT ;  /* 0x000000010d00788c */ /* 0x000fc8000bf24270 */
[----:B0-----:R-:W-:Y:S02]  /*e4d0*/  USEL UR5, URZ, 0x1, !UP1 ;  /* 0x00000001ff057887 */ /* 0x001fe4000c800000 */
[----:B------:R-:W-:Y:S02]  /*e4e0*/  USEL UR13, UR13, URZ, !UP1 ;  /* 0x000000ff0d0d7287 */ /* 0x000fe4000c800000 */
[----:B------:R-:W-:Y:S01]  /*e4f0*/  ULOP3.LUT UR5, UR4, UR5, URZ, 0x3c, !UPT ;  /* 0x0000000504057292 */ /* 0x000fe2000f8e3cff */
[----:B--2---:R-:W-:Y:S01]  /*e500*/  IADD3 R121, P3, PT, R126, R121, RZ ;  /* 0x000000797e797210 */ /* 0x004fe20007f7e0ff */
[----:B------:R-:W-:Y:S02]  /*e510*/  IMAD.U32 R126, RZ, RZ, UR4 ;  /* 0x00000004ff7e7e24 */ /* 0x000fe4000f8e00ff */
[----:B---3--:R-:W-:Y:S02]  /*e520*/  VIADD R125, R125, 0xffffffff ;  /* 0xffffffff7d7d7836 */ /* 0x008fe40000000000 */
[----:B----4-:R-:W-:-:S03]  /*e530*/  IMAD.X R122, R124, 0x1, R122, P3 ;  /* 0x000000017c7a7824 */ /* 0x010fc600018e067a */
[----:B------:R0:W-:Y:S01]  /*e540*/  STL [R1], R125 ;  /* 0x0000007d01007387 */ /* 0x0001e20000100800 */
[----:B------:R-:W-:-:S13]  /*e550*/  ISETP.NE.U32.AND P0, PT, R125, RZ, PT ;  /* 0x000000ff7d00720c */ /* 0x000fda0003f05070 */
[----:B0-----:R-:W-:Y:S05]  /*e560*/  @P0 BRA `(.L_x_16) ;  /* 0xffffffbc004c0947 */ /* 0x001fea000383ffff */
.L_x_13:
[----:B------:R-:W2:Y:S01]  /*e570*/  LDL.LU R124, [R1+0x144] ;  /* 0x00014400017c7983 */ /* 0x000ea20000300800 */
[----:B------:R-:W0:Y:S01]  /*e580*/  LDCU UR5, c[0x0][0x3b8] ;  /* 0x00007700ff0577ac */ /* 0x000e220008000800 */
[----:B------:R-:W1:Y:S01]  /*e590*/  LDC R125, c[0x0][0x3a0] ;  /* 0x0000e800ff7d7b82 */ /* 0x000e620000000800 */
[C---:B-----5:R-:W-:Y:S01]  /*e5a0*/  VIADD R2, R0.reuse, 0x1 ;  /* 0x0000000100027836 */ /* 0x060fe20000000000 */
[----:B------:R-:W2:Y:S01]  /*e5b0*/  LDCU.128 UR16, c[0x0][0x390] ;  /* 0x00007200ff1077ac */ /* 0x000ea20008000c00 */
[C---:B------:R-:W-:Y:S02]  /*e5c0*/  VIADD R10, R0.reuse, 0x2 ;  /* 0x00000002000a7836 */ /* 0x040fe40000000000 */
[C---:B------:R-:W-:Y:S01]  /*e5d0*/  VIADD R9, R0.reuse, 0x3 ;  /* 0x0000000300097836 */ /* 0x040fe20000000000 */
[----:B------:R-:W3:Y:S01]  /*e5e0*/  LDCU UR7, c[0x0][0x39c] ;  /* 0x00007380ff0777ac */ /* 0x000ee20008000800 */
[----:B------:R-:W4:Y:S01]  /*e5f0*/  LDCU UR6, c[0x0][0x3b4] ;  /* 0x00007680ff0677ac */ /* 0x000f220008000800 */
[----:B------:R-:W1:Y:S01]  /*e600*/  LDCU UR8, c[0x0][0x39c] ;  /* 0x00007380ff0877ac */ /* 0x000e620008000800 */
[----:B0-----:R-:W-:Y:S01]  /*e610*/  IMAD R4, R0, UR5, RZ ;  /* 0x0000000500047c24 */ /* 0x001fe2000f8e02ff */
[----:B------:R-:W0:Y:S03]  /*e620*/  LDCU UR9, c[0x0][0x39c] ;  /* 0x00007380ff0977ac */ /* 0x000e260008000800 */
[----:B------:R-:W-:-:S02]  /*e630*/  VIADD R5, R4, UR5 ;  /* 0x0000000504057c36 */ /* 0x000fc40008000000 */
[----:B-1----:R-:W-:Y:S02]  /*e640*/  VIADD R125, R125, 0x3f ;  /* 0x0000003f7d7d7836 */ /* 0x002fe40000000000 */
[----:B------:R-:W-:-:S03]  /*e650*/  VIADD R6, R5, UR5 ;  /* 0x0000000505067c36 */ /* 0x000fc60008000000 */
[----:B------:R-:W-:Y:S01]  /*e660*/  ISETP.GE.AND P4, PT, R125, 0x40, PT ;  /* 0x000000407d00780c */ /* 0x000fe20003f86270 */
[----:B------:R-:W-:-:S04]  /*e670*/  VIADD R7, R6, UR5 ;  /* 0x0000000506077c36 */ /* 0x000fc80008000000 */
        /* <DEDUP_REMOVED lines=11> */
[----:B------:R-:W-:Y:S01]  /*e730*/  VIADD R78, R77, UR5 ;  /* 0x000000054d4e7c36 */ /* 0x000fe20008000000 */
[----:B--2---:R-:W-:-:S04]  /*e740*/  ISETP.GE.AND P0, PT, R124, UR18, PT ;  /* 0x000000127c007c0c */ /* 0x004fc8000bf06270 */
[----:B---3--:R-:W-:Y:S01]  /*e750*/  ISETP.LT.AND P6, PT, R2, UR7, !P0 ;  /* 0x0000000702007c0c */ /* 0x008fe2000c7c1270 */
[----:B----4-:R-:W-:Y:S01]  /*e760*/  IMAD R2, R124, UR6, RZ ;  /* 0x000000067c027c24 */ /* 0x010fe2000f8e02ff */
[----:B------:R-:W1:Y:S01]  /*e770*/  LDCU UR6, c[0x0][0x39c] ;  /* 0x00007380ff0677ac */ /* 0x000e620008000800 */
[----:B------:R-:W-:Y:S02]  /*e780*/  ISETP.LT.AND P3, PT, R10, UR8, !P0 ;  /* 0x000000080a007c0c */ /* 0x000fe4000c761270 */
[----:B0-----:R-:W-:Y:S01]  /*e790*/  ISETP.LT.AND P5, PT, R9, UR9, !P0 ;  /* 0x0000000909007c0c */ /* 0x001fe2000c7a1270 */
[----:B------:R-:W-:Y:S01]  /*e7a0*/  VIADD R9, R0, 0x4 ;  /* 0x0000000400097836 */ /* 0x000fe20000000000 */
[----:B------:R-:W-:-:S04]  /*e7b0*/  IADD3 R3, P2, PT, R2, UR16, RZ ;  /* 0x0000001002037c10 */ /* 0x000fc8000ff5e0ff */
[----:B------:R-:W-:Y:S02]  /*e7c0*/  LEA.HI.X.SX32 R2, R2, UR17, 0x1, P2 ;  /* 0x0000001102027c11 */ /* 0x000fe400090f0eff */
[----:B------:R-:W-:Y:S01]  /*e7d0*/  IADD3 R246, P2, PT, R4, R3, RZ ;  /* 0x0000000304f67210 */ /* 0x000fe20007f5e0ff */
[----:B------:R-:W-:-:S12]  /*e7e0*/  @!P4 BRA `(.L_x_17) ;  /* 0x000000000010c947 */ /* 0x000fd80003800000 */
[----:B------:R-:W-:-:S06]  /*e7f0*/  USHF.L.U32 UR4, UR4, 0x1f, URZ ;  /* 0x0000001f04047899 */ /* 0x000fcc00080006ff */
[----:B------:R-:W-:-:S04]  /*e800*/  IMAD.U32 R10, RZ, RZ, UR4 ;  /* 0x00000004ff0a7e24 */ /* 0x000fc8000f8e00ff */
[----:B------:R-:W0:Y:S02]  /*e810*/  SYNCS.PHASECHK.TRANS64.TRYWAIT P4, [UR12], R10 ;  /* 0x0000000aff0075a7 */ /* 0x000e24000808110c */
[----:B0-----:R-:W-:Y:S05]  /*e820*/  @!P4 BRA `(.L_x_18) ;  /* 0x000000940064c947 */ /* 0x001fea0003800000 */
.L_x_17:
[----:B------:R-:W-:Y:S01]  /*e830*/  BAR.SYNC.DEFER_BLOCKING 0x0 ;  /* 0x0000000000007b1d */ /* 0x000fe20000010000 */
[CC--:B------:R-:W-:Y:S01]  /*e840*/  IADD3 R88, P4, PT, R5.reuse, R3.reuse, RZ ;  /* 0x0000000305587210 */ /* 0x0c0fe20007f9e0ff */
[----:B------:R-:W-:Y:S01]  /*e850*/  VIADD R79, R78, UR5 ;  /* 0x000000054e4f7c36 */ /* 0x000fe20008000000 */
[-C--:B------:R-:W-:Y:S01]  /*e860*/  LEA.HI.X.SX32 R247, R4, R2.reuse, 0x1, P2 ;  /* 0x0000000204f77211 */ /* 0x080fe200010f0eff */
[----:B------:R-:W-:Y:S01]  /*e870*/  VIADD R86, R0, 0x5 ;  /* 0x0000000500567836 */ /* 0x000fe20000000000 */
[-C--:B------:R-:W-:Y:S01]  /*e880*/  LEA.HI.X.SX32 R89, R5, R2.reuse, 0x1, P4 ;  /* 0x0000000205597211 */ /* 0x080fe200020f0eff */
[----:B------:R-:W-:Y:S01]  /*e890*/  VIADD R80, R79, UR5 ;  /* 0x000000054f507c36 */ /* 0x000fe20008000000 */
[-C--:B------:R-:W-:Y:S01]  /*e8a0*/  IADD3 R10, P4, PT, R6, R3.reuse, RZ ;  /* 0x00000003060a7210 */ /* 0x080fe20007f9e0ff */
[----:B------:R-:W0:Y:S01]  /*e8b0*/  LDCU UR4, c[0x0][0x39c] ;  /* 0x00007380ff0477ac */ /* 0x000e220008000800 */
[----:B-1----:R-:W-:Y:S01]  /*e8c0*/  ISETP.LT.AND P2, PT, R9, UR6, !P0 ;  /* 0x0000000609007c0c */ /* 0x002fe2000c741270 */
[----:B------:R-:W-:Y:S01]  /*e8d0*/  VIADD R81, R80, UR5 ;  /* 0x0000000550517c36 */ /* 0x000fe20008000000 */
[-C--:B------:R-:W-:Y:S01]  /*e8e0*/  LEA.HI.X.SX32 R11, R6, R2.reuse, 0x1, P4 ;  /* 0x00000002060b7211 */ /* 0x080fe200020f0eff */
[----:B------:R-:W1:Y:S01]  /*e8f0*/  LDCU UR6, c[0x0][0x39c] ;  /* 0x00007380ff0677ac */ /* 0x000e620008000800 */
[CC--:B------:R-:W-:Y:S01]  /*e900*/  IADD3 R4, P4, PT, R8.reuse, R3.reuse, RZ ;  /* 0x0000000308047210 */ /* 0x0c0fe20007f9e0ff */
[----:B------:R-:W-:Y:S01]  /*e910*/  VIADD R82, R81, UR5 ;  /* 0x0000000551527c36 */ /* 0x000fe20008000000 */
[----:B------:R-:W-:Y:S01]  /*e920*/  P2R R87, PR, RZ, 0x20 ;  /* 0x00000020ff577803 */ /* 0x000fe20000000000 */
[----:B------:R2:W-:Y:S01]  /*e930*/  STL.64 [R1+0x100], R10 ;  /* 0x0001000a01007387 */ /* 0x0005e20000100a00 */
[-C--:B------:R-:W-:Y:S01]  /*e940*/  LEA.HI.X.SX32 R5, R8, R2.reuse, 0x1, P4 ;  /* 0x0000000208057211 */ /* 0x080fe200020f0eff */
[----:B------:R-:W-:Y:S01]  /*e950*/  VIADD R83, R82, UR5 ;  /* 0x0000000552537c36 */ /* 0x000fe20008000000 */
[C---:B------:R-:W-:Y:S01]  /*e960*/  IADD3 R92, P4, PT, R68.reuse, R3, RZ ;  /* 0x00000003445c7210 */ /* 0x040fe20007f9e0ff */
[----:B------:R-:W3:Y:S02]  /*e970*/  LDCU UR7, c[0x0][0x39c] ;  /* 0x00007380ff0777ac */ /* 0x000ee40008000800 */
[----:B------:R-:W-:Y:S01]  /*e980*/  VIADD R84, R83, UR5 ;  /* 0x0000000553547c36 */ /* 0x000fe20008000000 */
[----:B------:R-:W-:Y:S01]  /*e990*/  LEA.HI.X.SX32 R93, R68, R2, 0x1, P4 ;  /* 0x00000002445d7211 */ /* 0x000fe200020f0eff */
[----:B------:R-:W4:Y:S02]  /*e9a0*/  @!P1 SYNCS.CCTL.IV [UR10+0x8000] ;  /* 0x00800000ff0099b1 */ /* 0x000f24000800000a */
[----:B----4-:R-:W-:Y:S01]  /*e9b0*/  BAR.SYNC.DEFER_BLOCKING 0x0 ;  /* 0x0000000000007b1d */ /* 0x010fe20000010000 */
[----:B------:R-:W-:-:S04]  /*e9c0*/  VIADD R85, R84, UR5 ;  /* 0x0000000554557c36 */ /* 0x000fc80008000000 */
[----:B------:R-:W-:Y:S01]  /*e9d0*/  VIADD R68, R85, UR5 ;  /* 0x0000000555447c36 */ /* 0x000fe20008000000 */
[----:B------:R-:W4:Y:S01]  /*e9e0*/  LDCU UR8, c[0x0][0x39c] ;  /* 0x00007380ff0877ac */ /* 0x000f220008000800 */
[----:B------:R-:W5:Y:S01]  /*e9f0*/  @!P1 SYNCS.CCTL.IV [UR10+0x8008] ;  /* 0x00800800ff0099b1 */ /* 0x000f62000800000a */
[----:B--2---:R-:W-:-:S04]  /*ea00*/  IADD3 R10, P1, PT, R7, R3, RZ ;  /* 0x00000003070a7210 */ /* 0x004fc80007f3e0ff */
[----:B------:R-:W-:Y:S02]  /*ea10*/  LEA.HI.X.SX32 R11, R7, R2, 0x1, P1 ;  /* 0x00000002070b7211 */ /* 0x000fe400008f0eff */
[----:B------:R-:W-:-:S03]  /*ea20*/  IADD3 R90, P1, PT, R69, R3, RZ ;  /* 0x00000003455a7210 */ /* 0x000fc60007f3e0ff */
[----:B------:R-:W-:Y:S01]  /*ea30*/  STL.64 [R1+0xf8], R10 ;  /* 0x0000f80a01007387 */ /* 0x000fe20000100a00 */
[----:B------:R-:W-:Y:S01]  /*ea40*/  LEA.HI.X.SX32 R91, R69, R2, 0x1, P1 ;  /* 0x00000002455b7211 */ /* 0x000fe200008f0eff */
[----:B------:R-:W-:Y:S02]  /*ea50*/  VIADD R69, R68, UR5 ;  /* 0x0000000544457c36 */ /* 0x000fe40008000000 */
[----:B------:R2:W-:Y:S04]  /*ea60*/  STL.64 [R1+0xf0], R4 ;  /* 0x0000f00401007387 */ /* 0x0005e80000100a00 */
[----:B------:R0:W-:Y:S04]  /*ea70*/  STL.64 [R1+0xe8], R92 ;  /* 0x0000e85c01007387 */ /* 0x0001e80000100a00 */
[----:B------:R1:W-:Y:S01]  /*ea80*/  STL.64 [R1+0xe0], R90 ;  /* 0x0000e05a01007387 */ /* 0x0003e20000100a00 */
[----:B--2---:R-:W2:Y:S01]  /*ea90*/  LDTM.x64 R4, tmem[UR11] ;  /* 0x0000000b000479ee */ /* 0x004ea20008340000 */
[----:B------:R-:W2:Y:S01]  /*eaa0*/  LDTM.x64 R132, tmem[UR11+0x40] ;  /* 0x0000400b008479ee */ /* 0x000ea20008340000 */
[----:B0-----:R-:W-:-:S02]  /*eab0*/  IADD3 R92, P4, PT, R70, R3, RZ ;  /* 0x00000003465c7210 */ /* 0x001fc40007f9e0ff */
[----:B-1----:R-:W-:Y:S02]  /*eac0*/  IADD3 R90, P1, PT, R71, R3, RZ ;  /* 0x00000003475a7210 */ /* 0x002fe40007f3e0ff */
[-C--:B------:R-:W-:Y:S01]  /*ead0*/  LEA.HI.X.SX32 R93, R70, R2.reuse, 0x1, P4 ;  /* 0x00000002465d7211 */ /* 0x080fe200020f0eff */
[----:B------:R-:W-:Y:S01]  /*eae0*/  VIADD R70, R69, UR5 ;  /* 0x0000000545467c36 */ /* 0x000fe20008000000 */
[----:B------:R-:W-:-:S03]  /*eaf0*/  LEA.HI.X.SX32 R91, R71, R2, 0x1, P1 ;  /* 0x00000002475b7211 */ /* 0x000fc600008f0eff */
[----:B------:R0:W-:Y:S01]  /*eb00*/  STL.64 [R1+0xd8], R92 ;  /* 0x0000d85c01007387 */ /* 0x0001e20000100a00 */
[----:B------:R-:W-:-:S03]  /*eb10*/  VIADD R71, R70, UR5 ;  /* 0x0000000546477c36 */ /* 0x000fc60008000000 */
[----:B------:R1:W-:Y:S01]  /*eb20*/  STL.64 [R1+0xd0], R90 ;  /* 0x0000d05a01007387 */ /* 0x0003e20000100a00 */
[CC--:B0-----:R-:W-:Y:S02]  /*eb30*/  IADD3 R92, P4, PT, R72.reuse, R3.reuse, RZ ;  /* 0x00000003485c7210 */ /* 0x0c1fe40007f9e0ff */
        /* <DEDUP_REMOVED lines=16> */
[C---:B-1----:R-:W-:Y:S02]  /*ec40*/  IADD3 R90, P1, PT, R77.reuse, R3, RZ ;  /* 0x000000034d5a7210 */ /* 0x042fe40007f3e0ff */
[-C--:B------:R-:W-:Y:S02]  /*ec50*/  LEA.HI.X.SX32 R93, R76, R2.reuse, 0x1, P4 ;  /* 0x000000024c5d7211 */ /* 0x080fe400020f0eff */
[----:B------:R-:W-:-:S03]  /*ec60*/  LEA.HI.X.SX32 R91, R77, R2, 0x1, P1 ;  /* 0x000000024d5b7211 */ /* 0x000fc600008f0eff */
[----:B------:R0:W-:Y:S04]  /*ec70*/  STL.64 [R1+0xa8], R92 ;  /* 0x0000a85c01007387 */ /* 0x0001e80000100a00 */
[----:B------:R1:W-:Y:S01]  /*ec80*/  STL.64 [R1+0xa0], R90 ;  /* 0x0000a05a01007387 */ /* 0x0003e20000100a00 */
[CC--:B0-----:R-:W-:Y:S02]  /*ec90*/  IADD3 R92, P4, PT, R78.reuse, R3.reuse, RZ ;  /* 0x000000034e5c7210 */ /* 0x0c1fe40007f9e0ff */
[C---:B-1----:R-:W-:Y:S02]  /*eca0*/  IADD3 R90, P1, PT, R79.reuse, R3, RZ ;  /* 0x000000034f5a7210 */ /* 0x042fe40007f3e0ff */
[-C--:B------:R-:W-:Y:S02]  /*ecb0*/  LEA.HI.X.SX32 R93, R78, R2.reuse, 0x1, P4 ;  /* 0x000000024e5d7211 */ /* 0x080fe400020f0eff */
[----:B------:R-:W-:-:S02]  /*ecc0*/  LEA.HI.X.SX32 R91, R79, R2, 0x1, P1 ;  /* 0x000000024f5b7211 */ /* 0x000fc400008f0eff */
[CC--:B------:R-:W-:Y:S01]  /*ecd0*/  IADD3 R76, P4, PT, R80.reuse, R3.reuse, RZ ;  /* 0x00000003504c7210 */ /* 0x0c0fe20007f9e0ff */
[----:B------:R0:W-:Y:S03]  /*ece0*/  STL.64 [R1+0x98], R92 ;  /* 0x0000985c01007387 */ /* 0x0001e60000100a00 */
[----:B------:R-:W-:Y:S01]  /*ecf0*/  LEA.HI.X.SX32 R77, R80, R2, 0x1, P4 ;  /* 0x00000002504d7211 */ /* 0x000fe200020f0eff */
[----:B------:R1:W-:Y:S04]  /*ed00*/  STL.64 [R1+0x90], R90 ;  /* 0x0000905a01007387 */ /* 0x0003e80000100a00 */
[----:B------:R2:W-:Y:S01]  /*ed10*/  STL.64 [R1+0x88], R76 ;  /* 0x0000884c01007387 */ /* 0x0005e20000100a00 */
[----:B0-----:R-:W-:-:S02]  /*ed20*/  IADD3 R92, P1, PT, R81, R3, RZ ;  /* 0x00000003515c7210 */ /* 0x001fc40007f3e0ff */
[CC--:B-1----:R-:W-:Y:S02]  /*ed30*/  IADD3 R90, P4, PT, R82.reuse, R3.reuse, RZ ;  /* 0x00000003525a7210 */ /* 0x0c2fe40007f9e0ff */
[-C--:B------:R-:W-:Y:S02]  /*ed40*/  LEA.HI.X.SX32 R93, R81, R2.reuse, 0x1, P1 ;  /* 0x00000002515d7211 */ /* 0x080fe400008f0eff */
[-C--:B------:R-:W-:Y:S01]  /*ed50*/  LEA.HI.X.SX32 R91, R82, R2.reuse, 0x1, P4 ;  /* 0x00000002525b7211 */ /* 0x080fe200020f0eff */
[----:B--2---:R-:W-:Y:S01]  /*ed60*/  VIADD R76, R75, UR5 ;  /* 0x000000054b4c7c36 */ /* 0x004fe20008000000 */
[CC--:B------:R-:W-:Y:S01]  /*ed70*/  IADD3 R78, P1, PT, R83.reuse, R3.reuse, RZ ;  /* 0x00000003534e7210 */ /* 0x0c0fe20007f3e0ff */
[----:B------:R-:W-:Y:S02]  /*ed80*/  STL.64 [R1+0x80], R92 ;  /* 0x0000805c01007387 */ /* 0x000fe40000100a00 */
[----:B------:R-:W-:Y:S01]  /*ed90*/  VIADD R77, R76, UR5 ;  /* 0x000000054c4d7c36 */ /* 0x000fe20008000000 */
[----:B------:R-:W-:Y:S01]  /*eda0*/  LEA.HI.X.SX32 R79, R83, R2, 0x1, P1 ;  /* 0x00000002534f7211 */ /* 0x000fe200008f0eff */
[----:B------:R0:W-:Y:S01]  /*edb0*/  STL.64 [R1+0x78], R90 ;  /* 0x0000785a01007387 */ /* 0x0001e20000100a00 */
[----:B------:R-:W-:-:S03]  /*edc0*/  IADD3 R80, P1, PT, R85, R3, RZ ;  /* 0x0000000355507210 */ /* 0x000fc60007f3e0ff */
[----:B------:R1:W-:Y:S01]  /*edd0*/  STL.64 [R1+0x70], R78 ;  /* 0x0000704e01007387 */ /* 0x0003e20000100a00 */
[----:B------:R-:W-:Y:S02]  /*ede0*/  LEA.HI.X.SX32 R81, R85, R2, 0x1, P1 ;  /* 0x0000000255517211 */ /* 0x000fe400008f0eff */
[----:B0-----:R-:W-:-:S04]  /*edf0*/  IADD3 R90, P4, PT, R84, R3, RZ ;  /* 0x00000003545a7210 */ /* 0x001fc80007f9e0ff */
[----:B------:R-:W-:Y:S01]  /*ee00*/  LEA.HI.X.SX32 R91, R84, R2, 0x1, P4 ;  /* 0x00000002545b7211 */ /* 0x000fe200020f0eff */
[----:B-1----:R-:W-:Y:S01]  /*ee10*/  VIADD R78, R77, UR5 ;  /* 0x000000054d4e7c36 */ /* 0x002fe20008000000 */
[----:B------:R-:W-:-:S03]  /*ee20*/  IADD3 R82, P4, PT, R68, R3, RZ ;  /* 0x0000000344527210 */ /* 0x000fc60007f9e0ff */
[----:B------:R-:W-:Y:S01]  /*ee30*/  STL.64 [R1+0x68], R90 ;  /* 0x0000685a01007387 */ /* 0x000fe20000100a00 */
[----:B------:R-:W-:Y:S01]  /*ee40*/  LEA.HI.X.SX32 R83, R68, R2, 0x1, P4 ;  /* 0x0000000244537211 */ /* 0x000fe200020f0eff */
[----:B------:R-:W-:Y:S02]  /*ee50*/  VIADD R79, R78, UR5 ;  /* 0x000000054e4f7c36 */ /* 0x000fe40008000000 */
[----:B------:R0:W-:Y:S02]  /*ee60*/  STL.64 [R1+0x60], R80 ;  /* 0x0000605001007387 */ /* 0x0001e40000100a00 */
[----:B------:R-:W-:Y:S02]  /*ee70*/  VIADD R68, R79, UR5 ;  /* 0x000000054f447c36 */ /* 0x000fe40008000000 */
[----:B------:R1:W-:Y:S01]  /*ee80*/  STL.64 [R1+0x58], R82 ;  /* 0x0000585201007387 */ /* 0x0003e20000100a00 */
[----:B0-----:R-:W-:-:S04]  /*ee90*/  IADD3 R80, P1, PT, R69, R3, RZ ;  /* 0x0000000345507210 */ /* 0x001fc80007f3e0ff */
[----:B------:R-:W-:Y:S01]  /*eea0*/  LEA.HI.X.SX32 R81, R69, R2, 0x1, P1 ;  /* 0x0000000245517211 */ /* 0x000fe200008f0eff */
[----:B------:R-:W-:Y:S01]  /*eeb0*/  VIADD R69, R68, UR5 ;  /* 0x0000000544457c36 */ /* 0x000fe20008000000 */
[----:B-1----:R-:W-:-:S03]  /*eec0*/  IADD3 R82, P4, PT, R70, R3, RZ ;  /* 0x0000000346527210 */ /* 0x002fc60007f9e0ff */
[----:B------:R0:W-:Y:S01]  /*eed0*/  STL.64 [R1+0x50], R80 ;  /* 0x0000505001007387 */ /* 0x0001e20000100a00 */
[----:B------:R-:W-:Y:S01]  /*eee0*/  LEA.HI.X.SX32 R83, R70, R2, 0x1, P4 ;  /* 0x0000000246537211 */ /* 0x000fe200020f0eff */
[----:B------:R-:W-:-:S04]  /*eef0*/  VIADD R70, R69, UR5 ;  /* 0x0000000545467c36 */ /* 0x000fc80008000000 */
        /* <DEDUP_REMOVED lines=22> */
[----:B------:R-:W-:-:S05]  /*f060*/  LEA.HI.X.SX32 R83, R76, R2, 0x1, P4 ;  /* 0x000000024c537211 */ /* 0x000fca00020f0eff */
[----:B------:R1:W-:Y:S01]  /*f070*/  STL.64 [R1+0x18], R82 ;  /* 0x0000185201007387 */ /* 0x0003e20000100a00 */
[----:B0-----:R-:W-:-:S04]  /*f080*/  IADD3 R80, P1, PT, R77, R3, RZ ;  /* 0x000000034d507210 */ /* 0x001fc80007f3e0ff */
[----:B------:R-:W-:Y:S02]  /*f090*/  LEA.HI.X.SX32 R81, R77, R2, 0x1, P1 ;  /* 0x000000024d517211 */ /* 0x000fe400008f0eff */
[----:B-1----:R-:W-:-:S03]  /*f0a0*/  IADD3 R82, P4, PT, R78, R3, RZ ;  /* 0x000000034e527210 */ /* 0x002fc60007f9e0ff */
[----:B------:R0:W-:Y:S01]  /*f0b0*/  STL.64 [R1+0x10], R80 ;  /* 0x0000105001007387 */ /* 0x0001e20000100a00 */
[----:B------:R-:W-:Y:S02]  /*f0c0*/  LEA.HI.X.SX32 R83, R78, R2, 0x1, P4 ;  /* 0x000000024e537211 */ /* 0x000fe400020f0eff */
[----:B------:R-:W-:-:S03]  /*f0d0*/  IADD3 R250, P4, PT, R68, R3, RZ ;  /* 0x0000000344fa7210 */ /* 0x000fc60007f9e0ff */
[----:B------:R-:W-:Y:S01]  /*f0e0*/  STL.64 [R1+0x8], R82 ;  /* 0x0000085201007387 */ /* 0x000fe20000100a00 */
[-C--:B------:R-:W-:Y:S01]  /*f0f0*/  LEA.HI.X.SX32 R251, R68, R2.reuse, 0x1, P4 ;  /* 0x0000000244fb7211 */ /* 0x080fe200020f0eff */
[----:B------:R-:W-:Y:S01]  /*f100*/  VIADD R68, R75, UR5 ;  /* 0x000000054b447c36 */ /* 0x000fe20008000000 */
[CC--:B------:R-:W-:Y:S02]  /*f110*/  IADD3 R244, P4, PT, R70.reuse, R3.reuse, RZ ;  /* 0x0000000346f47210 */ /* 0x0c0fe40007f9e0ff */
[CC--:B0-----:R-:W-:Y:S02]  /*f120*/  IADD3 R80, P1, PT, R79.reuse, R3.reuse, RZ ;  /* 0x000000034f507210 */ /* 0x0c1fe40007f3e0ff */
[-C--:B------:R-:W-:Y:S02]  /*f130*/  LEA.HI.X.SX32 R245, R70, R2.reuse, 0x1, P4 ;  /* 0x0000000246f57211 */ /* 0x080fe400020f0eff */
[----:B------:R-:W-:Y:S02]  /*f140*/  LEA.HI.X.SX32 R81, R79, R2, 0x1, P1 ;  /* 0x000000024f517211 */ /* 0x000fe400008f0eff */
[----:B------:R-:W-:-:S02]  /*f150*/  IADD3 R248, P1, PT, R69, R3, RZ ;  /* 0x0000000345f87210 */ /* 0x000fc40007f3e0ff */
[-C--:B------:R-:W-:Y:S01]  /*f160*/  IADD3 R240, P4, PT, R72, R3.reuse, RZ ;  /* 0x0000000348f07210 */ /* 0x080fe20007f9e0ff */
[----:B------:R-:W-:Y:S01]  /*f170*/  STL.64 [R1], R80 ;  /* 0x0000005001007387 */ /* 0x000fe20000100a00 */
[-C--:B------:R-:W-:Y:S01]  /*f180*/  LEA.HI.X.SX32 R249, R69, R2.reuse, 0x1, P1 ;  /* 0x0000000245f97211 */ /* 0x080fe200008f0eff */
[----:B------:R-:W-:Y:S01]  /*f190*/  VIADD R69, R68, UR5 ;  /* 0x0000000544457c36 */ /* 0x000fe20008000000 */
[-C--:B------:R-:W-:Y:S01]  /*f1a0*/  IADD3 R242, P1, PT, R71, R3.reuse, RZ ;  /* 0x0000000347f27210 */ /* 0x080fe20007f3e0ff */
[----:B------:R-:W-:Y:S01]  /*f1b0*/  STL [R1+0x288], R250 ;  /* 0x000288fa01007387 */ /* 0x000fe20000100800 */
[-C--:B------:R-:W-:Y:S01]  /*f1c0*/  LEA.HI.X.SX32 R241, R72, R2.reuse, 0x1, P4 ;  /* 0x0000000248f17211 */ /* 0x080fe200020f0eff */
[----:B------:R-:W-:Y:S01]  /*f1d0*/  VIADD R70, R69, UR5 ;  /* 0x0000000545467c36 */ /* 0x000fe20008000000 */
[-C--:B------:R-:W-:Y:S01]  /*f1e0*/  LEA.HI.X.SX32 R243, R71, R2.reuse, 0x1, P1 ;  /* 0x0000000247f37211 */ /* 0x080fe200008f0eff */
[----:B------:R-:W-:Y:S01]  /*f1f0*/  STL [R1+0x278], R251 ;  /* 0x000278fb01007387 */ /* 0x000fe20000100800 */
[CC--:B------:R-:W-:Y:S01]  /*f200*/  IADD3 R238, P1, PT, R73.reuse, R3.reuse, RZ ;  /* 0x0000000349ee7210 */ /* 0x0c0fe20007f3e0ff */
[----:B------:R-:W-:Y:S01]  /*f210*/  VIADD R71, R70, UR5 ;  /* 0x0000000546477c36 */ /* 0x000fe20008000000 */
[CC--:B------:R-:W-:Y:S01]  /*f220*/  IADD3 R236, P4, PT, R74.reuse, R3.reuse, RZ ;  /* 0x000000034aec7210 */ /* 0x0c0fe20007f9e0ff */
[----:B------:R-:W-:Y:S01]  /*f230*/  STL [R1+0x2a0], R248 ;  /* 0x0002a0f801007387 */ /* 0x000fe20000100800 */
[-C--:B------:R-:W-:Y:S01]  /*f240*/  LEA.HI.X.SX32 R239, R73, R2.reuse, 0x1, P1 ;  /* 0x0000000249ef7211 */ /* 0x080fe200008f0eff */
[----:B------:R-:W-:Y:S01]  /*f250*/  VIADD R72, R71, UR5 ;  /* 0x0000000547487c36 */ /* 0x000fe20008000000 */
[----:B------:R-:W-:Y:S01]  /*f260*/  IADD3 R234, P1, PT, R75, R3, RZ ;  /* 0x000000034bea7210 */ /* 0x000fe20007f3e0ff */
[----:B------:R-:W-:Y:S01]  /*f270*/  STL [R1+0x274], R249 ;  /* 0x000274f901007387 */ /* 0x000fe20000100800 */
[----:B------:R-:W-:-:S02]  /*f280*/  LEA.HI.X.SX32 R237, R74, R2, 0x1, P4 ;  /* 0x000000024aed7211 */ /* 0x000fc400020f0eff */
[----:B------:R-:W-:Y:S01]  /*f290*/  LEA.HI.X.SX32 R235, R75, R2, 0x1, P1 ;  /* 0x000000024beb7211 */ /* 0x000fe200008f0eff */
[----:B------:R-:W-:Y:S01]  /*f2a0*/  STL.64 [R1+0x280], R244 ;  /* 0x000280f401007387 */ /* 0x000fe20000100a00 */
[----:B------:R-:W-:-:S03]  /*f2b0*/  IADD3 R232, P4, PT, R68, R3, RZ ;  /* 0x0000000344e87210 */ /* 0x000fc60007f9e0ff */
[----:B------:R-:W-:Y:S04]  /*f2c0*/  STL.64 [R1+0x290], R242 ;  /* 0x000290f201007387 */ /* 0x000fe80000100a00 */
[----:B------:R-:W-:Y:S04]  /*f2d0*/  STL [R1+0x2b8], R240 ;  /* 0x0002b8f001007387 */ /* 0x000fe80000100800 */
[----:B------:R-:W-:Y:S04]  /*f2e0*/  STL [R1+0x270], R241 ;  /* 0x000270f101007387 */ /* 0x000fe80000100800 */
[----:B------:R-:W-:Y:S04]  /*f2f0*/  STL.64 [R1+0x298], R238 ;  /* 0x000298ee01007387 */ /* 0x000fe80000100a00 */
[----:B------:R-:W-:Y:S04]  /*f300*/  STL [R1+0x26c], R237 ;  /* 0x00026ced01007387 */ /* 0x000fe80000100800 */
[----:B------:R0:W-:Y:S04]  /*f310*/  STL.64 [R1+0x2a8], R234 ;  /* 0x0002a8ea01007387 */ /* 0x0001e80000100a00 */
[----:B0-----:R-:W2:Y:S01]  /*f320*/  LDL.LU.64 R234, [R1+0x100] ;  /* 0x0001000001ea7983 */ /* 0x001ea20000300a00 */
[----:B------:R-:W-:-:S02]  /*f330*/  IADD3 R230, P1, PT, R69, R3, RZ ;  /* 0x0000000345e67210 */ /* 0x000fc40007f3e0ff */
[-C--:B------:R-:W-:Y:S01]  /*f340*/  LEA.HI.X.SX32 R233, R68, R2.reuse, 0x1, P4 ;  /* 0x0000000244e97211 */ /* 0x080fe200020f0eff */
[----:B------:R-:W-:Y:S01]  /*f350*/  VIADD R68, R72, UR5 ;  /* 0x0000000548447c36 */ /* 0x000fe20008000000 */
[-C--:B------:R-:W-:Y:S02]  /*f360*/  IADD3 R228, P4, PT, R70, R3.reuse, RZ ;  /* 0x0000000346e47210 */ /* 0x080fe40007f9e0ff */
[-C--:B------:R-:W-:Y:S01]  /*f370*/  LEA.HI.X.SX32 R231, R69, R2.reuse, 0x1, P1 ;  /* 0x0000000245e77211 */ /* 0x080fe200008f0eff */
[----:B------:R-:W-:Y:S01]  /*f380*/  VIADD R69, R68, UR5 ;  /* 0x0000000544457c36 */ /* 0x000fe20008000000 */
[-C--:B------:R-:W-:Y:S02]  /*f390*/  IADD3 R226, P1, PT, R71, R3.reuse, RZ ;  /* 0x0000000347e27210 */ /* 0x080fe40007f3e0ff */
[----:B------:R-:W-:Y:S01]  /*f3a0*/  LEA.HI.X.SX32 R229, R70, R2, 0x1, P4 ;  /* 0x0000000246e57211 */ /* 0x000fe200020f0eff */
[----:B------:R-:W-:Y:S01]  /*f3b0*/  VIADD R70, R69, UR5 ;  /* 0x0000000545467c36 */ /* 0x000fe20008000000 */
[----:B------:R-:W-:-:S02]  /*f3c0*/  IADD3 R224, P4, PT, R72, R3, RZ ;  /* 0x0000000348e07210 */ /* 0x000fc40007f9e0ff */
[-C--:B------:R-:W-:Y:S01]  /*f3d0*/  LEA.HI.X.SX32 R227, R71, R2.reuse, 0x1, P1 ;  /* 0x0000000247e37211 */ /* 0x080fe200008f0eff */
[----:B------:R-:W-:Y:S01]  /*f3e0*/  VIADD R71, R70, UR5 ;  /* 0x0000000546477c36 */ /* 0x000fe20008000000 */
[-C--:B------:R-:W-:Y:S02]  /*f3f0*/  IADD3 R222, P1, PT, R68, R3.reuse, RZ ;  /* 0x0000000344de7210 */ /* 0x080fe40007f3e0ff */
[-C--:B------:R-:W-:Y:S02]  /*f400*/  LEA.HI.X.SX32 R225, R72, R2.reuse, 0x1, P4 ;  /* 0x0000000248e17211 */ /* 0x080fe400020f0eff */
[-C--:B------:R-:W-:Y:S02]  /*f410*/  IADD3 R220, P4, PT, R69, R3.reuse, RZ ;  /* 0x0000000345dc7210 */ /* 0x080fe40007f9e0ff */
[----:B------:R-:W-:Y:S01]  /*f420*/  LEA.HI.X.SX32 R223, R68, R2, 0x1, P1 ;  /* 0x0000000244df7211 */ /* 0x000fe200008f0eff */
[----:B------:R-:W-:Y:S01]  /*f430*/  VIADD R68, R71, UR5 ;  /* 0x0000000547447c36 */ /* 0x000fe20008000000 */
[----:B------:R-:W-:-:S02]  /*f440*/  IADD3 R216, P1, PT, R70, R3, RZ ;  /* 0x0000000346d87210 */ /* 0x000fc40007f3e0ff */
[-C--:B------:R-:W-:Y:S01]  /*f450*/  LEA.HI.X.SX32 R221, R69, R2.reuse, 0x1, P4 ;  /* 0x0000000245dd7211 */ /* 0x080fe200020f0eff */
[----:B------:R-:W-:Y:S01]  /*f460*/  VIADD R69, R68, UR5 ;  /* 0x0000000544457c36 */ /* 0x000fe20008000000 */
[CC--:B------:R-:W-:Y:S02]  /*f470*/  IADD3 R212, P4, PT, R71.reuse, R3.reuse, RZ ;  /* 0x0000000347d47210 */ /* 0x0c0fe40007f9e0ff */
[-C--:B------:R-:W-:Y:S02]  /*f480*/  LEA.HI.X.SX32 R217, R70, R2.reuse, 0x1, P1 ;  /* 0x0000000246d97211 */ /* 0x080fe400008f0eff */
[----:B------:R-:W-:Y:S02]  /*f490*/  LEA.HI.X.SX32 R213, R71, R2, 0x1, P4 ;  /* 0x0000000247d57211 */ /* 0x000fe400020f0eff */
[----:B------:R-:W-:Y:S02]  /*f4a0*/  IADD3 R208, P4, PT, R68, R3, RZ ;  /* 0x0000000344d07210 */ /* 0x000fe40007f9e0ff */
[----:B------:R-:W-:-:S02]  /*f4b0*/  F2FP.SATFINITE.E5M2.F32.PACK_AB_MERGE_C R245, R17, R16, RZ ;  /* 0x0000001011f5723e */ /* 0x000fc400048060ff */
[----:B------:R-:W-:Y:S02]  /*f4c0*/  LEA.HI.X.SX32 R209, R68, R2, 0x1, P4 ;  /* 0x0000000244d17211 */ /* 0x000fe400020f0eff */
[----:B------:R-:W-:Y:S02]  /*f4d0*/  IADD3 R204, P4, PT, R69, R3, RZ ;  /* 0x0000000345cc7210 */ /* 0x000fe40007f9e0ff */
[----:B------:R-:W-:Y:S02]  /*f4e0*/  F2FP.SATFINITE.E5M2.F32.PACK_AB_MERGE_C R244, R11, R10, RZ ;  /* 0x0000000a0bf4723e */ /* 0x000fe400048060ff */
[----:B------:R-:W-:Y:S02]  /*f4f0*/  LEA.HI.X.SX32 R205, R69, R2, 0x1, P4 ;  /* 0x0000000245cd7211 */ /* 0x000fe400020f0eff */
[----:B------:R-:W-:Y:S01]  /*f500*/  ISETP.LT.AND P1, PT, R86, UR4, !P0 ;  /* 0x0000000456007c0c */ /* 0x000fe2000c721270 */
[----:B------:R-:W0:Y:S01]  /*f510*/  LDCU UR4, c[0x0][0x39c] ;  /* 0x00007380ff0477ac */ /* 0x000e220008000800 */
[----:B------:R-:W-:-:S02]  /*f520*/  F2FP.SATFINITE.E5M2.F32.PACK_AB_MERGE_C R238, R23, R22, RZ ;  /* 0x0000001617ee723e */ /* 0x000fc400048060ff */
[----:B------:R-:W-:Y:S02]  /*f530*/  F2FP.SATFINITE.E5M2.F32.PACK_AB_MERGE_C R239, R25, R24, RZ ;  /* 0x0000001819ef723e */ /* 0x000fe400048060ff */
[----:B------:R-:W-:Y:S02]  /*f540*/  F2FP.SATFINITE.E5M2.F32.PACK_AB_MERGE_C R240, R27, R26, RZ ;  /* 0x0000001a1bf0723e */ /* 0x000fe400048060ff */
[----:B------:R-:W-:Y:S02]  /*f550*/  F2FP.SATFINITE.E5M2.F32.PACK_AB_MERGE_C R242, R29, R28, RZ ;  /* 0x0000001c1df2723e */ /* 0x000fe400048060ff */
[----:B------:R-:W-:Y:S02]  /*f560*/  F2FP.SATFINITE.E5M2.F32.PACK_AB_MERGE_C R243, R31, R30, RZ ;  /* 0x0000001e1ff3723e */ /* 0x000fe400048060ff */
[----:B------:R-:W-:Y:S02]  /*f570*/  F2FP.SATFINITE.E5M2.F32.PACK_AB_MERGE_C R248, R33, R32, RZ ;  /* 0x0000002021f8723e */ /* 0x000fe400048060ff */
[----:B------:R-:W-:-:S02]  /*f580*/  F2FP.SATFINITE.E5M2.F32.PACK_AB_MERGE_C R251, R35, R34, RZ ;  /* 0x0000002223fb723e */ /* 0x000fc400048060ff */
[----:B------:R-:W-:Y:S02]  /*f590*/  F2FP.SATFINITE.E5M2.F32.PACK_AB_MERGE_C R250, R37, R36, RZ ;  /* 0x0000002425fa723e */ /* 0x000fe400048060ff */
[----:B------:R-:W-:Y:S02]  /*f5a0*/  F2FP.SATFINITE.E5M2.F32.PACK_AB_MERGE_C R249, R39, R38, RZ ;  /* 0x0000002627f9723e */ /* 0x000fe400048060ff */
[----:B------:R-:W-:Y:S02]  /*f5b0*/  F2FP.SATFINITE.E5M2.F32.PACK_AB_MERGE_C R241, R41, R40, RZ ;  /* 0x0000002829f1723e */ /* 0x000fe400048060ff */
[----:B------:R-:W-:Y:S01]  /*f5c0*/  F2FP.SATFINITE.E5M2.F32.PACK_AB_MERGE_C R237, R43, R42, RZ ;  /* 0x0000002a2bed723e */ /* 0x000fe200048060ff */
[----:B--2---:R1:W-:Y:S04]  /*f5d0*/  STL.64 [R1+0x300], R234 ;  /* 0x000300ea01007387 */ /* 0x0043e80000100a00 */
[----:B------:R2:W-:Y:S04]  /*f5e0*/  STL [R1+0x268], R233 ;  /* 0x000268e901007387 */ /* 0x0005e80000100800 */
[----:B------:R0:W-:Y:S04]  /*f5f0*/  STL.64 [R1+0x2b0], R230 ;  /* 0x0002b0e601007387 */ /* 0x0001e80000100a00 */
[----:B------:R3:W-:Y:S01]  /*f600*/  STL [R1+0x264], R229 ;  /* 0x000264e501007387 */ /* 0x0007e20000100800 */
[----:B-1----:R-:W-:Y:S01]  /*f610*/  IMAD.MOV.U32 R234, RZ, RZ, R88 ;  /* 0x000000ffffea7224 */ /* 0x002fe200078e0058 */
[----:B--2---:R-:W-:Y:S01]  /*f620*/  F2FP.SATFINITE.E5M2.F32.PACK_AB_MERGE_C R233, R45, R44, RZ ;  /* 0x0000002c2de9723e */ /* 0x004fe200048060ff */
[----:B------:R-:W-:Y:S01]  /*f630*/  IMAD.MOV.U32 R235, RZ, RZ, R89 ;  /* 0x000000ffffeb7224 */ /* 0x000fe200078e0059 */
[----:B------:R1:W-:Y:S04]  /*f640*/  STL.64 [R1+0x2c0], R226 ;  /* 0x0002c0e201007387 */ /* 0x0003e80000100a00 */
[----:B------:R2:W-:Y:S01]  /*f650*/  STL [R1+0x260], R225 ;  /* 0x000260e101007387 */ /* 0x0005e20000100800 */
[----:B0-----:R-:W-:-:S02]  /*f660*/  F2FP.SATFINITE.E5M2.F32.PACK_AB_MERGE_C R230, R19, R18, RZ ;  /* 0x0000001213e6723e */ /* 0x001fc400048060ff */
[----:B------:R-:W-:Y:S01]  /*f670*/  F2FP.SATFINITE.E5M2.F32.PACK_AB_MERGE_C R231, R21, R20, RZ ;  /* 0x0000001415e7723e */ /* 0x000fe200048060ff */
[----:B------:R-:W-:Y:S01]  /*f680*/  STL.64 [R1+0x2c8], R222 ;  /* 0x0002c8de01007387 */ /* 0x000fe20000100a00 */
[----:B---3--:R-:W-:-:S03]  /*f690*/  F2FP.SATFINITE.E5M2.F32.PACK_AB_MERGE_C R229, R47, R46, RZ ;  /* 0x0000002e2fe5723e */ /* 0x008fc600048060ff */
[----:B------:R0:W-:Y:S01]  /*f6a0*/  STL [R1+0x25c], R221 ;  /* 0x00025cdd01007387 */ /* 0x0001e20000100800 */
[----:B-1----:R-:W-:Y:S02]  /*f6b0*/  F2FP.SATFINITE.E5M2.F32.PACK_AB_MERGE_C R226, R13, R12, RZ ;  /* 0x0000000c0de2723e */ /* 0x002fe400048060ff */
[----:B------:R-:W-:Y:S01]  /*f6c0*/  F2FP.SATFINITE.E5M2.F32.PACK_AB_MERGE_C R227, R15, R14, RZ ;  /* 0x0000000e0fe3723e */ /* 0x000fe200048060ff */
[----:B------:R1:W-:Y:S01]  /*f6d0*/  STL.64 [R1+0x2d0], R216 ;  /* 0x0002d0d801007387 */ /* 0x0003e20000100a00 */
[----:B--2---:R-:W-:-:S03]  /*f6e0*/  F2FP.SATFINITE.E5M2.F32.PACK_AB_MERGE_C R225, R49, R48, RZ ;  /* 0x0000003031e1723e */ /* 0x004fc600048060ff */
[----:B------:R-:W-:Y:S01]  /*f6f0*/  STL [R1+0x258], R213 ;  /* 0x000258d501007387 */ /* 0x000fe20000100800 */
[----:B0-----:R-:W-:-:S03]  /*f700*/  F2FP.SATFINITE.E5M2.F32.PACK_AB_MERGE_C R221, R51, R50, RZ ;  /* 0x0000003233dd723e */ /* 0x001fc600048060ff */
[----:B------:R0:W-:Y:S01]  /*f710*/  STL.64 [R1+0x2d8], R208 ;  /* 0x0002d8d001007387 */ /* 0x0001e20000100a00 */
[----:B-1----:R-:W-:Y:S01]  /*f720*/  F2FP.SATFINITE.E5M2.F32.PACK_AB_MERGE_C R216, R5, R4, RZ ;  /* 0x0000000405d8723e */ /* 0x002fe200048060ff */
[----:B------:R-:W-:Y:S02]  /*f730*/  VIADD R4, R69, UR5 ;  /* 0x0000000545047c36 */ /* 0x000fe40008000000 */
[----:B------:R1:W-:Y:S01]  /*f740*/  STL [R1+0x254], R205 ;  /* 0x000254cd01007387 */ /* 0x0003e20000100800 */
[----:B------:R-:W-:Y:S01]  /*f750*/  F2FP.SATFINITE.E5M2.F32.PACK_AB_MERGE_C R217, R7, R6, RZ ;  /* 0x0000000607d9723e */ /* 0x000fe200048060ff */
[C---:B------:R-:W-:Y:S01]  /*f760*/  VIADD R5, R4.reuse, UR5 ;  /* 0x0000000504057c36 */ /* 0x040fe20008000000 */
[----:B------:R-:W-:Y:S01]  /*f770*/  IADD3 R200, P4, PT, R4, R3, RZ ;  /* 0x0000000304c87210 */ /* 0x000fe20007f9e0ff */
[----:B------:R-:W-:Y:S01]  /*f780*/  STL.64 [R1+0x2f0], R226 ;  /* 0x0002f0e201007387 */ /* 0x000fe20000100a00 */
[----:B0-----:R-:W-:Y:S01]  /*f790*/  IMAD.MOV.U32 R208, RZ, RZ, R87 ;  /* 0x000000ffffd07224 */ /* 0x001fe200078e0057 */
[----:B------:R-:W-:-:S02]  /*f7a0*/  F2FP.SATFINITE.E5M2.F32.PACK_AB_MERGE_C R209, R9, R8, RZ ;  /* 0x0000000809d1723e */ /* 0x000fc400048060ff */
[----:B------:R-:W-:Y:S01]  /*f7b0*/  LEA.HI.X.SX32 R201, R4, R2, 0x1, P4 ;  /* 0x0000000204c97211 */ /* 0x000fe200020f0eff */
[C---:B------:R-:W-:Y:S01]  /*f7c0*/  VIADD R4, R5.reuse, UR5 ;  /* 0x0000000505047c36 */ /* 0x040fe20008000000 */
[-C--:B------:R-:W-:Y:S01]  /*f7d0*/  IADD3 R196, P4, PT, R5, R3.reuse, RZ ;  /* 0x0000000305c47210 */ /* 0x080fe20007f9e0ff */
[----:B------:R-:W0:Y:S01]  /*f7e0*/  LDTM.x64 R68, tmem[UR11+0x80] ;  /* 0x0000800b004479ee */ /* 0x000e220008340000 */
[----:B------:R-:W-:Y:S01]  /*f7f0*/  F2FP.SATFINITE.E5M2.F32.PACK_AB_MERGE_C R213, R53, R52, RZ ;  /* 0x0000003435d5723e */ /* 0x000fe200048060ff */
[----:B------:R-:W-:Y:S01]  /*f800*/  STL.64 [R1+0x2e0], R200 ;  /* 0x0002e0c801007387 */ /* 0x000fe20000100a00 */
[----:B------:R-:W-:Y:S01]  /*f810*/  LEA.HI.X.SX32 R197, R5, R2, 0x1, P4 ;  /* 0x0000000205c57211 */ /* 0x000fe200020f0eff */
[C---:B------:R-:W-:Y:S01]  /*f820*/  VIADD R5, R4.reuse, UR5 ;  /* 0x0000000504057c36 */ /* 0x040fe20008000000 */
[----:B------:R-:W-:Y:S01]  /*f830*/  IADD3 R198, P4, PT, R4, R3, RZ ;  /* 0x0000000304c67210 */ /* 0x000fe20007f9e0ff */
[----:B------:R-:W-:Y:S01]  /*f840*/  STL [R1+0x2e8], R245 ;  /* 0x0002e8f501007387 */ /* 0x000fe20000100800 */
[----:B-1----:R-:W-:-:S02]  /*f850*/  F2FP.SATFINITE.E5M2.F32.PACK_AB_MERGE_C R205, R55, R54, RZ ;  /* 0x0000003637cd723e */ /* 0x002fc400048060ff */
[-C--:B------:R-:W-:Y:S01]  /*f860*/  LEA.HI.X.SX32 R199, R4, R2.reuse, 0x1, P4 ;  /* 0x0000000204c77211 */ /* 0x080fe200020f0eff */
[C---:B------:R-:W-:Y:S01]  /*f870*/  VIADD R4, R5.reuse, UR5 ;  /* 0x0000000505047c36 */ /* 0x040fe20008000000 */
[CC--:B------:R-:W-:Y:S01]  /*f880*/  IADD3 R202, P4, PT, R5.reuse, R3.reuse, RZ ;  /* 0x0000000305ca7210 */ /* 0x0c0fe20007f9e0ff */
[----:B------:R-:W-:Y:S03]  /*f890*/  STL [R1+0x2f8], R244 ;  /* 0x0002f8f401007387 */ /* 0x000fe60000100800 */
[-C--:B------:R-:W-:Y:S01]  /*f8a0*/  LEA.HI.X.SX32 R203, R5, R2.reuse, 0x1, P4 ;  /* 0x0000000205cb7211 */ /* 0x080fe200020f0eff */
[C---:B------:R-:W-:Y:S01]  /*f8b0*/  VIADD R5, R4.reuse, UR5 ;  /* 0x0000000504057c36 */ /* 0x040fe20008000000 */
[CC--:B------:R-:W-:Y:S01]  /*f8c0*/  IADD3 R206, P4, PT, R4.reuse, R3.reuse, RZ ;  /* 0x0000000304ce7210 */ /* 0x0c0fe20007f9e0ff */
[----:B------:R1:W-:Y:S03]  /*f8d0*/  STL [R1+0x250], R197 ;  /* 0x000250c501007387 */ /* 0x0003e60000100800 */
[-C--:B------:R-:W-:Y:S01]  /*f8e0*/  LEA.HI.X.SX32 R207, R4, R2.reuse, 0x1, P4 ;  /* 0x0000000204cf7211 */ /* 0x080fe200020f0eff */
[C---:B------:R-:W-:Y:S01]  /*f8f0*/  VIADD R4, R5.reuse, UR5 ;  /* 0x0000000505047c36 */ /* 0x040fe20008000000 */
[CC--:B------:R-:W-:Y:S01]  /*f900*/  IADD3 R210, P4, PT, R5.reuse, R3.reuse, RZ ;  /* 0x0000000305d27210 */ /* 0x0c0fe20007f9e0ff */
[----:B------:R2:W-:Y:S02]  /*f910*/  STL [R1+0x24c], R203 ;  /* 0x00024ccb01007387 */ /* 0x0005e40000100800 */
[C---:B------:R-:W-:Y:S01]  /*f920*/  VIADD R252, R4.reuse, UR5 ;  /* 0x0000000504fc7c36 */ /* 0x040fe20008000000 */
[----:B------:R-:W-:Y:S01]  /*f930*/  LEA.HI.X.SX32 R211, R5, R2, 0x1, P4 ;  /* 0x0000000205d37211 */ /* 0x000fe200020f0eff */
[----:B------:R3:W-:Y:S01]  /*f940*/  STL [R1+0x248], R207 ;  /* 0x000248cf01007387 */ /* 0x0007e20000100800 */
[----:B------:R-:W-:-:S02]  /*f950*/  IADD3 R214, P4, PT, R4, R3, RZ ;  /* 0x0000000304d67210 */ /* 0x000fc40007f9e0ff */
[----:B------:R-:W-:Y:S02]  /*f960*/  F2FP.SATFINITE.E5M2.F32.PACK_AB_MERGE_C R5, R65, R64, RZ ;  /* 0x000000404105723e */ /* 0x000fe400048060ff */
[----:B------:R-:W-:Y:S02]  /*f970*/  LEA.HI.X.SX32 R215, R4, R2, 0x1, P4 ;  /* 0x0000000204d77211 */ /* 0x000fe400020f0eff */
[C---:B------:R-:W-:Y:S02]  /*f980*/  IADD3 R218, P4, PT, R252.reuse, R3, RZ ;  /* 0x00000003fcda7210 */ /* 0x040fe40007f9e0ff */
[----:B------:R-:W-:Y:S02]  /*f990*/  F2FP.SATFINITE.E5M2.F32.PACK_AB_MERGE_C R4, R67, R66, RZ ;  /* 0x000000424304723e */ /* 0x000fe400048060ff */
[----:B------:R-:W-:Y:S02]  /*f9a0*/  LEA.HI.X.SX32 R219, R252, R2, 0x1, P4 ;  /* 0x00000002fcdb7211 */ /* 0x000fe400020f0eff */
[----:B------:R-:W-:-:S02]  /*f9b0*/  ISETP.LT.AND P4, PT, R0, UR19, !P0 ;  /* 0x0000001300007c0c */ /* 0x000fc4000c781270 */
[----:B-1----:R-:W-:Y:S01]  /*f9c0*/  F2FP.SATFINITE.E5M2.F32.PACK_AB_MERGE_C R197, R57, R56, RZ ;  /* 0x0000003839c5723e */ /* 0x002fe200048060ff */
[----:B------:R1:W-:Y:S01]  /*f9d0*/  STL [R1+0x244], R219 ;  /* 0x000244db01007387 */ /* 0x0003e20000100800 */
[----:B--2---:R-:W-:Y:S02]  /*f9e0*/  F2FP.SATFINITE.E5M2.F32.PACK_AB_MERGE_C R203, R59, R58, RZ ;  /* 0x0000003a3bcb723e */ /* 0x004fe400048060ff */
[----:B---3--:R-:W-:Y:S01]  /*f9f0*/  F2FP.SATFINITE.E5M2.F32.PACK_AB_MERGE_C R207, R61, R60, RZ ;  /* 0x0000003c3dcf723e */ /* 0x008fe200048060ff */
[----:B------:R-:W2:Y:S04]  /*fa00*/  LDL.LU.64 R244, [R1+0xf8] ;  /* 0x0000f80001f47983 */ /* 0x000ea80000300a00 */
[----:B------:R-:W-:Y:S01]  /*fa10*/  STL [R1+0x140], R5 ;  /* 0x0001400501007387 */ /* 0x000fe20000100800 */
[----:B-1----:R-:W-:-:S03]  /*fa20*/  F2FP.SATFINITE.E5M2.F32.PACK_AB_MERGE_C R219, R63, R62, RZ ;  /* 0x0000003e3fdb723e */ /* 0x002fc600048060ff */
[----:B------:R-:W3:Y:S04]  /*fa30*/  LDL.LU.64 R222, [R1+0xf0] ;  /* 0x0000f00001de7983 */ /* 0x000ee80000300a00 */
[----:B------:R1:W-:Y:S01]  /*fa40*/  STL [R1+0x138], R4 ;  /* 0x0001380401007387 */ /* 0x0003e20000100800 */
[----:B------:R-:W-:Y:S01]  /*fa50*/  VIADD R252, R252, UR5 ;  /* 0x00000005fcfc7c36 */ /* 0x000fe20008000000 */
[----:B------:R-:W-:Y:S02]  /*fa60*/  PRMT R200, R216, 0x9910, RZ ;  /* 0x00009910d8c87816 */ /* 0x000fe400000000ff */
[----:B------:R-:W2:Y:S01]  /*fa70*/  LDL.LU.64 R226, [R1+0xe8] ;  /* 0x0000e80001e27983 */ /* 0x000ea20000300a00 */
[----:B-1----:R-:W1:Y:S01]  /*fa80*/  LDTM.x64 R4, tmem[UR11+0xc0] ;  /* 0x0000c00b000479ee */ /* 0x002e620008340000 */
[----:B------:R-:W-:-:S02]  /*fa90*/  NOP ;  /* 0x0000000000007918 */ /* 0x000fc40000000000 */
[----:B------:R0:W-:Y:S02]  /*faa0*/  @P4 STG.E.U8 desc[UR20][R246.64], R216 ;  /* 0x000000d8f6004986 */ /* 0x0001e4000c101114 */
[----:B0-----:R-:W-:-:S05]  /*fab0*/  VIADD R246, R0, 0x6 ;  /* 0x0000000600f67836 */ /* 0x001fca0000000000 */
[----:B------:R-:W-:Y:S01]  /*fac0*/  ISETP.LT.AND P4, PT, R246, UR4, !P0 ;  /* 0x00000004f6007c0c */ /* 0x000fe2000c781270 */
[----:B------:R-:W0:Y:S01]  /*fad0*/  LDCU UR4, c[0x0][0x39c] ;  /* 0x00007380ff0477ac */ /* 0x000e220008000800 */
[----:B------:R-:W-:-:S04]  /*fae0*/  IADD3 R246, P5, PT, R252, R3, RZ ;  /* 0x00000003fcf67210 */ /* 0x000fc80007fbe0ff */
[----:B------:R-:W-:Y:S02]  /*faf0*/  LEA.HI.X.SX32 R247, R252, R2, 0x1, P5 ;  /* 0x00000002fcf77211 */ /* 0x000fe400028f0eff */
[----:B------:R-:W-:Y:S02]  /*fb00*/  ISETP.NE.AND P5, PT, R208, RZ, PT ;  /* 0x000000ffd000720c */ /* 0x000fe40003fa5270 */
[----:B------:R-:W-:Y:S02]  /*fb10*/  SHF.R.S32.HI R208, RZ, 0x8, R200 ;  /* 0x00000008ffd07819 */ /* 0x000fe400000114c8 */
[----:B------:R-:W2:Y:S04]  /*fb20*/  LDL.LU.64 R200, [R1+0xe0] ;  /* 0x0000e00001c87983 */ /* 0x000ea80000300a00 */
[----:B------:R0:W-:Y:S04]  /*fb30*/  @P6 STG.E.U8 desc[UR20][R234.64], R208 ;  /* 0x000000d0ea006986 */ /* 0x0001e8000c101114 */
[----:B0-----:R-:W2:Y:S01]  /*fb40*/  LDL.LU.64 R234, [R1+0x300] ;  /* 0x0003000001ea7983 */ /* 0x001ea20000300a00 */
[----:B------:R-:W-:-:S05]  /*fb50*/  VIADD R208, R0, 0x7 ;  /* 0x0000000700d07836 */ /* 0x000fca0000000000 */
[----:B------:R-:W-:Y:S01]  /*fb60*/  ISETP.LT.AND P6, PT, R208, UR4, !P0 ;  /* 0x00000004d0007c0c */ /* 0x000fe2000c7c1270 */
[----:B------:R-:W0:Y:S01]  /*fb70*/  LDCU UR4, c[0x0][0x39c] ;  /* 0x00007380ff0477ac */ /* 0x000e220008000800 */
[----:B------:R-:W-:Y:S01]  /*fb80*/  VIADD R208, R0, 0x8 ;  /* 0x0000000800d07836 */ /* 0x000fe20000000000 */
[----:B--2---:R2:W-:Y:S04]  /*fb90*/  @P3 STG.E.U8 desc[UR20][R234.64], R217 ;  /* 0x000000d9ea003986 */ /* 0x0045e8000c101114 */
[----:B0-----:R-:W-:Y:S01]  /*fba0*/  ISETP.LT.AND P3, PT, R208, UR4, !P0 ;  /* 0x00000004d0007c0c */ /* 0x001fe2000c761270 */
[----:B------:R-:W0:Y:S01]  /*fbb0*/  LDCU UR4, c[0x0][0x39c] ;  /* 0x00007380ff0477ac */ /* 0x000e220008000800 */
[----:B------:R-:W-:-:S04]  /*fbc0*/  PRMT R208, R217, 0x9910, RZ ;  /* 0x00009910d9d07816 */ /* 0x000fc800000000ff */
[----:B------:R-:W-:Y:S01]  /*fbd0*/  SHF.R.S32.HI R208, RZ, 0x8, R208 ;  /* 0x00000008ffd07819 */ /* 0x000fe200000114d0 */
[----:B--2---:R-:W2:Y:S04]  /*fbe0*/  LDL.LU.64 R234, [R1+0xd8] ;  /* 0x0000d80001ea7983 */ /* 0x004ea80000300a00 */
[----:B------:R-:W2:Y:S04]  /*fbf0*/  LDL.LU.64 R216, [R1+0xd0] ;  /* 0x0000d00001d87983 */ /* 0x000ea80000300a00 */
[----:B------:R0:W-:Y:S04]  /*fc00*/  @P5 STG.E.U8 desc[UR20][R244.64], R208 ;  /* 0x000000d0f4005986 */ /* 0x0001e8000c101114 */
[----:B0-----:R-:W2:Y:S01]  /*fc10*/  LDL.LU R244, [R1+0x2f8] ;  /* 0x0002f80001f47983 */ /* 0x001ea20000300800 */
[----:B------:R-:W-:-:S05]  /*fc20*/  VIADD R208, R0, 0x9 ;  /* 0x0000000900d07836 */ /* 0x000fca0000000000 */
[----:B------:R-:W-:Y:S01]  /*fc30*/  ISETP.LT.AND P5, PT, R208, UR4, !P0 ;  /* 0x00000004d0007c0c */ /* 0x000fe2000c7a1270 */
[----:B------:R-:W0:Y:S01]  /*fc40*/  LDCU UR4, c[0x0][0x39c] ;  /* 0x00007380ff0477ac */ /* 0x000e220008000800 */
[----:B------:R-:W-:Y:S01]  /*fc50*/  VIADD R208, R0, 0xa ;  /* 0x0000000a00d07836 */ /* 0x000fe20000000000 */
[----:B---3--:R3:W-:Y:S04]  /*fc60*/  @P2 STG.E.U8 desc[UR20][R222.64], R209 ;  /* 0x000000d1de002986 */ /* 0x0087e8000c101114 */
[----:B---3--:R-:W3:Y:S01]  /*fc70*/  LDL.LU.64 R222, [R1+0xc8] ;  /* 0x0000c80001de7983 */ /* 0x008ee20000300a00 */
[----:B0-----:R-:W-:Y:S01]  /*fc80*/  ISETP.LT.AND P2, PT, R208, UR4, !P0 ;  /* 0x00000004d0007c0c */ /* 0x001fe2000c741270 */
[----:B------:R-:W0:Y:S01]  /*fc90*/  LDCU UR4, c[0x0][0x39c] ;  /* 0x00007380ff0477ac */ /* 0x000e220008000800 */
[----:B------:R-:W-:-:S04]  /*fca0*/  PRMT R208, R209, 0x9910, RZ ;  /* 0x00009910d1d07816 */ /* 0x000fc800000000ff */
[----:B------:R-:W-:-:S05]  /*fcb0*/  SHF.R.S32.HI R208, RZ, 0x8, R208 ;  /* 0x00000008ffd07819 */ /* 0x000fca00000114d0 */
[----:B------:R0:W-:Y:S04]  /*fcc0*/  @P1 STG.E.U8 desc[UR20][R226.64], R208 ;  /* 0x000000d0e2001986 */ /* 0x0001e8000c101114 */
[----:B0-----:R-:W3:Y:S01]  /*fcd0*/  LDL.LU.64 R226, [R1+0x2f0] ;  /* 0x0002f00001e27983 */ /* 0x001ee20000300a00 */
[----:B------:R-:W-:-:S03]  /*fce0*/  VIADD R245, R0, 0xb ;  /* 0x0000000b00f57836 */ /* 0x000fc60000000000 */
[----:B------:R-:W4:Y:S02]  /*fcf0*/  LDL.LU.64 R208, [R1+0xc0] ;  /* 0x0000c00001d07983 */ /* 0x000f240000300a00 */
[----:B------:R-:W-:Y:S01]  /*fd00*/  ISETP.LT.AND P1, PT, R245, UR4, !P0 ;  /* 0x00000004f5007c0c */ /* 0x000fe2000c721270 */
[----:B------:R-:W0:Y:S01]  /*fd10*/  LDCU UR4, c[0x0][0x39c] ;  /* 0x00007380ff0477ac */ /* 0x000e220008000800 */
[----:B--2---:R2:W-:Y:S02]  /*fd20*/  @P4 STG.E.U8 desc[UR20][R200.64], R244 ;  /* 0x000000f4c8004986 */ /* 0x0045e4000c101114 */
[----:B--2---:R-:W-:-:S05]  /*fd30*/  VIADD R200, R0, 0xc ;  /* 0x0000000c00c87836 */ /* 0x004fca0000000000 */
[----:B0-----:R-:W-:Y:S01]  /*fd40*/  ISETP.LT.AND P4, PT, R200, UR4, !P0 ;  /* 0x00000004c8007c0c */ /* 0x001fe2000c781270 */
[----:B------:R-:W0:Y:S01]  /*fd50*/  LDCU UR4, c[0x0][0x39c] ;  /* 0x00007380ff0477ac */ /* 0x000e220008000800 */
[----:B------:R-:W-:Y:S02]  /*fd60*/  PRMT R200, R244, 0x9910, RZ ;  /* 0x00009910f4c87816 */ /* 0x000fe400000000ff */
[----:B------:R-:W2:Y:S02]  /*fd70*/  LDL.LU.64 R244, [R1+0xb8] ;  /* 0x0000b80001f47983 */ /* 0x000ea40000300a00 */
[----:B------:R-:W-:-:S05]  /*fd80*/  SHF.R.S32.HI R200, RZ, 0x8, R200 ;  /* 0x00000008ffc87819 */ /* 0x000fca00000114c8 */
[----:B------:R0:W-:Y:S02]  /*fd90*/  @P6 STG.E.U8 desc[UR20][R234.64], R200 ;  /* 0x000000c8ea006986 */ /* 0x0001e4000c101114 */
[----:B0-----:R-:W-:Y:S02]  /*fda0*/  VIADD R200, R0, 0xd ;  /* 0x0000000d00c87836 */ /* 0x001fe40000000000 */
[----:B------:R-:W5:Y:S03]  /*fdb0*/  LDL.LU.64 R234, [R1+0xb0] ;  /* 0x0000b00001ea7983 */ /* 0x000f660000300a00 */
        /* <DEDUP_REMOVED lines=9> */
[----:B------:R0:W-:Y:S02]  /*fe50*/  @P5 STG.E.U8 desc[UR20][R222.64], R200 ;  /* 0x000000c8de005986 */ /* 0x0001e4000c101114 */
[----:B0-----:R-:W-:Y:S02]  /*fe60*/  VIADD R200, R0, 0xf ;  /* 0x0000000f00c87836 */ /* 0x001fe40000000000 */
[----:B------:R-:W3:Y:S03]  /*fe70*/  LDL.LU.64 R222, [R1+0xa0] ;  /* 0x0000a00001de7983 */ /* 0x000ee60000300a00 */
[----:B------:R-:W-:Y:S01]  /*fe80*/  ISETP.LT.AND P5, PT, R200, UR4, !P0 ;  /* 0x00000004c8007c0c */ /* 0x000fe2000c7a1270 */
[----:B------:R-:W0:Y:S01]  /*fe90*/  LDCU UR4, c[0x0][0x39c] ;  /* 0x00007380ff0477ac */ /* 0x000e220008000800 */
[----:B----4-:R4:W-:Y:S01]  /*fea0*/  @P2 STG.E.U8 desc[UR20][R208.64], R227 ;  /* 0x000000e3d0002986 */ /* 0x0109e2000c101114 */
[----:B------:R-:W-:Y:S01]  /*feb0*/  VIADD R200, R0, 0x10 ;  /* 0x0000001000c87836 */ /* 0x000fe20000000000 */
[----:B----4-:R-:W-:-:S04]  /*fec0*/  PRMT R208, R227, 0x9910, RZ ;  /* 0x00009910e3d07816 */ /* 0x010fc800000000ff */
[----:B------:R-:W-:Y:S02]  /*fed0*/  SHF.R.S32.HI R209, RZ, 0x8, R208 ;  /* 0x00000008ffd17819 */ /* 0x000fe400000114d0 */
[----:B0-----:R-:W-:Y:S01]  /*fee0*/  ISETP.LT.AND P2, PT, R200, UR4, !P0 ;  /* 0x00000004c8007c0c */ /* 0x001fe2000c741270 */
[----:B------:R-:W0:Y:S01]  /*fef0*/  LDCU UR4, c[0x0][0x39c] ;  /* 0x00007380ff0477ac */ /* 0x000e220008000800 */
[----:B------:R-:W4:Y:S04]  /*ff00*/  LDL.LU.64 R200, [R1+0x98] ;  /* 0x0000980001c87983 */ /* 0x000f280000300a00 */
[----:B------:R-:W3:Y:S04]  /*ff10*/  LDL.LU.64 R226, [R1+0x90] ;  /* 0x0000900001e27983 */ /* 0x000ee80000300a00 */
[----:B--2---:R2:W-:Y:S04]  /*ff20*/  @P1 STG.E.U8 desc[UR20][R244.64], R209 ;  /* 0x000000d1f4001986 */ /* 0x0045e8000c101114 */
[----:B--2---:R-:W5:Y:S01]  /*ff30*/  LDL.LU R245, [R1+0x2e8] ;  /* 0x0002e80001f57983 */ /* 0x004f620000300800 */
[----:B------:R-:W-:-:S05]  /*ff40*/  VIADD R208, R0, 0x11 ;  /* 0x0000001100d07836 */ /* 0x000fca0000000000 */
[----:B0-----:R-:W-:Y:S01]  /*ff50*/  ISETP.LT.AND P1, PT, R208, UR4, !P0 ;  /* 0x00000004d0007c0c */ /* 0x001fe2000c721270 */
[----:B------:R-:W0:Y:S01]  /*ff60*/  LDCU UR4, c[0x0][0x39c] ;  /* 0x00007380ff0477ac */ /* 0x000e220008000800 */
[----:B------:R-:W-:Y:S01]  /*ff70*/  VIADD R208, R0, 0x12 ;  /* 0x0000001200d07836 */ /* 0x000fe20000000000 */
[----:B-----5:R2:W-:Y:S04]  /*ff80*/  @P4 STG.E.U8 desc[UR20][R234.64], R245 ;  /* 0x000000f5ea004986 */ /* 0x0205e8000c101114 */
[----:B0-----:R-:W-:Y:S01]  /*ff90*/  ISETP.LT.AND P4, PT, R208, UR4, !P0 ;  /* 0x00000004d0007c0c */ /* 0x001fe2000c781270 */
[----:B------:R-:W0:Y:S01]  /*ffa0*/  LDCU UR4, c[0x0][0x39c] ;  /* 0x00007380ff0477ac */ /* 0x000e220008000800 */
[----:B------:R-:W-:Y:S01]  /*ffb0*/  PRMT R208, R245, 0x9910, RZ ;  /* 0x00009910f5d07816 */ /* 0x000fe200000000ff */
[----:B--2---:R-:W2:Y:S04]  /*ffc0*/  LDL.LU.64 R234, [R1+0x88] ;  /* 0x0000880001ea7983 */ /* 0x004ea80000300a00 */
[----:B------:R-:W5:Y:S01]  /*ffd0*/  LDL.LU.64 R244, [R1+0x80] ;  /* 0x0000800001f47983 */ /* 0x000f620000300a00 */
[----:B------:R-:W-:Y:S01]  /*ffe0*/  SHF.R.S32.HI R209, RZ, 0x8, R208 ;  /* 0x00000008ffd17819 */ /* 0x000fe200000114d0 */
[----:B------:R-:W-:-:S04]  /*fff0*/  VIADD R208, R0, 0x13 ;  /* 0x0000001300d07836 */ /* 0x000fc80000000000 */
[----:B---3--:R3:W-:Y:S01]  /*10000*/  @P6 STG.E.U8 desc[UR20][R216.64], R209 ;  /* 0x000000d1d8006986 */ /* 0x0087e2000c101114 */
[----:B0-----:R-:W-:Y:S01]  /*10010*/  ISETP.LT.AND P6, PT, R208, UR4, !P0 ;  /* 0x00000004d0007c0c */ /* 0x001fe2000c7c1270 */
[----:B------:R-:W0:Y:S01]  /*10020*/  LDCU UR4, c[0x0][0x39c] ;  /* 0x00007380ff0477ac */ /* 0x000e220008000800 */
[----:B------:R-:W-:Y:S01]  /*10030*/  VIADD R208, R0, 0x14 ;  /* 0x0000001400d07836 */ /* 0x000fe20000000000 */
[----:B------:R0:W-:Y:S04]  /*10040*/  @P3 STG.E.U8 desc[UR20][R222.64], R230 ;  /* 0x000000e6de003986 */ /* 0x0001e8000c101114 */
[----:B0-----:R-:W-:Y:S01]  /*10050*/  ISETP.LT.AND P3, PT, R208, UR4, !P0 ;  /* 0x00000004d0007c0c */ /* 0x001fe2000c761270 */
[----:B------:R-:W0:Y:S01]  /*10060*/  LDCU UR4, c[0x0][0x39c] ;  /* 0x00007380ff0477ac */ /* 0x000e220008000800 */
[----:B---3--:R-:W3:Y:S04]  /*10070*/  LDL.LU.64 R208, [R1+0x78] ;  /* 0x0000780001d07983 */ /* 0x008ee80000300a00 */
[----:B------:R-:W3:Y:S01]  /*10080*/  LDL.LU.64 R222, [R1+0x70] ;  /* 0x0000700001de7983 */ /* 0x000ee20000300a00 */
[----:B------:R-:W-:-:S04]  /*10090*/  PRMT R216, R230, 0x9910, RZ ;  /* 0x00009910e6d87816 */ /* 0x000fc800000000ff */
[----:B------:R-:W-:Y:S01]  /*100a0*/  SHF.R.S32.HI R217, RZ, 0x8, R216 ;  /* 0x00000008ffd97819 */ /* 0x000fe200000114d8 */
[----:B------:R-:W-:-:S04]  /*100b0*/  VIADD R216, R0, 0x15 ;  /* 0x0000001500d87836 */ /* 0x000fc80000000000 */
[----:B----4-:R4:W-:Y:S01]  /*100c0*/  @P5 STG.E.U8 desc[UR20][R200.64], R217 ;  /* 0x000000d9c8005986 */ /* 0x0109e2000c101114 */
[----:B0-----:R-:W-:Y:S01]  /*100d0*/  ISETP.LT.AND P5, PT, R216, UR4, !P0 ;  /* 0x00000004d8007c0c */ /* 0x001fe2000c7a1270 */
[----:B------:R-:W0:Y:S02]  /*100e0*/  LDCU UR4, c[0x0][0x39c] ;  /* 0x00007380ff0477ac */ /* 0x000e240008000800 */
[----:B------:R1:W-:Y:S04]  /*100f0*/  @P2 STG.E.U8 desc[UR20][R226.64], R231 ;  /* 0x000000e7e2002986 */ /* 0x0003e8000c101114 */
[----:B----4-:R-:W4:Y:S04]  /*10100*/  LDL.LU.64 R200, [R1+0x2e0] ;  /* 0x0002e00001c87983 */ /* 0x010f280000300a00 */
[----:B-1----:R-:W4:Y:S01]  /*10110*/  LDL.LU.64 R226, [R1+0x68] ;  /* 0x0000680001e27983 */ /* 0x002f220000300a00 */
[----:B------:R-:W-:-:S05]  /*10120*/  VIADD R216, R0, 0x16 ;  /* 0x0000001600d87836 */ /* 0x000fca0000000000 */
[----:B0-----:R-:W-:Y:S01]  /*10130*/  ISETP.LT.AND P2, PT, R216, UR4, !P0 ;  /* 0x00000004d8007c0c */ /* 0x001fe2000c741270 */
[----:B------:R-:W0:Y:S01]  /*10140*/  LDCU UR4, c[0x0][0x39c] ;  /* 0x00007380ff0477ac */ /* 0x000e220008000800 */
[----:B------:R-:W-:Y:S02]  /*10150*/  PRMT R216, R231, 0x9910, RZ ;  /* 0x00009910e7d87816 */ /* 0x000fe400000000ff */
[----:B------:R-:W4:Y:S02]  /*10160*/  LDL.LU.64 R230, [R1+0x60] ;  /* 0x0000600001e67983 */ /* 0x000f240000300a00 */
[----:B------:R-:W-:Y:S01]  /*10170*/  SHF.R.S32.HI R217, RZ, 0x8, R216 ;  /* 0x00000008ffd97819 */ /* 0x000fe200000114d8 */
[----:B------:R-:W-:-:S04]  /*10180*/  VIADD R216, R0, 0x17 ;  /* 0x0000001700d87836 */ /* 0x000fc80000000000 */
[----:B--2---:R-:W-:Y:S04]  /*10190*/  @P1 STG.E.U8 desc[UR20][R234.64], R217 ;  /* 0x000000d9ea001986 */ /* 0x004fe8000c101114 */
[----:B-----5:R1:W-:Y:S04]  /*101a0*/  @P4 STG.E.U8 desc[UR20][R244.64], R238 ;  /* 0x000000eef4004986 */ /* 0x0203e8000c101114 */
[----:B-1----:R-:W2:Y:S01]  /*101b0*/  LDL.LU.64 R244, [R1+0x58] ;  /* 0x0000580001f47983 */ /* 0x002ea20000300a00 */
[----:B0-----:R-:W-:Y:S01]  /*101c0*/  ISETP.LT.AND P1, PT, R216, UR4, !P0 ;  /* 0x00000004d8007c0c */ /* 0x001fe2000c721270 */
[----:B------:R-:W0:Y:S01]  /*101d0*/  LDCU UR4, c[0x0][0x39c] ;  /* 0x00007380ff0477ac */ /* 0x000e220008000800 */
[----:B------:R-:W-:Y:S01]  /*101e0*/  VIADD R216, R0, 0x18 ;  /* 0x0000001800d87836 */ /* 0x000fe20000000000 */
[----:B------:R-:W5:Y:S04]  /*101f0*/  LDL.LU.64 R234, [R1+0x50] ;  /* 0x0000500001ea7983 */ /* 0x000f680000300a00 */
[----:B0-----:R-:W-:Y:S01]  /*10200*/  ISETP.LT.AND P4, PT, R216, UR4, !P0 ;  /* 0x00000004d8007c0c */ /* 0x001fe2000c781270 */
[----:B------:R-:W0:Y:S01]  /*10210*/  LDCU UR4, c[0x0][0x39c] ;  /* 0x00007380ff0477ac */ /* 0x000e220008000800 */
[----:B------:R-:W-:-:S04]  /*10220*/  PRMT R216, R238, 0x9910, RZ ;  /* 0x00009910eed87816 */ /* 0x000fc800000000ff */
[----:B------:R-:W-:Y:S01]  /*10230*/  SHF.R.S32.HI R217, RZ, 0x8, R216 ;  /* 0x00000008ffd97819 */ /* 0x000fe200000114d8 */
[----:B------:R-:W-:-:S04]  /*10240*/  VIADD R216, R0, 0x19 ;  /* 0x0000001900d87836 */ /* 0x000fc80000000000 */
[----:B---3--:R1:W-:Y:S01]  /*10250*/  @P6 STG.E.U8 desc[UR20][R208.64], R217 ;  /* 0x000000d9d0006986 */ /* 0x0083e2000c101114 */
[----:B0-----:R-:W-:Y:S01]  /*10260*/  ISETP.LT.AND P6, PT, R216, UR4, !P0 ;  /* 0x00000004d8007c0c */ /* 0x001fe2000c7c1270 */
[----:B------:R-:W0:Y:S01]  /*10270*/  LDCU UR4, c[0x0][0x39c] ;  /* 0x00007380ff0477ac */ /* 0x000e220008000800 */
[----:B------:R-:W-:Y:S01]  /*10280*/  VIADD R216, R0, 0x1a ;  /* 0x0000001a00d87836 */ /* 0x000fe20000000000 */
[----:B------:R3:W-:Y:S04]  /*10290*/  @P3 STG.E.U8 desc[UR20][R222.64], R239 ;  /* 0x000000efde003986 */ /* 0x0007e8000c101114 */
[----:B-1----:R-:W5:Y:S01]  /*102a0*/  LDL.LU.64 R208, [R1+0x2d8] ;  /* 0x0002d80001d07983 */ /* 0x002f620000300a00 */
[----:B0-----:R-:W-:Y:S01]  /*102b0*/  ISETP.LT.AND P3, PT, R216, UR4, !P0 ;  /* 0x00000004d8007c0c */ /* 0x001fe2000c761270 */
[----:B------:R-:W0:Y:S02]  /*102c0*/  LDCU UR4, c[0x0][0x39c] ;  /* 0x00007380ff0477ac */ /* 0x000e240008000800 */
[----:B------:R-:W5:Y:S01]  /*102d0*/  LDL.LU.64 R216, [R1+0x48] ;  /* 0x0000480001d87983 */ /* 0x000f620000300a00 */
[----:B---3--:R-:W-:-:S03]  /*102e0*/  PRMT R222, R239, 0x9910, RZ ;  /* 0x00009910efde7816 */ /* 0x008fc600000000ff */
[----:B------:R-:W3:Y:S01]  /*102f0*/  LDL.LU.64 R238, [R1+0x40] ;  /* 0x0000400001ee7983 */ /* 0x000ee20000300a00 */
[----:B------:R-:W-:Y:S01]  /*10300*/  SHF.R.S32.HI R223, RZ, 0x8, R222 ;  /* 0x00000008ffdf7819 */ /* 0x000fe200000114de */
[----:B------:R-:W-:-:S04]  /*10310*/  VIADD R222, R0, 0x1b ;  /* 0x0000001b00de7836 */ /* 0x000fc80000000000 */
[----:B----4-:R1:W-:Y:S01]  /*10320*/  @P5 STG.E.U8 desc[UR20][R226.64], R223 ;  /* 0x000000dfe2005986 */ /* 0x0103e2000c101114 */
[----:B0-----:R-:W-:Y:S01]  /*10330*/  ISETP.LT.AND P5, PT, R222, UR4, !P0 ;  /* 0x00000004de007c0c */ /* 0x001fe2000c7a1270 */
[----:B------:R-:W0:Y:S01]  /*10340*/  LDCU UR4, c[0x0][0x39c] ;  /* 0x00007380ff0477ac */ /* 0x000e220008000800 */
[----:B------:R-:W-:Y:S01]  /*10350*/  VIADD R222, R0, 0x1c ;  /* 0x0000001c00de7836 */ /* 0x000fe20000000000 */
[----:B------:R-:W-:Y:S01]  /*10360*/  @P2 STG.E.U8 desc[UR20][R230.64], R240 ;  /* 0x000000f0e6002986 */ /* 0x000fe2000c101114 */
[----:B-1----:R-:W-:-:S03]  /*10370*/  PRMT R226, R240, 0x9910, RZ ;  /* 0x00009910f0e27816 */ /* 0x002fc600000000ff */
[----:B0-----:R-:W-:Y:S01]  /*10380*/  ISETP.LT.AND P2, PT, R222, UR4, !P0 ;  /* 0x00000004de007c0c */ /* 0x001fe2000c741270 */
[----:B------:R-:W0:Y:S01]  /*10390*/  LDCU UR4, c[0x0][0x39c] ;  /* 0x00007380ff0477ac */ /* 0x000e220008000800 */
[----:B------:R-:W4:Y:S01]  /*103a0*/  LDL.LU.64 R222, [R1+0x38] ;  /* 0x0000380001de7983 */ /* 0x000f220000300a00 */
[----:B------:R-:W-:Y:S01]  /*103b0*/  SHF.R.S32.HI R227, RZ, 0x8, R226 ;  /* 0x00000008ffe37819 */ /* 0x000fe200000114e2 */
[----:B------:R-:W-:-:S04]  /*103c0*/  VIADD R226, R0, 0x1d ;  /* 0x0000001d00e27836 */ /* 0x000fc80000000000 */
[----:B--2---:R1:W-:Y:S04]  /*103d0*/  @P1 STG.E.U8 desc[UR20][R244.64], R227 ;  /* 0x000000e3f4001986 */ /* 0x0043e8000c101114 */
[----:B-1----:R-:W2:Y:S01]  /*103e0*/  LDL.LU.64 R244, [R1+0x30] ;  /* 0x0000300001f47983 */ /* 0x002ea20000300a00 */
[----:B0-----:R-:W-:Y:S01]  /*103f0*/  ISETP.LT.AND P1, PT, R226, UR4, !P0 ;  /* 0x00000004e2007c0c */ /* 0x001fe2000c721270 */
[----:B------:R-:W0:Y:S01]  /*10400*/  LDCU UR4, c[0x0][0x39c] ;  /* 0x00007380ff0477ac */ /* 0x000e220008000800 */
[----:B------:R-:W-:Y:S01]  /*10410*/  VIADD R226, R0, 0x1e ;  /* 0x0000001e00e27836 */ /* 0x000fe20000000000 */
[----:B-----5:R1:W-:Y:S01]  /*10420*/  @P4 STG.E.U8 desc[UR20][R234.64], R242 ;  /* 0x000000f2ea004986 */ /* 0x0203e2000c101114 */
[----:B------:R-:W-:-:S03]  /*10430*/  PRMT R230, R242, 0x9910, RZ ;  /* 0x00009910f2e67816 */ /* 0x000fc600000000ff */
[----:B0-----:R-:W-:Y:S01]  /*10440*/  ISETP.LT.AND P4, PT, R226, UR4, !P0 ;  /* 0x00000004e2007c0c */ /* 0x001fe2000c781270 */
[----:B------:R-:W0:Y:S01]  /*10450*/  LDCU UR4, c[0x0][0x39c] ;  /* 0x00007380ff0477ac */ /* 0x000e220008000800 */
[----:B------:R-:W5:Y:S01]  /*10460*/  LDL.LU.64 R226, [R1+0x28] ;  /* 0x0000280001e27983 */ /* 0x000f620000300a00 */
[----:B-1----:R-:W-:Y:S01]  /*10470*/  SHF.R.S32.HI R235, RZ, 0x8, R230 ;  /* 0x00000008ffeb7819 */ /* 0x002fe200000114e6 */
[----:B------:R-:W-:Y:S02]  /*10480*/  VIADD R234, R0, 0x1f ;  /* 0x0000001f00ea7836 */ /* 0x000fe40000000000 */
[----:B------:R-:W5:Y:S04]  /*10490*/  LDL.LU.64 R230, [R1+0x20] ;  /* 0x0000200001e67983 */ /* 0x000f680000300a00 */
[----:B------:R1:W-:Y:S01]  /*104a0*/  @P6 STG.E.U8 desc[UR20][R216.64], R235 ;  /* 0x000000ebd8006986 */ /* 0x0003e2000c101114 */
[----:B0-----:R-:W-:Y:S01]  /*104b0*/  ISETP.LT.AND P6, PT, R234, UR4, !P0 ;  /* 0x00000004ea007c0c */ /* 0x001fe2000c7c1270 */
[----:B------:R-:W0:Y:S01]  /*104c0*/  LDCU UR4, c[0x0][0x39c] ;  /* 0x00007380ff0477ac */ /* 0x000e220008000800 */
[----:B------:R-:W-:Y:S01]  /*104d0*/  VIADD R234, R0, 0x20 ;  /* 0x0000002000ea7836 */ /* 0x000fe20000000000 */
[----:B---3--:R3:W-:Y:S04]  /*104e0*/  @P3 STG.E.U8 desc[UR20][R238.64], R243 ;  /* 0x000000f3ee003986 */ /* 0x0087e8000c101114 */
[----:B-1----:R-:W5:Y:S01]  /*104f0*/  LDL.LU.64 R216, [R1+0x2d0] ;  /* 0x0002d00001d87983 */ /* 0x002f620000300a00 */
[----:B0-----:R-:W-:Y:S01]  /*10500*/  ISETP.LT.AND P3, PT, R234, UR4, !P0 ;  /* 0x00000004ea007c0c */ /* 0x001fe2000c761270 */
[----:B------:R-:W0:Y:S02]  /*10510*/  LDCU UR4, c[0x0][0x39c] ;  /* 0x00007380ff0477ac */ /* 0x000e240008000800 */
[----:B------:R-:W5:Y:S01]  /*10520*/  LDL.LU.64 R234, [R1+0x18] ;  /* 0x0000180001ea7983 */ /* 0x000f620000300a00 */
[----:B---3--:R-:W-:-:S05]  /*10530*/  PRMT R238, R243, 0x9910, RZ ;  /* 0x00009910f3ee7816 */ /* 0x008fca00000000ff */
[----:B------:R-:W-:Y:S02]  /*10540*/  IMAD.MOV.U32 R240, RZ, RZ, R238 ;  /* 0x000000fffff07224 */ /* 0x000fe400078e00ee */
[----:B------:R-:W3:Y:S03]  /*10550*/  LDL.LU.64 R238, [R1+0x10] ;  /* 0x0000100001ee7983 */ /* 0x000ee60000300a00 */
[----:B------:R-:W-:-:S05]  /*10560*/  SHF.R.S32.HI R242, RZ, 0x8, R240 ;  /* 0x00000008fff27819 */ /* 0x000fca00000114f0 */
[----:B----4-:R1:W-:Y:S04]  /*10570*/  @P5 STG.E.U8 desc[UR20][R222.64], R242 ;  /* 0x000000f2de005986 */ /* 0x0103e8000c101114 */
[----:B-1----:R-:W4:Y:S04]  /*10580*/  LDL.LU.64 R222, [R1+0x2c8] ;  /* 0x0002c80001de7983 */ /* 0x002f280000300a00 */
[----:B------:R-:W4:Y:S01]  /*10590*/  LDL.LU.64 R242, [R1+0x8] ;  /* 0x0000080001f27983 */ /* 0x000f220000300a00 */
[----:B------:R-:W-:-:S05]  /*105a0*/  VIADD R240, R0, 0x21 ;  /* 0x0000002100f07836 */ /* 0x000fca0000000000 */
[----:B0-----:R-:W-:Y:S01]  /*105b0*/  ISETP.LT.AND P5, PT, R240, UR4, !P0 ;  /* 0x00000004f0007c0c */ /* 0x001fe2000c7a1270 */
[----:B------:R-:W0:Y:S01]  /*105c0*/  LDCU UR4, c[0x0][0x39c] ;  /* 0x00007380ff0477ac */ /* 0x000e220008000800 */
[----:B------:R-:W-:Y:S01]  /*105d0*/  VIADD R240, R0, 0x22 ;  /* 0x0000002200f07836 */ /* 0x000fe20000000000 */
[----:B--2---:R1:W-:Y:S04]  /*105e0*/  @P2 STG.E.U8 desc[UR20][R244.64], R248 ;  /* 0x000000f8f4002986 */ /* 0x0043e8000c101114 */
[----:B-1----:R-:W2:Y:S01]  /*105f0*/  LDL.LU.64 R244, [R1] ;  /* 0x0000000001f47983 */ /* 0x002ea20000300a00 */
[----:B0-----:R-:W-:Y:S01]  /*10600*/  ISETP.LT.AND P2, PT, R240, UR4, !P0 ;  /* 0x00000004f0007c0c */ /* 0x001fe2000c741270 */
[----:B------:R-:W0:Y:S01]  /*10610*/  LDCU UR4, c[0x0][0x39c] ;  /* 0x00007380ff0477ac */ /* 0x000e220008000800 */
[----:B------:R-:W-:Y:S01]  /*10620*/  PRMT R240, R248, 0x9910, RZ ;  /* 0x00009910f8f07816 */ /* 0x000fe200000000ff */
[----:B------:R-:W-:-:S03]  /*10630*/  VIADD R248, R0, 0x23 ;  /* 0x0000002300f87836 */ /* 0x000fc60000000000 */
[----:B------:R-:W-:-:S05]  /*10640*/  SHF.R.S32.HI R240, RZ, 0x8, R240 ;  /* 0x00000008fff07819 */ /* 0x000fca00000114f0 */
[----:B-----5:R1:W-:Y:S01]  /*10650*/  @P1 STG.E.U8 desc[UR20][R226.64], R240 ;  /* 0x000000f0e2001986 */ /* 0x0203e2000c101114 */
[----:B0-----:R-:W-:Y:S01]  /*10660*/  ISETP.LT.AND P1, PT, R248, UR4, !P0 ;  /* 0x00000004f8007c0c */ /* 0x001fe2000c721270 */
[----:B------:R-:W0:Y:S01]  /*10670*/  LDCU UR4, c[0x0][0x39c] ;  /* 0x00007380ff0477ac */ /* 0x000e220008000800 */
[----:B------:R-:W-:Y:S01]  /*10680*/  VIADD R248, R0, 0x24 ;  /* 0x0000002400f87836 */ /* 0x000fe20000000000 */
[----:B------:R5:W-:Y:S04]  /*10690*/  @P4 STG.E.U8 desc[UR20][R230.64], R251 ;  /* 0x000000fbe6004986 */ /* 0x000be8000c101114 */
[----:B-1----:R-:W2:Y:S04]  /*106a0*/  LDL.LU.64 R226, [R1+0x2c0] ;  /* 0x0002c00001e27983 */ /* 0x002ea80000300a00 */
[----:B------:R-:W2:Y:S04]  /*106b0*/  LDL.LU R240, [R1+0x2b8] ;  /* 0x0002b80001f07983 */ /* 0x000ea80000300800 */
[----:B-----5:R-:W5:Y:S01]  /*106c0*/  LDL.LU.64 R230, [R1+0x2b0] ;  /* 0x0002b00001e67983 */ /* 0x020f620000300a00 */
[----:B0-----:R-:W-:Y:S01]  /*106d0*/  ISETP.LT.AND P4, PT, R248, UR4, !P0 ;  /* 0x00000004f8007c0c */ /* 0x001fe2000c781270 */
[----:B------:R-:W0:Y:S01]  /*106e0*/  LDCU UR4, c[0x0][0x39c] ;  /* 0x00007380ff0477ac */ /* 0x000e220008000800 */
[----:B------:R-:W-:Y:S01]  /*106f0*/  PRMT R248, R251, 0x9910, RZ ;  /* 0x00009910fbf87816 */ /* 0x000fe200000000ff */
[----:B------:R-:W-:-:S03]  /*10700*/  VIADD R251, R0, 0x25 ;  /* 0x0000002500fb7836 */ /* 0x000fc60000000000 */
[----:B------:R-:W-:-:S05]  /*10710*/  SHF.R.S32.HI R248, RZ, 0x8, R248 ;  /* 0x00000008fff87819 */ /* 0x000fca00000114f8 */
[----:B------:R1:W-:Y:S01]  /*10720*/  @P6 STG.E.U8 desc[UR20][R234.64], R248 ;  /* 0x000000f8ea006986 */ /* 0x0003e2000c101114 */
[----:B0-----:R-:W-:Y:S01]  /*10730*/  ISETP.LT.AND P6, PT, R251, UR4, !P0 ;  /* 0x00000004fb007c0c */ /* 0x001fe2000c7c1270 */
[----:B------:R-:W0:Y:S01]  /*10740*/  LDCU UR4, c[0x0][0x39c] ;  /* 0x00007380ff0477ac */ /* 0x000e220008000800 */
[----:B------:R-:W-:Y:S01]  /*10750*/  VIADD R251, R0, 0x26 ;  /* 0x0000002600fb7836 */ /* 0x000fe20000000000 */
[----:B---3--:R3:W-:Y:S04]  /*10760*/  @P3 STG.E.U8 desc[UR20][R238.64], R250 ;  /* 0x000000faee003986 */ /* 0x0087e8000c101114 */
[----:B-1----:R-:W5:Y:S04]  /*10770*/  LDL.LU.64 R234, [R1+0x2a8] ;  /* 0x0002a80001ea7983 */ /* 0x002f680000300a00 */
[----:B------:R-:W5:Y:S01]  /*10780*/  LDL.LU R248, [R1+0x2a0] ;  /* 0x0002a00001f87983 */ /* 0x000f620000300800 */
[----:B0-----:R-:W-:Y:S01]  /*10790*/  ISETP.LT.AND P3, PT, R251, UR4, !P0 ;  /* 0x00000004fb007c0c */ /* 0x001fe2000c761270 */
[----:B------:R-:W0:Y:S01]  /*107a0*/  LDCU UR4, c[0x0][0x39c] ;  /* 0x00007380ff0477ac */ /* 0x000e220008000800 */
[----:B---3--:R-:W-:Y:S01]  /*107b0*/  PRMT R250, R250, 0x9910, RZ ;  /* 0x00009910fafa7816 */ /* 0x008fe200000000ff */
[----:B------:R-:W-:Y:S01]  /*107c0*/  VIADD R251, R0, 0x27 ;  /* 0x0000002700fb7836 */ /* 0x000fe20000000000 */
[----:B------:R-:W3:Y:S02]  /*107d0*/  LDL.LU.64 R238, [R1+0x298] ;  /* 0x0002980001ee7983 */ /* 0x000ee40000300a00 */
[----:B------:R-:W-:-:S05]  /*107e0*/  SHF.R.S32.HI R250, RZ, 0x8, R250 ;  /* 0x00000008fffa7819 */ /* 0x000fca00000114fa */
[----:B----4-:R1:W-:Y:S01]  /*107f0*/  @P5 STG.E.U8 desc[UR20][R242.64], R250 ;  /* 0x000000faf2005986 */ /* 0x0103e2000c101114 */
[----:B0-----:R-:W-:Y:S01]  /*10800*/  ISETP.LT.AND P5, PT, R251, UR4, !P0 ;  /* 0x00000004fb007c0c */ /* 0x001fe2000c7a1270 */
[----:B------:R-:W0:Y:S01]  /*10810*/  LDCU UR4, c[0x0][0x39c] ;  /* 0x00007380ff0477ac */ /* 0x000e220008000800 */
[----:B------:R-:W-:Y:S01]  /*10820*/  VIADD R251, R0, 0x28 ;  /* 0x0000002800fb7836 */ /* 0x000fe20000000000 */
[----:B-1----:R-:W4:Y:S04]  /*10830*/  LDL.LU.64 R242, [R1+0x290] ;  /* 0x0002900001f27983 */ /* 0x002f280000300a00 */
[----:B------:R-:W3:Y:S04]  /*10840*/  LDL.LU R250, [R1+0x288] ;  /* 0x0002880001fa7983 */ /* 0x000ee80000300800 */
[----:B--2---:R1:W-:Y:S01]  /*10850*/  @P2 STG.E.U8 desc[UR20][R244.64], R249 ;  /* 0x000000f9f4002986 */ /* 0x0043e2000c101114 */
[----:B0-----:R-:W-:Y:S01]  /*10860*/  ISETP.LT.AND P2, PT, R251, UR4, !P0 ;  /* 0x00000004fb007c0c */ /* 0x001fe2000c741270 */
[----:B------:R-:W0:Y:S02]  /*10870*/  LDCU UR4, c[0x0][0x39c] ;  /* 0x00007380ff0477ac */ /* 0x000e240008000800 */
[----:B-1----:R-:W2:Y:S04]  /*10880*/  LDL.LU.64 R244, [R1+0x280] ;  /* 0x0002800001f47983 */ /* 0x002ea80000300a00 */
[----:B------:R-:W3:Y:S01]  /*10890*/  LDL.LU R251, [R1+0x278] ;  /* 0x0002780001fb7983 */ /* 0x000ee20000300800 */
[----:B------:R-:W-:-:S04]  /*108a0*/  PRMT R249, R249, 0x9910, RZ ;  /* 0x00009910f9f97816 */ /* 0x000fc800000000ff */
[----:B------:R-:W-:-:S05]  /*108b0*/  SHF.R.S32.HI R249, RZ, 0x8, R249 ;  /* 0x00000008fff97819 */ /* 0x000fca00000114f9 */
[----:B---3--:R1:W-:Y:S04]  /*108c0*/  @P1 STG.E.U8 desc[UR20][R250.64], R249 ;  /* 0x000000f9fa001986 */ /* 0x0083e8000c101114 */
[----:B-1----:R-:W5:Y:S01]  /*108d0*/  LDL.LU R249, [R1+0x274] ;  /* 0x0002740001f97983 */ /* 0x002f620000300800 */
[----:B------:R-:W-:-:S05]  /*108e0*/  VIADD R251, R0, 0x29 ;  /* 0x0000002900fb7836 */ /* 0x000fca0000000000 */
[----:B0-----:R-:W-:Y:S01]  /*108f0*/  ISETP.LT.AND P1, PT, R251, UR4, !P0 ;  /* 0x00000004fb007c0c */ /* 0x001fe2000c721270 */
[----:B------:R-:W0:Y:S01]  /*10900*/  LDCU UR4, c[0x0][0x39c] ;  /* 0x00007380ff0477ac */ /* 0x000e220008000800 */
[----:B------:R-:W-:Y:S01]  /*10910*/  VIADD R250, R0, 0x2a ;  /* 0x0000002a00fa7836 */ /* 0x000fe20000000000 */
[----:B-----5:R1:W-:Y:S02]  /*10920*/  @P4 STG.E.U8 desc[UR20][R248.64], R241 ;  /* 0x000000f1f8004986 */ /* 0x0203e4000c101114 */
[----:B-1----:R-:W-:Y:S02]  /*10930*/  PRMT R248, R241, 0x9910, RZ ;  /* 0x00009910f1f87816 */ /* 0x002fe400000000ff */
[----:B------:R-:W3:Y:S01]  /*10940*/  LDL.LU R241, [R1+0x270] ;  /* 0x0002700001f17983 */ /* 0x000ee20000300800 */
[----:B0-----:R-:W-:Y:S01]  /*10950*/  ISETP.LT.AND P4, PT, R250, UR4, !P0 ;  /* 0x00000004fa007c0c */ /* 0x001fe2000c781270 */
[----:B------:R-:W0:Y:S01]  /*10960*/  LDCU UR4, c[0x0][0x39c] ;  /* 0x00007380ff0477ac */ /* 0x000e220008000800 */
[----:B------:R-:W-:Y:S01]  /*10970*/  SHF.R.S32.HI R248, RZ, 0x8, R248 ;  /* 0x00000008fff87819 */ /* 0x000fe200000114f8 */
[----:B------:R-:W-:-:S04]  /*10980*/  VIADD R249, R0, 0x2b ;  /* 0x0000002b00f97836 */ /* 0x000fc80000000000 */
[----:B--2---:R1:W-:Y:S01]  /*10990*/  @P6 STG.E.U8 desc[UR20][R244.64], R248 ;  /* 0x000000f8f4006986 */ /* 0x0043e2000c101114 */
[----:B0-----:R-:W-:Y:S01]  /*109a0*/  ISETP.LT.AND P6, PT, R249, UR4, !P0 ;  /* 0x00000004f9007c0c */ /* 0x001fe2000c7c1270 */
[----:B------:R-:W0:Y:S01]  /*109b0*/  LDCU UR4, c[0x0][0x39c] ;  /* 0x00007380ff0477ac */ /* 0x000e220008000800 */
[----:B-1----:R-:W-:Y:S01]  /*109c0*/  VIADD R244, R0, 0x2c ;  /* 0x0000002c00f47836 */ /* 0x002fe20000000000 */
[----:B----4-:R1:W-:Y:S04]  /*109d0*/  @P3 STG.E.U8 desc[UR20][R242.64], R237 ;  /* 0x000000edf2003986 */ /* 0x0103e8000c101114 */
[----:B0-----:R-:W-:Y:S01]  /*109e0*/  ISETP.LT.AND P3, PT, R244, UR4, !P0 ;  /* 0x00000004f4007c0c */ /* 0x001fe2000c761270 */
[----:B------:R-:W0:Y:S01]  /*109f0*/  LDCU UR4, c[0x0][0x39c] ;  /* 0x00007380ff0477ac */ /* 0x000e220008000800 */
[----:B-1----:R-:W-:-:S02]  /*10a00*/  PRMT R242, R237, 0x9910, RZ ;  /* 0x00009910edf27816 */ /* 0x002fc400000000ff */
[----:B------:R-:W2:Y:S01]  /*10a10*/  LDL.LU R237, [R1+0x26c] ;  /* 0x00026c0001ed7983 */ /* 0x000ea20000300800 */
[----:B------:R-:W-:Y:S01]  /*10a20*/  VIADD R243, R0, 0x2d ;  /* 0x0000002d00f37836 */ /* 0x000fe20000000000 */
[----:B------:R-:W-:-:S05]  /*10a30*/  SHF.R.S32.HI R242, RZ, 0x8, R242 ;  /* 0x00000008fff27819 */ /* 0x000fca00000114f2 */
[----:B---3--:R-:W-:Y:S01]  /*10a40*/  @P5 STG.E.U8 desc[UR20][R240.64], R242 ;  /* 0x000000f2f0005986 */ /* 0x008fe2000c101114 */
[----:B0-----:R-:W-:Y:S01]  /*10a50*/  ISETP.LT.AND P5, PT, R243, UR4, !P0 ;  /* 0x00000004f3007c0c */ /* 0x001fe2000c7a1270 */
[----:B------:R-:W0:Y:S01]  /*10a60*/  LDCU UR4, c[0x0][0x39c] ;  /* 0x00007380ff0477ac */ /* 0x000e220008000800 */
[----:B------:R-:W-:Y:S01]  /*10a70*/  PRMT R243, R233, 0x9910, RZ ;  /* 0x00009910e9f37816 */ /* 0x000fe200000000ff */
[----:B------:R1:W-:Y:S04]  /*10a80*/  @P2 STG.E.U8 desc[UR20][R238.64], R233 ;  /* 0x000000e9ee002986 */ /* 0x0003e8000c101114 */
[----:B-1----:R-:W3:Y:S01]  /*10a90*/  LDL.LU R233, [R1+0x268] ;  /* 0x0002680001e97983 */ /* 0x002ee20000300800 */
[----:B------:R-:W-:-:S05]  /*10aa0*/  VIADD R240, R0, 0x2e ;  /* 0x0000002e00f07836 */ /* 0x000fca0000000000 */
[----:B0-----:R-:W-:Y:S01]  /*10ab0*/  ISETP.LT.AND P2, PT, R240, UR4, !P0 ;  /* 0x00000004f0007c0c */ /* 0x001fe2000c741270 */
[----:B------:R-:W0:Y:S01]  /*10ac0*/  LDCU UR4, c[0x0][0x39c] ;  /* 0x00007380ff0477ac */ /* 0x000e220008000800 */
[----:B------:R-:W-:Y:S01]  /*10ad0*/  SHF.R.S32.HI R238, RZ, 0x8, R243 ;  /* 0x00000008ffee7819 */ /* 0x000fe200000114f3 */
[----:B------:R-:W-:-:S04]  /*10ae0*/  VIADD R239, R0, 0x2f ;  /* 0x0000002f00ef7836 */ /* 0x000fc80000000000 */
[----:B--2---:R-:W-:Y:S01]  /*10af0*/  @P1 STG.E.U8 desc[UR20][R236.64], R238 ;  /* 0x000000eeec001986 */ /* 0x004fe2000c101114 */
[----:B0-----:R-:W-:Y:S01]  /*10b00*/  ISETP.LT.AND P1, PT, R239, UR4, !P0 ;  /* 0x00000004ef007c0c */ /* 0x001fe2000c721270 */
[----:B------:R-:W0:Y:S01]  /*10b10*/  LDCU UR4, c[0x0][0x39c] ;  /* 0x00007380ff0477ac */ /* 0x000e220008000800 */
[----:B------:R-:W-:-:S04]  /*10b20*/  PRMT R239, R229, 0x9910, RZ ;  /* 0x00009910e5ef7816 */ /* 0x000fc800000000ff */
[----:B------:R-:W-:Y:S01]  /*10b30*/  SHF.R.S32.HI R239, RZ, 0x8, R239 ;  /* 0x00000008ffef7819 */ /* 0x000fe200000114ef */
[----:B------:R1:W-:Y:S04]  /*10b40*/  @P4 STG.E.U8 desc[UR20][R234.64], R229 ;  /* 0x000000e5ea004986 */ /* 0x0003e8000c101114 */
[----:B-1----:R-:W2:Y:S01]  /*10b50*/  LDL.LU R229, [R1+0x264] ;  /* 0x0002640001e57983 */ /* 0x002ea20000300800 */
[----:B------:R-:W-:-:S03]  /*10b60*/  PRMT R235, R225, 0x9910, RZ ;  /* 0x00009910e1eb7816 */ /* 0x000fc600000000ff */
[----:B---3--:R-:W-:Y:S04]  /*10b70*/  @P6 STG.E.U8 desc[UR20][R232.64], R239 ;  /* 0x000000efe8006986 */ /* 0x008fe8000c101114 */
[----:B------:R1:W-:Y:S04]  /*10b80*/  @P3 STG.E.U8 desc[UR20][R230.64], R225 ;  /* 0x000000e1e6003986 */ /* 0x0003e8000c101114 */
[----:B-1----:R-:W3:Y:S01]  /*10b90*/  LDL.LU R225, [R1+0x260] ;  /* 0x0002600001e17983 */ /* 0x002ee20000300800 */
[----:B------:R-:W-:Y:S01]  /*10ba0*/  VIADD R240, R0, 0x30 ;  /* 0x0000003000f07836 */ /* 0x000fe20000000000 */
[----:B------:R-:W-:-:S04]  /*10bb0*/  PRMT R231, R221, 0x9910, RZ ;  /* 0x00009910dde77816 */ /* 0x000fc800000000ff */
[----:B0-----:R-:W-:Y:S01]  /*10bc0*/  ISETP.LT.AND P4, PT, R240, UR4, !P0 ;  /* 0x00000004f0007c0c */ /* 0x001fe2000c781270 */
[----:B------:R-:W0:Y:S01]  /*10bd0*/  LDCU UR4, c[0x0][0x39c] ;  /* 0x00007380ff0477ac */ /* 0x000e220008000800 */
[----:B------:R-:W-:Y:S02]  /*10be0*/  SHF.R.S32.HI R235, RZ, 0x8, R235 ;  /* 0x00000008ffeb7819 */ /* 0x000fe400000114eb */
[----:B------:R-:W-:-:S03]  /*10bf0*/  SHF.R.S32.HI R231, RZ, 0x8, R231 ;  /* 0x00000008ffe77819 */ /* 0x000fc600000114e7 */
[----:B--2---:R-:W-:Y:S04]  /*10c00*/  @P5 STG.E.U8 desc[UR20][R228.64], R235 ;  /* 0x000000ebe4005986 */ /* 0x004fe8000c101114 */
[----:B------:R1:W-:Y:S04]  /*10c10*/  @P2 STG.E.U8 desc[UR20][R226.64], R221 ;  /* 0x000000dde2002986 */ /* 0x0003e8000c101114 */
[----:B-1----:R-:W2:Y:S01]  /*10c20*/  LDL.LU R221, [R1+0x25c] ;  /* 0x00025c0001dd7983 */ /* 0x002ea20000300800 */
[----:B------:R-:W-:Y:S01]  /*10c30*/  PRMT R227, R213, 0x9910, RZ ;  /* 0x00009910d5e37816 */ /* 0x000fe200000000ff */
[----:B------:R-:W-:-:S05]  /*10c40*/  VIADD R240, R0, 0x31 ;  /* 0x0000003100f07836 */ /* 0x000fca0000000000 */
[----:B0-----:R-:W-:Y:S01]  /*10c50*/  ISETP.LT.AND P6, PT, R240, UR4, !P0 ;  /* 0x00000004f0007c0c */ /* 0x001fe2000c7c1270 */
[----:B------:R-:W0:Y:S01]  /*10c60*/  LDCU UR4, c[0x0][0x39c] ;  /* 0x00007380ff0477ac */ /* 0x000e220008000800 */
[----:B---3--:R-:W-:Y:S04]  /*10c70*/  @P1 STG.E.U8 desc[UR20][R224.64], R231 ;  /* 0x000000e7e0001986 */ /* 0x008fe8000c101114 */
[----:B------:R1:W-:Y:S04]  /*10c80*/  @P4 STG.E.U8 desc[UR20][R222.64], R213 ;  /* 0x000000d5de004986 */ /* 0x0003e8000c101114 */
[----:B-1----:R-:W3:Y:S01]  /*10c90*/  LDL.LU R213, [R1+0x258] ;  /* 0x0002580001d57983 */ /* 0x002ee20000300800 */
[----:B------:R-:W-:-:S05]  /*10ca0*/  VIADD R236, R0, 0x32 ;  /* 0x0000003200ec7836 */ /* 0x000fca0000000000 */
[----:B0-----:R-:W-:Y:S01]  /*10cb0*/  ISETP.LT.AND P3, PT, R236, UR4, !P0 ;  /* 0x00000004ec007c0c */ /* 0x001fe2000c761270 */
[----:B------:R-:W0:Y:S01]  /*10cc0*/  LDCU UR4, c[0x0][0x39c] ;  /* 0x00007380ff0477ac */ /* 0x000e220008000800 */
[C---:B------:R-:W-:Y:S02]  /*10cd0*/  VIADD R234, R0.reuse, 0x33 ;  /* 0x0000003300ea7836 */ /* 0x040fe40000000000 */
[----:B------:R-:W-:-:S03]  /*10ce0*/  VIADD R232, R0, 0x34 ;  /* 0x0000003400e87836 */ /* 0x000fc60000000000 */
[----:B0-----:R-:W-:Y:S01]  /*10cf0*/  ISETP.LT.AND P5, PT, R234, UR4, !P0 ;  /* 0x00000004ea007c0c */ /* 0x001fe2000c7a1270 */
[----:B------:R-:W0:Y:S01]  /*10d00*/  LDCU UR4, c[0x0][0x39c] ;  /* 0x00007380ff0477ac */ /* 0x000e220008000800 */
[----:B------:R-:W-:Y:S02]  /*10d10*/  PRMT R223, R205, 0x9910, RZ ;  /* 0x00009910cddf7816 */ /* 0x000fe400000000ff */
[----:B------:R-:W-:Y:S02]  /*10d20*/  SHF.R.S32.HI R227, RZ, 0x8, R227 ;  /* 0x00000008ffe37819 */ /* 0x000fe400000114e3 */
[----:B------:R-:W-:-:S03]  /*10d30*/  SHF.R.S32.HI R223, RZ, 0x8, R223 ;  /* 0x00000008ffdf7819 */ /* 0x000fc600000114df */
[----:B--2---:R-:W-:Y:S01]  /*10d40*/  @P6 STG.E.U8 desc[UR20][R220.64], R227 ;  /* 0x000000e3dc006986 */ /* 0x004fe2000c101114 */
[----:B0-----:R-:W-:-:S03]  /*10d50*/  ISETP.LT.AND P2, PT, R232, UR4, !P0 ;  /* 0x00000004e8007c0c */ /* 0x001fc6000c741270 */
[----:B------:R0:W-:Y:S01]  /*10d60*/  @P3 STG.E.U8 desc[UR20][R216.64], R205 ;  /* 0x000000cdd8003986 */ /* 0x0001e2000c101114 */
[----:B------:R-:W1:Y:S03]  /*10d70*/  LDCU UR4, c[0x0][0x39c] ;  /* 0x00007380ff0477ac */ /* 0x000e660008000800 */
[----:B0-----:R-:W2:Y:S01]  /*10d80*/  LDL.LU R205, [R1+0x254] ;  /* 0x0002540001cd7983 */ /* 0x001ea20000300800 */
[----:B------:R-:W-:Y:S01]  /*10d90*/  PRMT R217, R197, 0x9910, RZ ;  /* 0x00009910c5d97816 */ /* 0x000fe200000000ff */
[----:B------:R-:W-:-:S05]  /*10da0*/  VIADD R230, R0, 0x35 ;  /* 0x0000003500e67836 */ /* 0x000fca0000000000 */
[----:B-1----:R-:W-:Y:S01]  /*10db0*/  ISETP.LT.AND P1, PT, R230, UR4, !P0 ;  /* 0x00000004e6007c0c */ /* 0x002fe2000c721270 */
[----:B------:R-:W0:Y:S01]  /*10dc0*/  LDCU UR4, c[0x0][0x39c] ;  /* 0x00007380ff0477ac */ /* 0x000e220008000800 */
[----:B---3--:R-:W-:Y:S04]  /*10dd0*/  @P5 STG.E.U8 desc[UR20][R212.64], R223 ;  /* 0x000000dfd4005986 */ /* 0x008fe8000c101114 */
[----:B------:R1:W-:Y:S04]  /*10de0*/  @P2 STG.E.U8 desc[UR20][R208.64], R197 ;  /* 0x000000c5d0002986 */ /* 0x0003e8000c101114 */
[----:B-1----:R-:W3:Y:S01]  /*10df0*/  LDL.LU R197, [R1+0x250] ;  /* 0x0002500001c57983 */ /* 0x002ee20000300800 */
[----:B------:R-:W-:-:S02]  /*10e00*/  VIADD R228, R0, 0x36 ;  /* 0x0000003600e47836 */ /* 0x000fc40000000000 */
[C---:B------:R-:W-:Y:S02]  /*10e10*/  VIADD R226, R0.reuse, 0x37 ;  /* 0x0000003700e27836 */ /* 0x040fe40000000000 */
[----:B------:R-:W-:Y:S01]  /*10e20*/  VIADD R224, R0, 0x38 ;  /* 0x0000003800e07836 */ /* 0x000fe20000000000 */
[----:B0-----:R-:W-:Y:S01]  /*10e30*/  ISETP.LT.AND P4, PT, R228, UR4, !P0 ;  /* 0x00000004e4007c0c */ /* 0x001fe2000c781270 */
[----:B------:R-:W0:Y:S01]  /*10e40*/  LDCU UR4, c[0x0][0x39c] ;  /* 0x00007380ff0477ac */ /* 0x000e220008000800 */
[----:B------:R-:W-:Y:S01]  /*10e50*/  PRMT R209, R203, 0x9910, RZ ;  /* 0x00009910cbd17816 */ /* 0x000fe200000000ff */
[----:B------:R-:W4:Y:S01]  /*10e60*/  LDL.LU R250, [R1+0x140] ;  /* 0x0001400001fa7983 */ /* 0x000f220000300800 */
[----:B0-----:R-:W-:Y:S01]  /*10e70*/  ISETP.LT.AND P6, PT, R226, UR4, !P0 ;  /* 0x00000004e2007c0c */ /* 0x001fe2000c7c1270 */
[----:B------:R-:W0:Y:S01]  /*10e80*/  LDCU UR4, c[0x0][0x39c] ;  /* 0x00007380ff0477ac */ /* 0x000e220008000800 */
[----:B------:R-:W-:Y:S02]  /*10e90*/  SHF.R.S32.HI R217, RZ, 0x8, R217 ;  /* 0x00000008ffd97819 */ /* 0x000fe400000114d9 */
[----:B------:R-:W-:-:S02]  /*10ea0*/  SHF.R.S32.HI R209, RZ, 0x8, R209 ;  /* 0x00000008ffd17819 */ /* 0x000fc400000114d1 */
[----:B0-----:R-:W-:Y:S01]  /*10eb0*/  ISETP.LT.AND P3, PT, R224, UR4, !P0 ;  /* 0x00000004e0007c0c */ /* 0x001fe2000c761270 */
[----:B--2---:R-:W-:Y:S01]  /*10ec0*/  @P1 STG.E.U8 desc[UR20][R204.64], R217 ;  /* 0x000000d9cc001986 */ /* 0x004fe2000c101114 */
[----:B------:R-:W0:Y:S03]  /*10ed0*/  LDCU UR4, c[0x0][0x39c] ;  /* 0x00007380ff0477ac */ /* 0x000e260008000800 */
[----:B------:R1:W-:Y:S04]  /*10ee0*/  @P4 STG.E.U8 desc[UR20][R200.64], R203 ;  /* 0x000000cbc8004986 */ /* 0x0003e8000c101114 */
[----:B-1----:R-:W2:Y:S01]  /*10ef0*/  LDL.LU R203, [R1+0x24c] ;  /* 0x00024c0001cb7983 */ /* 0x002ea20000300800 */
[----:B------:R-:W-:-:S03]  /*10f00*/  PRMT R200, R207, 0x9910, RZ ;  /* 0x00009910cfc87816 */ /* 0x000fc600000000ff */
[----:B---3--:R-:W-:Y:S04]  /*10f10*/  @P6 STG.E.U8 desc[UR20][R196.64], R209 ;  /* 0x000000d1c4006986 */ /* 0x008fe8000c101114 */
[----:B------:R1:W-:Y:S04]  /*10f20*/  @P3 STG.E.U8 desc[UR20][R198.64], R207 ;  /* 0x000000cfc6003986 */ /* 0x0003e8000c101114 */
[----:B-1----:R-:W3:Y:S01]  /*10f30*/  LDL.LU R207, [R1+0x248] ;  /* 0x0002480001cf7983 */ /* 0x002ee20000300800 */
[C---:B------:R-:W-:Y:S02]  /*10f40*/  VIADD R222, R0.reuse, 0x39 ;  /* 0x0000003900de7836 */ /* 0x040fe40000000000 */
[----:B------:R-:W-:Y:S01]  /*10f50*/  VIADD R220, R0, 0x3a ;  /* 0x0000003a00dc7836 */ /* 0x000fe20000000000 */
[----:B------:R-:W-:Y:S01]  /*10f60*/  SHF.R.S32.HI R197, RZ, 0x8, R200 ;  /* 0x00000008ffc57819 */ /* 0x000fe200000114c8 */
[----:B------:R-:W5:Y:S01]  /*10f70*/  LDL.LU R251, [R1+0x138] ;  /* 0x0001380001fb7983 */ /* 0x000f620000300800 */
[----:B0-----:R-:W-:Y:S01]  /*10f80*/  ISETP.LT.AND P5, PT, R222, UR4, !P0 ;  /* 0x00000004de007c0c */ /* 0x001fe2000c7a1270 */
[----:B------:R-:W0:Y:S01]  /*10f90*/  LDCU UR4, c[0x0][0x39c] ;  /* 0x00007380ff0477ac */ /* 0x000e220008000800 */
[----:B------:R-:W-:-:S02]  /*10fa0*/  PRMT R199, R219, 0x9910, RZ ;  /* 0x00009910dbc77816 */ /* 0x000fc400000000ff */
[----:B0-----:R-:W-:Y:S01]  /*10fb0*/  ISETP.LT.AND P2, PT, R220, UR4, !P0 ;  /* 0x00000004dc007c0c */ /* 0x001fe2000c741270 */
[----:B------:R-:W0:Y:S08]  /*10fc0*/  LDCU UR4, c[0x0][0x39c] ;  /* 0x00007380ff0477ac */ /* 0x000e300008000800 */
[----:B--2---:R-:W-:Y:S01]  /*10fd0*/  @P5 STG.E.U8 desc[UR20][R202.64], R197 ;  /* 0x000000c5ca005986 */ /* 0x004fe2000c101114 */
[----:B------:R-:W-:-:S05]  /*10fe0*/  VIADD R216, R0, 0x3b ;  /* 0x0000003b00d87836 */ /* 0x000fca0000000000 */
[----:B0-----:R-:W-:Y:S01]  /*10ff0*/  ISETP.LT.AND P1, PT, R216, UR4, !P0 ;  /* 0x00000004d8007c0c */ /* 0x001fe2000c721270 */
[----:B------:R-:W0:Y:S01]  /*11000*/  LDCU UR4, c[0x0][0x39c] ;  /* 0x00007380ff0477ac */ /* 0x000e220008000800 */
[C---:B------:R-:W-:Y:S02]  /*11010*/  VIADD R212, R0.reuse, 0x3c ;  /* 0x0000003c00d47836 */ /* 0x040fe40000000000 */
[----:B------:R-:W-:-:S03]  /*11020*/  VIADD R208, R0, 0x3d ;  /* 0x0000003d00d07836 */ /* 0x000fc60000000000 */
[----:B0-----:R-:W-:Y:S01]  /*11030*/  ISETP.LT.AND P4, PT, R212, UR4, !P0 ;  /* 0x00000004d4007c0c */ /* 0x001fe2000c781270 */
[----:B------:R-:W0:Y:S01]  /*11040*/  LDCU UR4, c[0x0][0x39c] ;  /* 0x00007380ff0477ac */ /* 0x000e220008000800 */
[----:B---3--:R1:W-:Y:S04]  /*11050*/  @P2 STG.E.U8 desc[UR20][R206.64], R219 ;  /* 0x000000dbce002986 */ /* 0x0083e8000c101114 */
[----:B-1----:R-:W2:Y:S01]  /*11060*/  LDL.LU R219, [R1+0x244] ;  /* 0x0002440001db7983 */ /* 0x002ea20000300800 */
[----:B0-----:R-:W-:Y:S01]  /*11070*/  ISETP.LT.AND P6, PT, R208, UR4, !P0 ;  /* 0x00000004d0007c0c */ /* 0x001fe2000c7c1270 */
[----:B------:R-:W0:Y:S01]  /*11080*/  LDCU UR4, c[0x0][0x39c] ;  /* 0x00007380ff0477ac */ /* 0x000e220008000800 */
[C---:B------:R-:W-:Y:S02]  /*11090*/  VIADD R204, R0.reuse, 0x3e ;  /* 0x0000003e00cc7836 */ /* 0x040fe40000000000 */
[----:B------:R-:W-:-:S03]  /*110a0*/  VIADD R196, R0, 0x3f ;  /* 0x0000003f00c47836 */ /* 0x000fc60000000000 */
[----:B0-----:R-:W-:Y:S01]  /*110b0*/  ISETP.LT.AND P3, PT, R204, UR4, !P0 ;  /* 0x00000004cc007c0c */ /* 0x001fe2000c761270 */
[----:B------:R-:W0:Y:S01]  /*110c0*/  LDCU UR4, c[0x0][0x39c] ;  /* 0x00007380ff0477ac */ /* 0x000e220008000800 */
[----:B----4-:R-:W-:Y:S02]  /*110d0*/  PRMT R198, R250, 0x9910, RZ ;  /* 0x00009910fac67816 */ /* 0x010fe400000000ff */
[----:B------:R-:W-:-:S03]  /*110e0*/  SHF.R.S32.HI R199, RZ, 0x8, R199 ;  /* 0x00000008ffc77819 */ /* 0x000fc600000114c7 */
[----:B------:R-:W-:Y:S01]  /*110f0*/  IMAD.MOV.U32 R197, RZ, RZ, R198 ;  /* 0x000000ffffc57224 */ /* 0x000fe200078e00c6 */
[----:B0-----:R-:W-:Y:S01]  /*11100*/  ISETP.LT.AND P5, PT, R196, UR4, !P0 ;  /* 0x00000004c4007c0c */ /* 0x001fe2000c7a1270 */
[----:B------:R-:W0:Y:S01]  /*11110*/  LDCU UR4, c[0x0][0x39c] ;  /* 0x00007380ff0477ac */ /* 0x000e220008000800 */
[----:B------:R-:W-:-:S05]  /*11120*/  VIADD R196, R0, 0x40 ;  /* 0x0000004000c47836 */ /* 0x000fca0000000000 */
[----:B------:R-:W-:Y:S01]  /*11130*/  ISETP.LT.AND P2, PT, R196, UR6, !P0 ;  /* 0x00000006c4007c0c */ /* 0x000fe2000c741270 */
[C---:B------:R-:W-:Y:S01]  /*11140*/  VIADD R196, R0.reuse, 0x41 ;  /* 0x0000004100c47836 */ /* 0x040fe20000000000 */
[----:B------:R1:W-:Y:S01]  /*11150*/  @P1 STG.E.U8 desc[UR20][R210.64], R199 ;  /* 0x000000c7d2001986 */ /* 0x0003e2000c101114 */
[----:B------:R-:W-:Y:S01]  /*11160*/  SHF.R.S32.HI R197, RZ, 0x8, R197 ;  /* 0x00000008ffc57819 */ /* 0x000fe200000114c5 */
[----:B------:R-:W-:Y:S02]  /*11170*/  VIADD R198, R0, 0x42 ;  /* 0x0000004200c67836 */ /* 0x000fe40000000000 */
[----:B------:R-:W-:Y:S01]  /*11180*/  VIADD R252, R252, UR5 ;  /* 0x00000005fcfc7c36 */ /* 0x000fe20008000000 */
[----:B------:R-:W-:Y:S01]  /*11190*/  ISETP.LT.AND P1, PT, R196, UR7, !P0 ;  /* 0x00000007c4007c0c */ /* 0x000fe2000c721270 */
[----:B------:R-:W-:Y:S01]  /*111a0*/  VIADD R196, R0, 0x43 ;  /* 0x0000004300c47836 */ /* 0x000fe20000000000 */
[----:B------:R-:W-:Y:S01]  /*111b0*/  @P4 STG.E.U8 desc[UR20][R214.64], R250 ;  /* 0x000000fad6004986 */ /* 0x000fe2000c101114 */
[----:B------:R-:W-:Y:S01]  /*111c0*/  ISETP.LT.AND P4, PT, R198, UR8, !P0 ;  /* 0x00000008c6007c0c */ /* 0x000fe2000c781270 */
[----:B------:R-:W-:Y:S01]  /*111d0*/  VIADD R198, R252, UR5 ;  /* 0x00000005fcc67c36 */ /* 0x000fe20008000000 */
[----:B------:R-:W-:Y:S01]  /*111e0*/  F2FP.SATFINITE.E5M2.F32.PACK_AB_MERGE_C R203, R133, R132, RZ ;  /* 0x0000008485cb723e */ /* 0x000fe200048060ff */
[----:B------:R-:W3:Y:S01]  /*111f0*/  LDCU UR7, c[0x0][0x39c] ;  /* 0x00007380ff0777ac */ /* 0x000ee20008000800 */
[----:B-1----:R-:W-:Y:S01]  /*11200*/  VIADD R199, R0, 0x44 ;  /* 0x0000004400c77836 */ /* 0x002fe20000000000 */
[----:B-----5:R-:W-:Y:S01]  /*11210*/  PRMT R201, R251, 0x9910, RZ ;  /* 0x00009910fbc97816 */ /* 0x020fe200000000ff */
[----:B------:R-:W1:Y:S03]  /*11220*/  LDCU UR6, c[0x0][0x39c] ;  /* 0x00007380ff0677ac */ /* 0x000e660008000800 */
[----:B------:R-:W-:-:S02]  /*11230*/  SHF.R.S32.HI R201, RZ, 0x8, R201 ;  /* 0x00000008ffc97819 */ /* 0x000fc400000114c9 */
[----:B------:R-:W-:Y:S01]  /*11240*/  PRMT R202, R203, 0x9910, RZ ;  /* 0x00009910cbca7816 */ /* 0x000fe200000000ff */
[----:B------:R-:W-:Y:S01]  /*11250*/  VIADD R204, R0, 0x45 ;  /* 0x0000004500cc7836 */ /* 0x000fe20000000000 */
[----:B------:R-:W-:-:S04]  /*11260*/  F2FP.SATFINITE.E5M2.F32.PACK_AB_MERGE_C R137, R137, R136, RZ ;  /* 0x000000888989723e */ /* 0x000fc800048060ff */
[----:B------:R-:W-:Y:S02]  /*11270*/  PRMT R136, R137, 0x9910, RZ ;  /* 0x0000991089887816 */ /* 0x000fe400000000ff */
[----:B------:R-:W-:Y:S02]  /*11280*/  F2FP.SATFINITE.E5M2.F32.PACK_AB_MERGE_C R143, R143, R142, RZ ;  /* 0x0000008e8f8f723e */ /* 0x000fe400048060ff */
[----:B------:R-:W-:Y:S02]  /*11290*/  F2FP.SATFINITE.E5M2.F32.PACK_AB_MERGE_C R145, R145, R144, RZ ;  /* 0x000000909191723e */ /* 0x000fe400048060ff */
[----:B------:R-:W-:Y:S02]  /*112a0*/  F2FP.SATFINITE.E5M2.F32.PACK_AB_MERGE_C R147, R147, R146, RZ ;  /* 0x000000929393723e */ /* 0x000fe400048060ff */
[----:B------:R-:W-:Y:S02]  /*112b0*/  F2FP.SATFINITE.E5M2.F32.PACK_AB_MERGE_C R149, R149, R148, RZ ;  /* 0x000000949595723e */ /* 0x000fe400048060ff */
[----:B------:R-:W-:Y:S01]  /*112c0*/  F2FP.SATFINITE.E5M2.F32.PACK_AB_MERGE_C R151, R151, R150, RZ ;  /* 0x000000969797723e */ /* 0x000fe200048060ff */
[----:B------:R-:W-:Y:S01]  /*112d0*/  VIADD R142, R0, 0x57 ;  /* 0x00000057008e7836 */ /* 0x000fe20000000000 */
[----:B------:R-:W-:-:S02]  /*112e0*/  F2FP.SATFINITE.E5M2.F32.PACK_AB_MERGE_C R153, R153, R152, RZ ;  /* 0x000000989999723e */ /* 0x000fc400048060ff */
[----:B------:R-:W-:Y:S01]  /*112f0*/  F2FP.SATFINITE.E5M2.F32.PACK_AB_MERGE_C R155, R155, R154, RZ ;  /* 0x0000009a9b9b723e */ /* 0x000fe200048060ff */
[----:B--2---:R2:W-:Y:S01]  /*11300*/  @P6 STG.E.U8 desc[UR20][R218.64], R197 ;  /* 0x000000c5da006986 */ /* 0x0045e2000c101114 */
[----:B0-----:R-:W-:Y:S01]  /*11310*/  ISETP.LT.AND P6, PT, R196, UR4, !P0 ;  /* 0x00000004c4007c0c */ /* 0x001fe2000c7c1270 */
[----:B------:R-:W0:Y:S02]  /*11320*/  LDCU UR4, c[0x0][0x39c] ;  /* 0x00007380ff0477ac */ /* 0x000e240008000800 */
[----:B------:R-:W-:Y:S01]  /*11330*/  @P3 STG.E.U8 desc[UR20][R246.64], R251 ;  /* 0x000000fbf6003986 */ /* 0x000fe2000c101114 */
[----:B------:R-:W-:-:S04]  /*11340*/  IADD3 R132, P3, PT, R252, R3, RZ ;  /* 0x00000003fc847210 */ /* 0x000fc80007f7e0ff */
[----:B------:R-:W-:Y:S02]  /*11350*/  LEA.HI.X.SX32 R133, R252, R2, 0x1, P3 ;  /* 0x00000002fc857211 */ /* 0x000fe400018f0eff */
[----:B------:R-:W-:-:S04]  /*11360*/  IADD3 R196, P3, PT, R198, R3, RZ ;  /* 0x00000003c6c47210 */ /* 0x000fc80007f7e0ff */
[C---:B--2---:R-:W-:Y:S02]  /*11370*/  LEA.HI.X.SX32 R197, R198.reuse, R2, 0x1, P3 ;  /* 0x00000002c6c57211 */ /* 0x044fe400018f0eff */
[----:B0-----:R-:W-:Y:S01]  /*11380*/  ISETP.LT.AND P3, PT, R199, UR4, !P0 ;  /* 0x00000004c7007c0c */ /* 0x001fe2000c761270 */
[----:B------:R-:W0:Y:S01]  /*11390*/  LDCU UR4, c[0x0][0x39c] ;  /* 0x00007380ff0477ac */ /* 0x000e220008000800 */
[----:B------:R-:W-:Y:S01]  /*113a0*/  VIADD R199, R198, UR5 ;  /* 0x00000005c6c77c36 */ /* 0x000fe20008000000 */
[----:B------:R2:W-:Y:S04]  /*113b0*/  @P5 STG.E.U8 desc[UR20][R132.64], R201 ;  /* 0x000000c984005986 */ /* 0x0005e8000c101114 */
[----:B------:R4:W-:Y:S01]  /*113c0*/  @P2 STG.E.U8 desc[UR20][R196.64], R203 ;  /* 0x000000cbc4002986 */ /* 0x0009e2000c101114 */
[C---:B------:R-:W-:Y:S01]  /*113d0*/  IADD3 R198, P2, PT, R199.reuse, R3, RZ ;  /* 0x00000003c7c67210 */ /* 0x040fe20007f5e0ff */
[----:B------:R-:W-:-:S03]  /*113e0*/  VIADD R200, R199, UR5 ;  /* 0x00000005c7c87c36 */ /* 0x000fc60008000000 */
[-C--:B------:R-:W-:Y:S02]  /*113f0*/  LEA.HI.X.SX32 R199, R199, R2.reuse, 0x1, P2 ;  /* 0x00000002c7c77211 */ /* 0x080fe400010f0eff */
[----:B--2---:R-:W-:Y:S01]  /*11400*/  SHF.R.S32.HI R201, RZ, 0x8, R202 ;  /* 0x00000008ffc97819 */ /* 0x004fe200000114ca */
[----:B------:R-:W-:Y:S01]  /*11410*/  VIADD R133, R0, 0x46 ;  /* 0x0000004600857836 */ /* 0x000fe20000000000 */
[----:B------:R-:W-:Y:S01]  /*11420*/  IADD3 R132, P5, PT, R200, R3, RZ ;  /* 0x00000003c8847210 */ /* 0x000fe20007fbe0ff */
[----:B----4-:R-:W-:Y:S02]  /*11430*/  VIADD R196, R0, 0x47 ;  /* 0x0000004700c47836 */ /* 0x010fe40000000000 */
[----:B------:R2:W-:Y:S01]  /*11440*/  @P1 STG.E.U8 desc[UR20][R198.64], R201 ;  /* 0x000000c9c6001986 */ /* 0x0005e2000c101114 */
[----:B---3--:R-:W-:Y:S01]  /*11450*/  ISETP.LT.AND P1, PT, R133, UR7, !P0 ;  /* 0x0000000785007c0c */ /* 0x008fe2000c721270 */
[----:B------:R-:W3:Y:S01]  /*11460*/  LDCU UR7, c[0x0][0x39c] ;  /* 0x00007380ff0777ac */ /* 0x000ee20008000800 */
[C---:B------:R-:W-:Y:S01]  /*11470*/  LEA.HI.X.SX32 R133, R200.reuse, R2, 0x1, P5 ;  /* 0x00000002c8857211 */ /* 0x040fe200028f0eff */
[----:B------:R-:W-:Y:S01]  /*11480*/  VIADD R200, R200, UR5 ;  /* 0x00000005c8c87c36 */ /* 0x000fe20008000000 */
[----:B------:R-:W-:-:S02]  /*11490*/  F2FP.SATFINITE.E5M2.F32.PACK_AB_MERGE_C R203, R135, R134, RZ ;  /* 0x0000008687cb723e */ /* 0x000fc400048060ff */
[----:B0-----:R-:W-:Y:S01]  /*114a0*/  ISETP.LT.AND P5, PT, R196, UR4, !P0 ;  /* 0x00000004c4007c0c */ /* 0x001fe2000c7a1270 */
[----:B------:R-:W0:Y:S01]  /*114b0*/  LDCU UR4, c[0x0][0x39c] ;  /* 0x00007380ff0477ac */ /* 0x000e220008000800 */
[----:B------:R-:W-:Y:S01]  /*114c0*/  PRMT R135, R203, 0x9910, RZ ;  /* 0x00009910cb877816 */ /* 0x000fe200000000ff */
[----:B------:R4:W-:Y:S01]  /*114d0*/  @P4 STG.E.U8 desc[UR20][R132.64], R203 ;  /* 0x000000cb84004986 */ /* 0x0009e2000c101114 */
[----:B-1----:R-:W-:Y:S01]  /*114e0*/  ISETP.LT.AND P2, PT, R204, UR6, !P0 ;  /* 0x00000006cc007c0c */ /* 0x002fe2000c741270 */
[----:B------:R-:W1:Y:S01]  /*114f0*/  LDCU UR6, c[0x0][0x39c] ;  /* 0x00007380ff0677ac */ /* 0x000e620008000800 */
[C---:B------:R-:W-:Y:S01]  /*11500*/  IADD3 R134, P4, PT, R200.reuse, R3, RZ ;  /* 0x00000003c8867210 */ /* 0x040fe20007f9e0ff */
[C---:B--2---:R-:W-:Y:S02]  /*11510*/  VIADD R198, R200.reuse, UR5 ;  /* 0x00000005c8c67c36 */ /* 0x044fe40008000000 */
[----:B------:R-:W-:Y:S01]  /*11520*/  IMAD.MOV.U32 R199, RZ, RZ, R135 ;  /* 0x000000ffffc77224 */ /* 0x000fe200078e0087 */
[----:B------:R-:W-:-:S02]  /*11530*/  LEA.HI.X.SX32 R135, R200, R2, 0x1, P4 ;  /* 0x00000002c8877211 */ /* 0x000fc400020f0eff */
[-C--:B------:R-:W-:Y:S02]  /*11540*/  IADD3 R196, P4, PT, R198, R3.reuse, RZ ;  /* 0x00000003c6c47210 */ /* 0x080fe40007f9e0ff */
[----:B------:R-:W-:Y:S01]  /*11550*/  SHF.R.S32.HI R199, RZ, 0x8, R199 ;  /* 0x00000008ffc77819 */ /* 0x000fe200000114c7 */
[----:B----4-:R-:W-:Y:S01]  /*11560*/  VIADD R132, R0, 0x48 ;  /* 0x0000004800847836 */ /* 0x010fe20000000000 */
[CC--:B------:R-:W-:Y:S01]  /*11570*/  LEA.HI.X.SX32 R197, R198.reuse, R2.reuse, 0x1, P4 ;  /* 0x00000002c6c57211 */ /* 0x0c0fe200020f0eff */
[----:B------:R-:W-:Y:S02]  /*11580*/  VIADD R198, R198, UR5 ;  /* 0x00000005c6c67c36 */ /* 0x000fe40008000000 */
[----:B------:R-:W-:Y:S01]  /*11590*/  VIADD R133, R0, 0x49 ;  /* 0x0000004900857836 */ /* 0x000fe20000000000 */
[----:B------:R2:W-:Y:S01]  /*115a0*/  @P6 STG.E.U8 desc[UR20][R134.64], R199 ;  /* 0x000000c786006986 */ /* 0x0005e2000c101114 */
[----:B0-----:R-:W-:Y:S01]  /*115b0*/  ISETP.LT.AND P4, PT, R132, UR4, !P0 ;  /* 0x0000000484007c0c */ /* 0x001fe2000c781270 */
[----:B------:R-:W0:Y:S01]  /*115c0*/  LDCU UR4, c[0x0][0x39c] ;  /* 0x00007380ff0477ac */ /* 0x000e220008000800 */
[C---:B------:R-:W-:Y:S01]  /*115d0*/  IADD3 R132, P6, PT, R198.reuse, R3, RZ ;  /* 0x00000003c6847210 */ /* 0x040fe20007fde0ff */
[----:B------:R4:W-:Y:S01]  /*115e0*/  @P3 STG.E.U8 desc[UR20][R196.64], R137 ;  /* 0x00000089c4003986 */ /* 0x0009e2000c101114 */
[----:B-1----:R-:W-:Y:S01]  /*115f0*/  ISETP.LT.AND P3, PT, R133, UR6, !P0 ;  /* 0x0000000685007c0c */ /* 0x002fe2000c761270 */
[----:B------:R-:W1:Y:S01]  /*11600*/  LDCU UR6, c[0x0][0x39c] ;  /* 0x00007380ff0677ac */ /* 0x000e620008000800 */
[C---:B------:R-:W-:Y:S01]  /*11610*/  LEA.HI.X.SX32 R133, R198.reuse, R2, 0x1, P6 ;  /* 0x00000002c6857211 */ /* 0x040fe200030f0eff */
[----:B------:R-:W-:Y:S01]  /*11620*/  VIADD R198, R198, UR5 ;  /* 0x00000005c6c67c36 */ /* 0x000fe20008000000 */
[----:B--2---:R-:W-:-:S02]  /*11630*/  SHF.R.S32.HI R199, RZ, 0x8, R136 ;  /* 0x00000008ffc77819 */ /* 0x004fc40000011488 */
[----:B----4-:R-:W-:-:S03]  /*11640*/  F2FP.SATFINITE.E5M2.F32.PACK_AB_MERGE_C R197, R139, R138, RZ ;  /* 0x0000008a8bc5723e */ /* 0x010fc600048060ff */
[----:B------:R2:W-:Y:S01]  /*11650*/  @P2 STG.E.U8 desc[UR20][R132.64], R199 ;  /* 0x000000c784002986 */ /* 0x0005e2000c101114 */
[CC--:B------:R-:W-:Y:S01]  /*11660*/  IADD3 R134, P2, PT, R198.reuse, R3.reuse, RZ ;  /* 0x00000003c6867210 */ /* 0x0c0fe20007f5e0ff */
[C---:B------:R-:W-:Y:S01]  /*11670*/  VIADD R138, R198.reuse, UR5 ;  /* 0x00000005c68a7c36 */ /* 0x040fe20008000000 */
[----:B------:R-:W-:Y:S02]  /*11680*/  PRMT R139, R197, 0x9910, RZ ;  /* 0x00009910c58b7816 */ /* 0x000fe400000000ff */
[-C--:B------:R-:W-:Y:S02]  /*11690*/  LEA.HI.X.SX32 R135, R198, R2.reuse, 0x1, P2 ;  /* 0x00000002c6877211 */ /* 0x080fe400010f0eff */
[C---:B------:R-:W-:Y:S02]  /*116a0*/  IADD3 R136, P2, PT, R138.reuse, R3, RZ ;  /* 0x000000038a887210 */ /* 0x040fe40007f5e0ff */
[----:B------:R-:W-:Y:S02]  /*116b0*/  SHF.R.S32.HI R139, RZ, 0x8, R139 ;  /* 0x00000008ff8b7819 */ /* 0x000fe4000001148b */
[C---:B------:R-:W-:Y:S01]  /*116c0*/  LEA.HI.X.SX32 R137, R138.reuse, R2, 0x1, P2 ;  /* 0x000000028a897211 */ /* 0x040fe200010f0eff */
[----:B------:R-:W-:Y:S01]  /*116d0*/  VIADD R138, R138, UR5 ;  /* 0x000000058a8a7c36 */ /* 0x000fe20008000000 */
[----:B------:R4:W-:Y:S01]  /*116e0*/  @P1 STG.E.U8 desc[UR20][R134.64], R197 ;  /* 0x000000c586001986 */ /* 0x0009e2000c101114 */
[----:B------:R-:W-:-:S02]  /*116f0*/  VIADD R196, R0, 0x4b ;  /* 0x0000004b00c47836 */ /* 0x000fc40000000000 */
[----:B--2---:R-:W-:Y:S01]  /*11700*/  VIADD R133, R0, 0x4c ;  /* 0x0000004c00857836 */ /* 0x004fe20000000000 */
[----:B------:R2:W-:Y:S01]  /*11710*/  @P5 STG.E.U8 desc[UR20][R136.64], R139 ;  /* 0x0000008b88005986 */ /* 0x0005e2000c101114 */
[-C--:B------:R-:W-:Y:S01]  /*11720*/  IADD3 R132, P5, PT, R138, R3.reuse, RZ ;  /* 0x000000038a847210 */ /* 0x080fe20007fbe0ff */
[----:B------:R-:W-:Y:S01]  /*11730*/  VIADD R200, R0, 0x4a ;  /* 0x0000004a00c87836 */ /* 0x000fe20000000000 */
[----:B0-----:R-:W-:Y:S01]  /*11740*/  ISETP.LT.AND P1, PT, R196, UR4, !P0 ;  /* 0x00000004c4007c0c */ /* 0x001fe2000c721270 */
[----:B------:R-:W0:Y:S01]  /*11750*/  LDCU UR4, c[0x0][0x39c] ;  /* 0x00007380ff0477ac */ /* 0x000e220008000800 */
[----:B-1----:R-:W-:Y:S02]  /*11760*/  ISETP.LT.AND P2, PT, R133, UR6, !P0 ;  /* 0x0000000685007c0c */ /* 0x002fe4000c741270 */
[----:B------:R-:W-:Y:S01]  /*11770*/  F2FP.SATFINITE.E5M2.F32.PACK_AB_MERGE_C R199, R141, R140, RZ ;  /* 0x0000008c8dc7723e */ /* 0x000fe200048060ff */
[----:B------:R-:W1:Y:S01]  /*11780*/  LDCU UR6, c[0x0][0x39c] ;  /* 0x00007380ff0677ac */ /* 0x000e620008000800 */
[C---:B------:R-:W-:Y:S01]  /*11790*/  LEA.HI.X.SX32 R133, R138.reuse, R2, 0x1, P5 ;  /* 0x000000028a857211 */ /* 0x040fe200028f0eff */
[----:B------:R-:W-:Y:S01]  /*117a0*/  VIADD R138, R138, UR5 ;  /* 0x000000058a8a7c36 */ /* 0x000fe20008000000 */
[----:B---3--:R-:W-:Y:S01]  /*117b0*/  ISETP.LT.AND P6, PT, R200, UR7, !P0 ;  /* 0x00000007c8007c0c */ /* 0x008fe2000c7c1270 */
[----:B------:R-:W3:Y:S02]  /*117c0*/  LDCU UR7, c[0x0][0x39c] ;  /* 0x00007380ff0777ac */ /* 0x000ee40008000800 */
[----:B------:R5:W-:Y:S01]  /*117d0*/  @P4 STG.E.U8 desc[UR20][R132.64], R199 ;  /* 0x000000c784004986 */ /* 0x000be2000c101114 */
[C---:B----4-:R-:W-:Y:S01]  /*117e0*/  IADD3 R134, P4, PT, R138.reuse, R3, RZ ;  /* 0x000000038a867210 */ /* 0x050fe20007f9e0ff */
[----:B--2---:R-:W-:Y:S01]  /*117f0*/  VIADD R139, R138, UR5 ;  /* 0x000000058a8b7c36 */ /* 0x004fe20008000000 */
[----:B------:R-:W-:-:S02]  /*11800*/  PRMT R141, R199, 0x9910, RZ ;  /* 0x00009910c78d7816 */ /* 0x000fc400000000ff */
[-C--:B------:R-:W-:Y:S02]  /*11810*/  LEA.HI.X.SX32 R135, R138, R2.reuse, 0x1, P4 ;  /* 0x000000028a877211 */ /* 0x080fe400020f0eff */
[C---:B------:R-:W-:Y:S01]  /*11820*/  IADD3 R136, P4, PT, R139.reuse, R3, RZ ;  /* 0x000000038b887210 */ /* 0x040fe20007f9e0ff */
[C---:B------:R-:W-:Y:S01]  /*11830*/  VIADD R138, R0.reuse, 0x4e ;  /* 0x0000004e008a7836 */ /* 0x040fe20000000000 */
[----:B------:R-:W-:Y:S02]  /*11840*/  SHF.R.S32.HI R141, RZ, 0x8, R141 ;  /* 0x00000008ff8d7819 */ /* 0x000fe4000001148d */
[C---:B------:R-:W-:Y:S01]  /*11850*/  LEA.HI.X.SX32 R137, R139.reuse, R2, 0x1, P4 ;  /* 0x000000028b897211 */ /* 0x040fe200020f0eff */
[----:B------:R-:W-:Y:S02]  /*11860*/  VIADD R139, R139, UR5 ;  /* 0x000000058b8b7c36 */ /* 0x000fe40008000000 */
[----:B------:R-:W-:Y:S01]  /*11870*/  VIADD R196, R0, 0x4d ;  /* 0x0000004d00c47836 */ /* 0x000fe20000000000 */
[----:B------:R2:W-:Y:S01]  /*11880*/  @P3 STG.E.U8 desc[UR20][R134.64], R141 ;  /* 0x0000008d86003986 */ /* 0x0005e2000c101114 */
[----:B0-----:R-:W-:Y:S01]  /*11890*/  ISETP.LT.AND P3, PT, R138, UR4, !P0 ;  /* 0x000000048a007c0c */ /* 0x001fe2000c761270 */
[----:B------:R-:W0:Y:S01]  /*118a0*/  LDCU UR4, c[0x0][0x39c] ;  /* 0x00007380ff0477ac */ /* 0x000e220008000800 */
[----:B------:R-:W-:-:S02]  /*118b0*/  PRMT R138, R143, 0x9910, RZ ;  /* 0x000099108f8a7816 */ /* 0x000fc400000000ff */
[C---:B-----5:R-:W-:Y:S02]  /*118c0*/  IADD3 R132, P4, PT, R139.reuse, R3, RZ ;  /* 0x000000038b847210 */ /* 0x060fe40007f9e0ff */
[----:B---3--:R-:W-:Y:S01]  /*118d0*/  ISETP.LT.AND P5, PT, R196, UR7, !P0 ;  /* 0x00000007c4007c0c */ /* 0x008fe2000c7a1270 */
[----:B------:R-:W3:Y:S01]  /*118e0*/  LDCU UR7, c[0x0][0x39c] ;  /* 0x00007380ff0777ac */ /* 0x000ee20008000800 */
[C---:B------:R-:W-:Y:S01]  /*118f0*/  LEA.HI.X.SX32 R133, R139.reuse, R2, 0x1, P4 ;  /* 0x000000028b857211 */ /* 0x040fe200020f0eff */
[----:B------:R-:W-:Y:S01]  /*11900*/  VIADD R139, R139, UR5 ;  /* 0x000000058b8b7c36 */ /* 0x000fe20008000000 */
[----:B--2---:R-:W-:Y:S01]  /*11910*/  SHF.R.S32.HI R141, RZ, 0x8, R138 ;  /* 0x00000008ff8d7819 */ /* 0x004fe2000001148a */
[----:B------:R-:W-:Y:S01]  /*11920*/  VIADD R140, R0, 0x4f ;  /* 0x0000004f008c7836 */ /* 0x000fe20000000000 */
[----:B------:R2:W-:Y:S01]  /*11930*/  @P6 STG.E.U8 desc[UR20][R136.64], R143 ;  /* 0x0000008f88006986 */ /* 0x0005e2000c101114 */
[----:B------:R-:W-:-:S03]  /*11940*/  VIADD R138, R139, UR5 ;  /* 0x000000058b8a7c36 */ /* 0x000fc60008000000 */
[----:B------:R4:W-:Y:S01]  /*11950*/  @P1 STG.E.U8 desc[UR20][R132.64], R141 ;  /* 0x0000008d84001986 */ /* 0x0009e2000c101114 */
[----:B------:R-:W-:Y:S02]  /*11960*/  IADD3 R134, P1, PT, R139, R3, RZ ;  /* 0x000000038b867210 */ /* 0x000fe40007f3e0ff */
[----:B-1----:R-:W-:Y:S01]  /*11970*/  ISETP.LT.AND P4, PT, R140, UR6, !P0 ;  /* 0x000000068c007c0c */ /* 0x002fe2000c781270 */
[----:B------:R-:W1:Y:S01]  /*11980*/  LDCU UR6, c[0x0][0x39c] ;  /* 0x00007380ff0677ac */ /* 0x000e620008000800 */
[----:B------:R-:W-:Y:S01]  /*11990*/  PRMT R140, R145, 0x9910, RZ ;  /* 0x00009910918c7816 */ /* 0x000fe200000000ff */
[C---:B--2---:R-:W-:Y:S01]  /*119a0*/  VIADD R136, R0.reuse, 0x50 ;  /* 0x0000005000887836 */ /* 0x044fe20000000000 */
[----:B------:R-:W-:Y:S01]  /*119b0*/  LEA.HI.X.SX32 R135, R139, R2, 0x1, P1 ;  /* 0x000000028b877211 */ /* 0x000fe200008f0eff */
[----:B------:R-:W-:-:S03]  /*119c0*/  VIADD R137, R0, 0x51 ;  /* 0x0000005100897836 */ /* 0x000fc60000000000 */
[----:B0-----:R-:W-:Y:S01]  /*119d0*/  ISETP.LT.AND P1, PT, R136, UR4, !P0 ;  /* 0x0000000488007c0c */ /* 0x001fe2000c721270 */
[----:B------:R-:W-:Y:S01]  /*119e0*/  IMAD.MOV.U32 R139, RZ, RZ, R140 ;  /* 0x000000ffff8b7224 */ /* 0x000fe200078e008c */
[CC--:B------:R-:W-:Y:S01]  /*119f0*/  IADD3 R136, P6, PT, R138.reuse, R3.reuse, RZ ;  /* 0x000000038a887210 */ /* 0x0c0fe20007fde0ff */
[----:B------:R0:W-:Y:S01]  /*11a00*/  @P2 STG.E.U8 desc[UR20][R134.64], R145 ;  /* 0x0000009186002986 */ /* 0x0001e2000c101114 */
[----:B---3--:R-:W-:Y:S01]  /*11a10*/  ISETP.LT.AND P2, PT, R137, UR7, !P0 ;  /* 0x0000000789007c0c */ /* 0x008fe2000c741270 */
[----:B------:R-:W2:Y:S01]  /*11a20*/  LDCU UR4, c[0x0][0x39c] ;  /* 0x00007380ff0477ac */ /* 0x000ea20008000800 */
[CC--:B------:R-:W-:Y:S01]  /*11a30*/  LEA.HI.X.SX32 R137, R138.reuse, R2.reuse, 0x1, P6 ;  /* 0x000000028a897211 */ /* 0x0c0fe200030f0eff */
[----:B------:R-:W-:Y:S01]  /*11a40*/  VIADD R138, R138, UR5 ;  /* 0x000000058a8a7c36 */ /* 0x000fe20008000000 */
[----:B------:R-:W-:Y:S01]  /*11a50*/  SHF.R.S32.HI R139, RZ, 0x8, R139 ;  /* 0x00000008ff8b7819 */ /* 0x000fe2000001148b */
[----:B----4-:R-:W-:Y:S01]  /*11a60*/  VIADD R133, R0, 0x52 ;  /* 0x0000005200857836 */ /* 0x010fe20000000000 */
[----:B------:R-:W3:Y:S02]  /*11a70*/  LDCU UR7, c[0x0][0x39c] ;  /* 0x00007380ff0777ac */ /* 0x000ee40008000800 */
[C---:B------:R-:W-:Y:S01]  /*11a80*/  IADD3 R132, P6, PT, R138.reuse, R3, RZ ;  /* 0x000000038a847210 */ /* 0x040fe20007fde0ff */
[----:B------:R4:W-:Y:S01]  /*11a90*/  @P5 STG.E.U8 desc[UR20][R136.64], R139 ;  /* 0x0000008b88005986 */ /* 0x0009e2000c101114 */
[----:B-1----:R-:W-:Y:S01]  /*11aa0*/  ISETP.LT.AND P5, PT, R133, UR6, !P0 ;  /* 0x0000000685007c0c */ /* 0x002fe2000c7a1270 */
[----:B------:R-:W1:Y:S01]  /*11ab0*/  LDCU UR6, c[0x0][0x39c] ;  /* 0x00007380ff0677ac */ /* 0x000e620008000800 */
[C---:B------:R-:W-:Y:S01]  /*11ac0*/  LEA.HI.X.SX32 R133, R138.reuse, R2, 0x1, P6 ;  /* 0x000000028a857211 */ /* 0x040fe200030f0eff */
[----:B------:R-:W-:-:S02]  /*11ad0*/  VIADD R138, R138, UR5 ;  /* 0x000000058a8a7c36 */ /* 0x000fc40008000000 */
[----:B0-----:R-:W-:Y:S01]  /*11ae0*/  VIADD R135, R0, 0x53 ;  /* 0x0000005300877836 */ /* 0x001fe20000000000 */
[----:B------:R-:W-:Y:S02]  /*11af0*/  PRMT R141, R147, 0x9910, RZ ;  /* 0x00009910938d7816 */ /* 0x000fe400000000ff */
[CC--:B------:R-:W-:Y:S01]  /*11b00*/  IADD3 R134, P6, PT, R138.reuse, R3.reuse, RZ ;  /* 0x000000038a867210 */ /* 0x0c0fe20007fde0ff */
[----:B------:R0:W-:Y:S01]  /*11b10*/  @P3 STG.E.U8 desc[UR20][R132.64], R147 ;  /* 0x0000009384003986 */ /* 0x0001e2000c101114 */
[----:B--2---:R-:W-:Y:S01]  /*11b20*/  ISETP.LT.AND P3, PT, R135, UR4, !P0 ;  /* 0x0000000487007c0c */ /* 0x004fe2000c761270 */
[C---:B----4-:R-:W-:Y:S01]  /*11b30*/  VIADD R139, R138.reuse, UR5 ;  /* 0x000000058a8b7c36 */ /* 0x050fe20008000000 */
[----:B------:R-:W-:Y:S01]  /*11b40*/  LEA.HI.X.SX32 R135, R138, R2, 0x1, P6 ;  /* 0x000000028a877211 */ /* 0x000fe200030f0eff */
[C---:B------:R-:W-:Y:S01]  /*11b50*/  VIADD R137, R0.reuse, 0x54 ;  /* 0x0000005400897836 */ /* 0x040fe20000000000 */
[----:B------:R-:W-:Y:S01]  /*11b60*/  SHF.R.S32.HI R141, RZ, 0x8, R141 ;  /* 0x00000008ff8d7819 */ /* 0x000fe2000001148d */
[----:B------:R-:W2:Y:S01]  /*11b70*/  LDCU UR4, c[0x0][0x39c] ;  /* 0x00007380ff0477ac */ /* 0x000ea20008000800 */
[----:B------:R-:W-:Y:S01]  /*11b80*/  IADD3 R136, P6, PT, R139, R3, RZ ;  /* 0x000000038b887210 */ /* 0x000fe20007fde0ff */
[----:B------:R-:W-:-:S02]  /*11b90*/  VIADD R138, R0, 0x55 ;  /* 0x00000055008a7836 */ /* 0x000fc40000000000 */
[----:B------:R4:W-:Y:S01]  /*11ba0*/  @P4 STG.E.U8 desc[UR20][R134.64], R141 ;  /* 0x0000008d86004986 */ /* 0x0009e2000c101114 */
[----:B---3--:R-:W-:Y:S01]  /*11bb0*/  ISETP.LT.AND P4, PT, R137, UR7, !P0 ;  /* 0x0000000789007c0c */ /* 0x008fe2000c781270 */
[----:B------:R-:W3:Y:S01]  /*11bc0*/  LDCU UR7, c[0x0][0x39c] ;  /* 0x00007380ff0777ac */ /* 0x000ee20008000800 */
[CC--:B------:R-:W-:Y:S01]  /*11bd0*/  LEA.HI.X.SX32 R137, R139.reuse, R2.reuse, 0x1, P6 ;  /* 0x000000028b897211 */ /* 0x0c0fe200030f0eff */
[----:B------:R-:W-:Y:S01]  /*11be0*/  VIADD R139, R139, UR5 ;  /* 0x000000058b8b7c36 */ /* 0x000fe20008000000 */
[----:B0-----:R-:W-:Y:S02]  /*11bf0*/  PRMT R133, R149, 0x9910, RZ ;  /* 0x0000991095857816 */ /* 0x001fe400000000ff */
[----:B-1----:R-:W-:Y:S01]  /*11c00*/  ISETP.LT.AND P6, PT, R138, UR6, !P0 ;  /* 0x000000068a007c0c */ /* 0x002fe2000c7c1270 */
[----:B------:R0:W-:Y:S01]  /*11c10*/  @P1 STG.E.U8 desc[UR20][R136.64], R149 ;  /* 0x0000009588001986 */ /* 0x0001e2000c101114 */
[CC--:B------:R-:W-:Y:S01]  /*11c20*/  IADD3 R132, P1, PT, R139.reuse, R3.reuse, RZ ;  /* 0x000000038b847210 */ /* 0x0c0fe20007f3e0ff */
[C---:B------:R-:W-:Y:S01]  /*11c30*/  VIADD R138, R139.reuse, UR5 ;  /* 0x000000058b8a7c36 */ /* 0x040fe20008000000 */
[----:B------:R-:W1:Y:S01]  /*11c40*/  LDCU UR6, c[0x0][0x39c] ;  /* 0x00007380ff0677ac */ /* 0x000e620008000800 */
[----:B----4-:R-:W-:Y:S01]  /*11c50*/  IMAD.MOV.U32 R141, RZ, RZ, R133 ;  /* 0x000000ffff8d7224 */ /* 0x010fe200078e0085 */
[----:B------:R-:W-:Y:S01]  /*11c60*/  LEA.HI.X.SX32 R133, R139, R2, 0x1, P1 ;  /* 0x000000028b857211 */ /* 0x000fe200008f0eff */
[----:B------:R-:W-:Y:S01]  /*11c70*/  VIADD R139, R0, 0x56 ;  /* 0x00000056008b7836 */ /* 0x000fe20000000000 */
[----:B------:R-:W-:-:S02]  /*11c80*/  IADD3 R134, P1, PT, R138, R3, RZ ;  /* 0x000000038a867210 */ /* 0x000fc40007f3e0ff */
[----:B------:R-:W-:Y:S02]  /*11c90*/  SHF.R.S32.HI R141, RZ, 0x8, R141 ;  /* 0x00000008ff8d7819 */ /* 0x000fe4000001148d */
[C---:B------:R-:W-:Y:S02]  /*11ca0*/  LEA.HI.X.SX32 R135, R138.reuse, R2, 0x1, P1 ;  /* 0x000000028a877211 */ /* 0x040fe400008f0eff */
[----:B--2---:R-:W-:Y:S01]  /*11cb0*/  ISETP.LT.AND P1, PT, R139, UR4, !P0 ;  /* 0x000000048b007c0c */ /* 0x004fe2000c721270 */
[----:B------:R-:W2:Y:S01]  /*11cc0*/  LDCU UR4, c[0x0][0x39c] ;  /* 0x00007380ff0477ac */ /* 0x000ea20008000800 */
[----:B------:R-:W-:Y:S01]  /*11cd0*/  VIADD R138, R138, UR5 ;  /* 0x000000058a8a7c36 */ /* 0x000fe20008000000 */
[----:B------:R4:W-:Y:S01]  /*11ce0*/  @P2 STG.E.U8 desc[UR20][R132.64], R141 ;  /* 0x0000008d84002986 */ /* 0x0009e2000c101114 */
[----:B------:R-:W-:-:S03]  /*11cf0*/  PRMT R140, R151, 0x9910, RZ ;  /* 0x00009910978c7816 */ /* 0x000fc600000000ff */
[CC--:B0-----:R-:W-:Y:S01]  /*11d00*/  IADD3 R136, P2, PT, R138.reuse, R3.reuse, RZ ;  /* 0x000000038a887210 */ /* 0x0c1fe20007f5e0ff */
[C---:B------:R-:W-:Y:S01]  /*11d10*/  VIADD R139, R138.reuse, UR5 ;  /* 0x000000058a8b7c36 */ /* 0x040fe20008000000 */
[----:B------:R0:W-:Y:S02]  /*11d20*/  @P5 STG.E.U8 desc[UR20][R134.64], R151 ;  /* 0x0000009786005986 */ /* 0x0001e4000c101114 */
[-C--:B------:R-:W-:Y:S02]  /*11d30*/  LEA.HI.X.SX32 R137, R138, R2.reuse, 0x1, P2 ;  /* 0x000000028a897211 */ /* 0x080fe400010f0eff */
[----:B----4-:R-:W-:Y:S01]  /*11d40*/  SHF.R.S32.HI R141, RZ, 0x8, R140 ;  /* 0x00000008ff8d7819 */ /* 0x010fe2000001148c */
[C---:B------:R-:W-:Y:S01]  /*11d50*/  VIADD R133, R0.reuse, 0x58 ;  /* 0x0000005800857836 */ /* 0x040fe20000000000 */
[-C--:B------:R-:W-:Y:S01]  /*11d60*/  IADD3 R132, P5, PT, R139, R3.reuse, RZ ;  /* 0x000000038b847210 */ /* 0x080fe20007fbe0ff */
[----:B0-----:R-:W-:Y:S02]  /*11d70*/  VIADD R134, R0, 0x59 ;  /* 0x0000005900867836 */ /* 0x001fe40000000000 */
[----:B------:R0:W-:Y:S01]  /*11d80*/  @P3 STG.E.U8 desc[UR20][R136.64], R141 ;  /* 0x0000008d88003986 */ /* 0x0001e2000c101114 */
[----:B---3--:R-:W-:Y:S01]  /*11d90*/  ISETP.LT.AND P3, PT, R133, UR7, !P0 ;  /* 0x0000000785007c0c */ /* 0x008fe2000c761270 */
[----:B------:R-:W3:Y:S01]  /*11da0*/  LDCU UR7, c[0x0][0x39c] ;  /* 0x00007380ff0777ac */ /* 0x000ee20008000800 */
[C---:B------:R-:W-:Y:S01]  /*11db0*/  LEA.HI.X.SX32 R133, R139.reuse, R2, 0x1, P5 ;  /* 0x000000028b857211 */ /* 0x040fe200028f0eff */
[----:B------:R-:W-:Y:S01]  /*11dc0*/  VIADD R139, R139, UR5 ;  /* 0x000000058b8b7c36 */ /* 0x000fe20008000000 */
[----:B--2---:R-:W-:Y:S01]  /*11dd0*/  ISETP.LT.AND P5, PT, R134, UR4, !P0 ;  /* 0x0000000486007c0c */ /* 0x004fe2000c7a1270 */
[----:B------:R-:W2:Y:S01]  /*11de0*/  LDCU UR4, c[0x0][0x39c] ;  /* 0x00007380ff0477ac */ /* 0x000ea20008000800 */
[----:B------:R-:W-:Y:S01]  /*11df0*/  PRMT R135, R153, 0x9910, RZ ;  /* 0x0000991099877816 */ /* 0x000fe200000000ff */
[----:B------:R4:W-:Y:S01]  /*11e00*/  @P4 STG.E.U8 desc[UR20][R132.64], R153 ;  /* 0x0000009984004986 */ /* 0x0009e2000c101114 */
[----:B-1----:R-:W-:Y:S01]  /*11e10*/  ISETP.LT.AND P2, PT, R142, UR6, !P0 ;  /* 0x000000068e007c0c */ /* 0x002fe2000c741270 */
[----:B------:R-:W1:Y:S01]  /*11e20*/  LDCU UR6, c[0x0][0x39c] ;  /* 0x00007380ff0677ac */ /* 0x000e620008000800 */
[C---:B------:R-:W-:Y:S01]  /*11e30*/  IADD3 R134, P4, PT, R139.reuse, R3, RZ ;  /* 0x000000038b867210 */ /* 0x040fe20007f9e0ff */
[----:B------:R-:W-:-:S02]  /*11e40*/  VIADD R138, R139, UR5 ;  /* 0x000000058b8a7c36 */ /* 0x000fc40008000000 */
[----:B0-----:R-:W-:Y:S01]  /*11e50*/  IMAD.MOV.U32 R137, RZ, RZ, R135 ;  /* 0x000000ffff897224 */ /* 0x001fe200078e0087 */
[-C--:B------:R-:W-:Y:S02]  /*11e60*/  LEA.HI.X.SX32 R135, R139, R2.reuse, 0x1, P4 ;  /* 0x000000028b877211 */ /* 0x080fe400020f0eff */
[----:B------:R-:W-:Y:S02]  /*11e70*/  IADD3 R136, P4, PT, R138, R3, RZ ;  /* 0x000000038a887210 */ /* 0x000fe40007f9e0ff */
[----:B------:R-:W-:Y:S01]  /*11e80*/  SHF.R.S32.HI R139, RZ, 0x8, R137 ;  /* 0x00000008ff8b7819 */ /* 0x000fe20000011489 */
[----:B----4-:R-:W-:Y:S01]  /*11e90*/  VIADD R132, R0, 0x5a ;  /* 0x0000005a00847836 */ /* 0x010fe20000000000 */
[C---:B------:R-:W-:Y:S01]  /*11ea0*/  LEA.HI.X.SX32 R137, R138.reuse, R2, 0x1, P4 ;  /* 0x000000028a897211 */ /* 0x040fe200020f0eff */
[----:B------:R-:W-:Y:S02]  /*11eb0*/  VIADD R138, R138, UR5 ;  /* 0x000000058a8a7c36 */ /* 0x000fe40008000000 */
[----:B------:R-:W-:Y:S01]  /*11ec0*/  VIADD R133, R0, 0x5b ;  /* 0x0000005b00857836 */ /* 0x000fe20000000000 */
[----:B------:R0:W-:Y:S01]  /*11ed0*/  @P6 STG.E.U8 desc[UR20][R134.64], R139 ;  /* 0x0000008b86006986 */ /* 0x0001e2000c101114 */
[----:B--2---:R-:W-:-:S02]  /*11ee0*/  ISETP.LT.AND P4, PT, R132, UR4, !P0 ;  /* 0x0000000484007c0c */ /* 0x004fc4000c781270 */
[----:B------:R-:W-:Y:S02]  /*11ef0*/  F2FP.SATFINITE.E5M2.F32.PACK_AB_MERGE_C R157, R157, R156, RZ ;  /* 0x0000009c9d9d723e */ /* 0x000fe400048060ff */
[----:B------:R-:W-:Y:S01]  /*11f00*/  PRMT R141, R155, 0x9910, RZ ;  /* 0x000099109b8d7816 */ /* 0x000fe200000000ff */
[----:B------:R2:W-:Y:S01]  /*11f10*/  @P1 STG.E.U8 desc[UR20][R136.64], R155 ;  /* 0x0000009b88001986 */ /* 0x0005e2000c101114 */
[----:B------:R-:W-:Y:S01]  /*11f20*/  IADD3 R132, P6, PT, R138, R3, RZ ;  /* 0x000000038a847210 */ /* 0x000fe20007fde0ff */
[----:B------:R-:W-:Y:S01]  /*11f30*/  VIADD R140, R0, 0x5c ;  /* 0x0000005c008c7836 */ /* 0x000fe20000000000 */
[----:B-1----:R-:W-:Y:S01]  /*11f40*/  ISETP.LT.AND P1, PT, R133, UR6, !P0 ;  /* 0x0000000685007c0c */ /* 0x002fe2000c721270 */
[----:B------:R-:W1:Y:S01]  /*11f50*/  LDCU UR6, c[0x0][0x39c] ;  /* 0x00007380ff0677ac */ /* 0x000e620008000800 */
[C---:B------:R-:W-:Y:S01]  /*11f60*/  LEA.HI.X.SX32 R133, R138.reuse, R2, 0x1, P6 ;  /* 0x000000028a857211 */ /* 0x040fe200030f0eff */
[----:B------:R-:W-:Y:S01]  /*11f70*/  VIADD R138, R138, UR5 ;  /* 0x000000058a8a7c36 */ /* 0x000fe20008000000 */
[----:B------:R-:W-:Y:S01]  /*11f80*/  SHF.R.S32.HI R141, RZ, 0x8, R141 ;  /* 0x00000008ff8d7819 */ /* 0x000fe2000001148d */
[----:B------:R-:W4:Y:S02]  /*11f90*/  LDCU UR4, c[0x0][0x39c] ;  /* 0x00007380ff0477ac */ /* 0x000f240008000800 */
[----:B0-----:R-:W-:-:S02]  /*11fa0*/  VIADD R139, R138, UR5 ;  /* 0x000000058a8b7c36 */ /* 0x001fc40008000000 */
[----:B------:R0:W-:Y:S01]  /*11fb0*/  @P2 STG.E.U8 desc[UR20][R132.64], R141 ;  /* 0x0000008d84002986 */ /* 0x0001e2000c101114 */
[CC--:B------:R-:W-:Y:S02]  /*11fc0*/  IADD3 R134, P2, PT, R138.reuse, R3.reuse, RZ ;  /* 0x000000038a867210 */ /* 0x0c0fe40007f5e0ff */
[----:B--2---:R-:W-:Y:S02]  /*11fd0*/  PRMT R137, R157, 0x9910, RZ ;  /* 0x000099109d897816 */ /* 0x004fe400000000ff */
[-C--:B------:R-:W-:Y:S02]  /*11fe0*/  LEA.HI.X.SX32 R135, R138, R2.reuse, 0x1, P2 ;  /* 0x000000028a877211 */ /* 0x080fe400010f0eff */
[C---:B------:R-:W-:Y:S01]  /*11ff0*/  IADD3 R136, P2, PT, R139.reuse, R3, RZ ;  /* 0x000000038b887210 */ /* 0x040fe20007f5e0ff */
[----:B------:R-:W-:Y:S01]  /*12000*/  IMAD.MOV.U32 R138, RZ, RZ, R137 ;  /* 0x000000ffff8a7224 */ /* 0x000fe200078e0089 */
[----:B---3--:R-:W-:Y:S01]  /*12010*/  ISETP.LT.AND P6, PT, R140, UR7, !P0 ;  /* 0x000000078c007c0c */ /* 0x008fe2000c7c1270 */
[----:B------:R-:W2:Y:S01]  /*12020*/  LDCU UR7, c[0x0][0x39c] ;  /* 0x00007380ff0777ac */ /* 0x000ea20008000800 */
[C---:B------:R-:W-:Y:S01]  /*12030*/  LEA.HI.X.SX32 R137, R139.reuse, R2, 0x1, P2 ;  /* 0x000000028b897211 */ /* 0x040fe200010f0eff */
[----:B------:R-:W-:Y:S01]  /*12040*/  VIADD R139, R139, UR5 ;  /* 0x000000058b8b7c36 */ /* 0x000fe20008000000 */
[----:B0-----:R-:W-:Y:S01]  /*12050*/  SHF.R.S32.HI R141, RZ, 0x8, R138 ;  /* 0x00000008ff8d7819 */ /* 0x001fe2000001148a */
[----:B------:R0:W-:Y:S01]  /*12060*/  @P3 STG.E.U8 desc[UR20][R134.64], R157 ;  /* 0x0000009d86003986 */ /* 0x0001e2000c101114 */
[----:B------:R-:W-:-:S02]  /*12070*/  VIADD R133, R0, 0x5e ;  /* 0x0000005e00857836 */ /* 0x000fc40000000000 */
[C---:B------:R-:W-:Y:S01]  /*12080*/  VIADD R140, R0.reuse, 0x5d ;  /* 0x0000005d008c7836 */ /* 0x040fe20000000000 */
[----:B------:R3:W-:Y:S01]  /*12090*/  @P5 STG.E.U8 desc[UR20][R136.64], R141 ;  /* 0x0000008d88005986 */ /* 0x0007e2000c101114 */
[-C--:B------:R-:W-:Y:S02]  /*120a0*/  IADD3 R132, P5, PT, R139, R3.reuse, RZ ;  /* 0x000000038b847210 */ /* 0x080fe40007fbe0ff */
[----:B------:R-:W-:Y:S02]  /*120b0*/  F2FP.SATFINITE.E5M2.F32.PACK_AB_MERGE_C R159, R159, R158, RZ ;  /* 0x0000009e9f9f723e */ /* 0x000fe400048060ff */
[----:B-1----:R-:W-:Y:S01]  /*120c0*/  ISETP.LT.AND P3, PT, R133, UR6, !P0 ;  /* 0x0000000685007c0c */ /* 0x002fe2000c761270 */
[----:B------:R-:W-:Y:S01]  /*120d0*/  VIADD R138, R0, 0x5f ;  /* 0x0000005f008a7836 */ /* 0x000fe20000000000 */
[----:B----4-:R-:W-:Y:S01]  /*120e0*/  ISETP.LT.AND P2, PT, R140, UR4, !P0 ;  /* 0x000000048c007c0c */ /* 0x010fe2000c741270 */
[----:B------:R-:W1:Y:S01]  /*120f0*/  LDCU UR4, c[0x0][0x39c] ;  /* 0x00007380ff0477ac */ /* 0x000e620008000800 */
[C---:B------:R-:W-:Y:S01]  /*12100*/  LEA.HI.X.SX32 R133, R139.reuse, R2, 0x1, P5 ;  /* 0x000000028b857211 */ /* 0x040fe200028f0eff */
[----:B------:R-:W-:Y:S01]  /*12110*/  VIADD R139, R139, UR5 ;  /* 0x000000058b8b7c36 */ /* 0x000fe20008000000 */
[----:B0-----:R-:W-:Y:S01]  /*12120*/  PRMT R135, R159, 0x9910, RZ ;  /* 0x000099109f877816 */ /* 0x001fe200000000ff */
[----:B------:R-:W0:Y:S01]  /*12130*/  LDCU UR6, c[0x0][0x39c] ;  /* 0x00007380ff0677ac */ /* 0x000e220008000800 */
[----:B--2---:R-:W-:Y:S01]  /*12140*/  ISETP.LT.AND P5, PT, R138, UR7, !P0 ;  /* 0x000000078a007c0c */ /* 0x004fe2000c7a1270 */
[----:B------:R2:W-:Y:S01]  /*12150*/  @P4 STG.E.U8 desc[UR20][R132.64], R159 ;  /* 0x0000009f84004986 */ /* 0x0005e2000c101114 */
[-C--:B------:R-:W-:Y:S01]  /*12160*/  IADD3 R134, P4, PT, R139, R3.reuse, RZ ;  /* 0x000000038b867210 */ /* 0x080fe20007f9e0ff */
[----:B---3--:R-:W-:Y:S01]  /*12170*/  IMAD.MOV.U32 R136, RZ, RZ, R135 ;  /* 0x000000ffff887224 */ /* 0x008fe200078e0087 */
[----:B------:R-:W-:Y:S01]  /*12180*/  F2FP.SATFINITE.E5M2.F32.PACK_AB_MERGE_C R161, R161, R160, RZ ;  /* 0x000000a0a1a1723e */ /* 0x000fe200048060ff */
[C---:B------:R-:W-:Y:S01]  /*12190*/  VIADD R138, R139.reuse, UR5 ;  /* 0x000000058b8a7c36 */ /* 0x040fe20008000000 */
[----:B------:R-:W-:Y:S01]  /*121a0*/  LEA.HI.X.SX32 R135, R139, R2, 0x1, P4 ;  /* 0x000000028b877211 */ /* 0x000fe200020f0eff */
[----:B------:R-:W-:Y:S01]  /*121b0*/  VIADD R140, R0, 0x60 ;  /* 0x00000060008c7836 */ /* 0x000fe20000000000 */
[----:B------:R-:W-:Y:S01]  /*121c0*/  SHF.R.S32.HI R139, RZ, 0x8, R136 ;  /* 0x00000008ff8b7819 */ /* 0x000fe20000011488 */
[----:B------:R-:W3:Y:S01]  /*121d0*/  LDCU UR7, c[0x0][0x39c] ;  /* 0x00007380ff0777ac */ /* 0x000ee20008000800 */
[----:B------:R-:W-:-:S04]  /*121e0*/  IADD3 R136, P4, PT, R138, R3, RZ ;  /* 0x000000038a887210 */ /* 0x000fc80007f9e0ff */
[CC--:B------:R-:W-:Y:S01]  /*121f0*/  LEA.HI.X.SX32 R137, R138.reuse, R2.reuse, 0x1, P4 ;  /* 0x000000028a897211 */ /* 0x0c0fe200020f0eff */
[----:B------:R-:W-:Y:S01]  /*12200*/  VIADD R138, R138, UR5 ;  /* 0x000000058a8a7c36 */ /* 0x000fe20008000000 */
[----:B------:R4:W-:Y:S01]  /*12210*/  @P1 STG.E.U8 desc[UR20][R134.64], R139 ;  /* 0x0000008b86001986 */ /* 0x0009e2000c101114 */
[----:B-1----:R-:W-:Y:S01]  /*12220*/  ISETP.LT.AND P1, PT, R140, UR4, !P0 ;  /* 0x000000048c007c0c */ /* 0x002fe2000c721270 */
[----:B------:R-:W1:Y:S01]  /*12230*/  LDCU UR4, c[0x0][0x39c] ;  /* 0x00007380ff0477ac */ /* 0x000e620008000800 */
[----:B------:R-:W-:Y:S02]  /*12240*/  PRMT R141, R161, 0x9910, RZ ;  /* 0x00009910a18d7816 */ /* 0x000fe400000000ff */
[C---:B--2---:R-:W-:Y:S02]  /*12250*/  IADD3 R132, P4, PT, R138.reuse, R3, RZ ;  /* 0x000000038a847210 */ /* 0x044fe40007f9e0ff */
[----:B------:R-:W-:Y:S02]  /*12260*/  SHF.R.S32.HI R141, RZ, 0x8, R141 ;  /* 0x00000008ff8d7819 */ /* 0x000fe4000001148d */
[C---:B------:R-:W-:Y:S01]  /*12270*/  LEA.HI.X.SX32 R133, R138.reuse, R2, 0x1, P4 ;  /* 0x000000028a857211 */ /* 0x040fe200020f0eff */
[----:B------:R-:W-:-:S02]  /*12280*/  VIADD R138, R138, UR5 ;  /* 0x000000058a8a7c36 */ /* 0x000fc40008000000 */
[----:B------:R-:W-:Y:S01]  /*12290*/  VIADD R140, R0, 0x61 ;  /* 0x00000061008c7836 */ /* 0x000fe20000000000 */
[----:B------:R2:W-:Y:S01]  /*122a0*/  @P6 STG.E.U8 desc[UR20][R136.64], R161 ;  /* 0x000000a188006986 */ /* 0x0005e2000c101114 */
[----:B------:R-:W-:-:S03]  /*122b0*/  F2FP.SATFINITE.E5M2.F32.PACK_AB_MERGE_C R163, R163, R162, RZ ;  /* 0x000000a2a3a3723e */ /* 0x000fc600048060ff */
[----:B------:R5:W-:Y:S01]  /*122c0*/  @P2 STG.E.U8 desc[UR20][R132.64], R141 ;  /* 0x0000008d84002986 */ /* 0x000be2000c101114 */
[C---:B----4-:R-:W-:Y:S01]  /*122d0*/  IADD3 R134, P2, PT, R138.reuse, R3, RZ ;  /* 0x000000038a867210 */ /* 0x050fe20007f5e0ff */
[----:B------:R-:W-:Y:S01]  /*122e0*/  VIADD R139, R138, UR5 ;  /* 0x000000058a8b7c36 */ /* 0x000fe20008000000 */
[----:B0-----:R-:W-:Y:S01]  /*122f0*/  ISETP.LT.AND P4, PT, R140, UR6, !P0 ;  /* 0x000000068c007c0c */ /* 0x001fe2000c781270 */
[----:B------:R-:W0:Y:S01]  /*12300*/  LDCU UR6, c[0x0][0x39c] ;  /* 0x00007380ff0677ac */ /* 0x000e220008000800 */
[----:B------:R-:W-:Y:S01]  /*12310*/  PRMT R140, R163, 0x9910, RZ ;  /* 0x00009910a38c7816 */ /* 0x000fe200000000ff */
[----:B--2---:R-:W-:Y:S01]  /*12320*/  VIADD R136, R0, 0x62 ;  /* 0x0000006200887836 */ /* 0x004fe20000000000 */
[----:B------:R-:W-:Y:S01]  /*12330*/  LEA.HI.X.SX32 R135, R138, R2, 0x1, P2 ;  /* 0x000000028a877211 */ /* 0x000fe200010f0eff */
[----:B------:R-:W-:-:S03]  /*12340*/  VIADD R137, R0, 0x63 ;  /* 0x0000006300897836 */ /* 0x000fc60000000000 */
[----:B-1----:R-:W-:Y:S01]  /*12350*/  ISETP.LT.AND P2, PT, R136, UR4, !P0 ;  /* 0x0000000488007c0c */ /* 0x002fe2000c741270 */
[----:B------:R-:W-:Y:S01]  /*12360*/  IMAD.MOV.U32 R138, RZ, RZ, R140 ;  /* 0x000000ffff8a7224 */ /* 0x000fe200078e008c */
[-C--:B------:R-:W-:Y:S01]  /*12370*/  IADD3 R136, P6, PT, R139, R3.reuse, RZ ;  /* 0x000000038b887210 */ /* 0x080fe20007fde0ff */
[----:B------:R1:W-:Y:S01]  /*12380*/  @P3 STG.E.U8 desc[UR20][R134.64], R163 ;  /* 0x000000a386003986 */ /* 0x0003e2000c101114 */
[----:B---3--:R-:W-:Y:S01]  /*12390*/  ISETP.LT.AND P3, PT, R137, UR7, !P0 ;  /* 0x0000000789007c0c */ /* 0x008fe2000c761270 */
[----:B------:R-:W2:Y:S01]  /*123a0*/  LDCU UR4, c[0x0][0x39c] ;  /* 0x00007380ff0477ac */ /* 0x000ea20008000800 */
[C---:B------:R-:W-:Y:S01]  /*123b0*/  LEA.HI.X.SX32 R137, R139.reuse, R2, 0x1, P6 ;  /* 0x000000028b897211 */ /* 0x040fe200030f0eff */
[----:B------:R-:W-:Y:S01]  /*123c0*/  VIADD R139, R139, UR5 ;  /* 0x000000058b8b7c36 */ /* 0x000fe20008000000 */
[----:B-----5:R-:W-:Y:S01]  /*123d0*/  SHF.R.S32.HI R141, RZ, 0x8, R138 ;  /* 0x00000008ff8d7819 */ /* 0x020fe2000001148a */
[C---:B------:R-:W-:Y:S01]  /*123e0*/  VIADD R133, R0.reuse, 0x64 ;  /* 0x0000006400857836 */ /* 0x040fe20000000000 */
[----:B------:R-:W-:Y:S01]  /*123f0*/  F2FP.SATFINITE.E5M2.F32.PACK_AB_MERGE_C R165, R165, R164, RZ ;  /* 0x000000a4a5a5723e */ /* 0x000fe200048060ff */
[----:B------:R-:W3:Y:S01]  /*12400*/  LDCU UR7, c[0x0][0x39c] ;  /* 0x00007380ff0777ac */ /* 0x000ee20008000800 */
[-C--:B------:R-:W-:Y:S01]  /*12410*/  IADD3 R132, P6, PT, R139, R3.reuse, RZ ;  /* 0x000000038b847210 */ /* 0x080fe20007fde0ff */
[----:B------:R4:W-:Y:S01]  /*12420*/  @P5 STG.E.U8 desc[UR20][R136.64], R141 ;  /* 0x0000008d88005986 */ /* 0x0009e2000c101114 */
[----:B0-----:R-:W-:Y:S01]  /*12430*/  ISETP.LT.AND P5, PT, R133, UR6, !P0 ;  /* 0x0000000685007c0c */ /* 0x001fe2000c7a1270 */
[C---:B-1----:R-:W-:Y:S01]  /*12440*/  VIADD R135, R0.reuse, 0x65 ;  /* 0x0000006500877836 */ /* 0x042fe20000000000 */
[CC--:B------:R-:W-:Y:S01]  /*12450*/  LEA.HI.X.SX32 R133, R139.reuse, R2.reuse, 0x1, P6 ;  /* 0x000000028b857211 */ /* 0x0c0fe200030f0eff */
[----:B------:R-:W-:Y:S01]  /*12460*/  VIADD R139, R139, UR5 ;  /* 0x000000058b8b7c36 */ /* 0x000fe20008000000 */
[----:B------:R-:W-:Y:S01]  /*12470*/  PRMT R138, R165, 0x9910, RZ ;  /* 0x00009910a58a7816 */ /* 0x000fe200000000ff */
[----:B------:R-:W0:Y:S03]  /*12480*/  LDCU UR6, c[0x0][0x39c] ;  /* 0x00007380ff0677ac */ /* 0x000e260008000800 */
[-C--:B------:R-:W-:Y:S01]  /*12490*/  IADD3 R134, P6, PT, R139, R3.reuse, RZ ;  /* 0x000000038b867210 */ /* 0x080fe20007fde0ff */
[----:B------:R1:W-:Y:S01]  /*124a0*/  @P1 STG.E.U8 desc[UR20][R132.64], R165 ;  /* 0x000000a584001986 */ /* 0x0003e2000c101114 */
[----:B----4-:R-:W-:Y:S01]  /*124b0*/  IMAD.MOV.U32 R136, RZ, RZ, R138 ;  /* 0x000000ffff887224 */ /* 0x010fe200078e008a */
[----:B--2---:R-:W-:Y:S01]  /*124c0*/  ISETP.LT.AND P1, PT, R135, UR4, !P0 ;  /* 0x0000000487007c0c */ /* 0x004fe2000c721270 */
[C---:B------:R-:W-:Y:S01]  /*124d0*/  VIADD R138, R139.reuse, UR5 ;  /* 0x000000058b8a7c36 */ /* 0x040fe20008000000 */
[----:B------:R-:W-:Y:S01]  /*124e0*/  LEA.HI.X.SX32 R135, R139, R2, 0x1, P6 ;  /* 0x000000028b877211 */ /* 0x000fe200030f0eff */
[----:B------:R-:W-:Y:S01]  /*124f0*/  VIADD R137, R0, 0x66 ;  /* 0x0000006600897836 */ /* 0x000fe20000000000 */
[----:B------:R-:W-:Y:S01]  /*12500*/  SHF.R.S32.HI R139, RZ, 0x8, R136 ;  /* 0x00000008ff8b7819 */ /* 0x000fe20000011488 */
[----:B------:R-:W2:Y:S01]  /*12510*/  LDCU UR4, c[0x0][0x39c] ;  /* 0x00007380ff0477ac */ /* 0x000ea20008000800 */
[----:B------:R-:W-:-:S03]  /*12520*/  IADD3 R136, P6, PT, R138, R3, RZ ;  /* 0x000000038a887210 */ /* 0x000fc60007fde0ff */
[----:B------:R4:W-:Y:S01]  /*12530*/  @P4 STG.E.U8 desc[UR20][R134.64], R139 ;  /* 0x0000008b86004986 */ /* 0x0009e2000c101114 */
[----:B---3--:R-:W-:Y:S02]  /*12540*/  ISETP.LT.AND P4, PT, R137, UR7, !P0 ;  /* 0x0000000789007c0c */ /* 0x008fe4000c781270 */
[----:B------:R-:W-:Y:S01]  /*12550*/  F2FP.SATFINITE.E5M2.F32.PACK_AB_MERGE_C R167, R167, R166, RZ ;  /* 0x000000a6a7a7723e */ /* 0x000fe200048060ff */
[----:B------:R-:W-:Y:S01]  /*12560*/  VIADD R140, R0, 0x67 ;  /* 0x00000067008c7836 */ /* 0x000fe20000000000 */
[C---:B------:R-:W-:Y:S01]  /*12570*/  LEA.HI.X.SX32 R137, R138.reuse, R2, 0x1, P6 ;  /* 0x000000028a897211 */ /* 0x040fe200030f0eff */
[----:B------:R-:W-:Y:S01]  /*12580*/  VIADD R138, R138, UR5 ;  /* 0x000000058a8a7c36 */ /* 0x000fe20008000000 */
[----:B------:R-:W3:Y:S03]  /*12590*/  LDCU UR7, c[0x0][0x39c] ;  /* 0x00007380ff0777ac */ /* 0x000ee60008000800 */
[----:B------:R5:W-:Y:S01]  /*125a0*/  @P2 STG.E.U8 desc[UR20][R136.64], R167 ;  /* 0x000000a788002986 */ /* 0x000be2000c101114 */
[C---:B-1----:R-:W-:Y:S01]  /*125b0*/  IADD3 R132, P2, PT, R138.reuse, R3, RZ ;  /* 0x000000038a847210 */ /* 0x042fe20007f5e0ff */
[----:B----4-:R-:W-:Y:S01]  /*125c0*/  VIADD R139, R138, UR5 ;  /* 0x000000058a8b7c36 */ /* 0x010fe20008000000 */
[----:B------:R-:W-:-:S02]  /*125d0*/  PRMT R141, R167, 0x9910, RZ ;  /* 0x00009910a78d7816 */ /* 0x000fc400000000ff */
[-C--:B------:R-:W-:Y:S01]  /*125e0*/  LEA.HI.X.SX32 R133, R138, R2.reuse, 0x1, P2 ;  /* 0x000000028a857211 */ /* 0x080fe200010f0eff */
[----:B------:R-:W-:Y:S01]  /*125f0*/  VIADD R138, R0, 0x68 ;  /* 0x00000068008a7836 */ /* 0x000fe20000000000 */
[CC--:B------:R-:W-:Y:S02]  /*12600*/  IADD3 R134, P2, PT, R139.reuse, R3.reuse, RZ ;  /* 0x000000038b867210 */ /* 0x0c0fe40007f5e0ff */
[----:B------:R-:W-:Y:S02]  /*12610*/  SHF.R.S32.HI R141, RZ, 0x8, R141 ;  /* 0x00000008ff8d7819 */ /* 0x000fe4000001148d */
[C---:B------:R-:W-:Y:S01]  /*12620*/  LEA.HI.X.SX32 R135, R139.reuse, R2, 0x1, P2 ;  /* 0x000000028b877211 */ /* 0x040fe200010f0eff */
[----:B------:R-:W-:Y:S01]  /*12630*/  VIADD R139, R139, UR5 ;  /* 0x000000058b8b7c36 */ /* 0x000fe20008000000 */
[----:B--2---:R-:W-:Y:S01]  /*12640*/  ISETP.LT.AND P2, PT, R138, UR4, !P0 ;  /* 0x000000048a007c0c */ /* 0x004fe2000c741270 */
[----:B------:R-:W1:Y:S01]  /*12650*/  LDCU UR4, c[0x0][0x39c] ;  /* 0x00007380ff0477ac */ /* 0x000e620008000800 */
[----:B------:R-:W-:Y:S01]  /*12660*/  F2FP.SATFINITE.E5M2.F32.PACK_AB_MERGE_C R169, R169, R168, RZ ;  /* 0x000000a8a9a9723e */ /* 0x000fe200048060ff */
[----:B------:R2:W-:Y:S01]  /*12670*/  @P3 STG.E.U8 desc[UR20][R132.64], R141 ;  /* 0x0000008d84003986 */ /* 0x0005e2000c101114 */
[----:B0-----:R-:W-:Y:S01]  /*12680*/  ISETP.LT.AND P6, PT, R140, UR6, !P0 ;  /* 0x000000068c007c0c */ /* 0x001fe2000c7c1270 */
[----:B------:R-:W0:Y:S01]  /*12690*/  LDCU UR6, c[0x0][0x39c] ;  /* 0x00007380ff0677ac */ /* 0x000e220008000800 */
[----:B-----5:R-:W-:-:S02]  /*126a0*/  IADD3 R136, P3, PT, R139, R3, RZ ;  /* 0x000000038b887210 */ /* 0x020fc40007f7e0ff */
[----:B------:R-:W-:Y:S01]  /*126b0*/  PRMT R140, R169, 0x9910, RZ ;  /* 0x00009910a98c7816 */ /* 0x000fe200000000ff */
[C---:B------:R-:W-:Y:S01]  /*126c0*/  VIADD R138, R139.reuse, UR5 ;  /* 0x000000058b8a7c36 */ /* 0x040fe20008000000 */
[----:B------:R-:W-:Y:S02]  /*126d0*/  LEA.HI.X.SX32 R137, R139, R2, 0x1, P3 ;  /* 0x000000028b897211 */ /* 0x000fe400018f0eff */
[----:B------:R-:W-:Y:S01]  /*126e0*/  SHF.R.S32.HI R139, RZ, 0x8, R140 ;  /* 0x00000008ff8b7819 */ /* 0x000fe2000001148c */
[----:B------:R4:W-:Y:S01]  /*126f0*/  @P5 STG.E.U8 desc[UR20][R134.64], R169 ;  /* 0x000000a986005986 */ /* 0x0009e2000c101114 */
[----:B--2---:R-:W-:Y:S01]  /*12700*/  VIADD R133, R0, 0x6a ;  /* 0x0000006a00857836 */ /* 0x004fe20000000000 */
[----:B------:R-:W-:Y:S02]  /*12710*/  IADD3 R132, P5, PT, R138, R3, RZ ;  /* 0x000000038a847210 */ /* 0x000fe40007fbe0ff */
[----:B------:R2:W-:Y:S01]  /*12720*/  @P1 STG.E.U8 desc[UR20][R136.64], R139 ;  /* 0x0000008b88001986 */ /* 0x0005e2000c101114 */
[----:B------:R-:W-:Y:S01]  /*12730*/  VIADD R142, R0, 0x69 ;  /* 0x00000069008e7836 */ /* 0x000fe20000000000 */
[----:B------:R-:W-:-:S02]  /*12740*/  F2FP.SATFINITE.E5M2.F32.PACK_AB_MERGE_C R171, R171, R170, RZ ;  /* 0x000000aaabab723e */ /* 0x000fc400048060ff */
[----:B---3--:R-:W-:Y:S01]  /*12750*/  ISETP.LT.AND P1, PT, R133, UR7, !P0 ;  /* 0x0000000785007c0c */ /* 0x008fe2000c721270 */
[----:B------:R-:W3:Y:S01]  /*12760*/  LDCU UR7, c[0x0][0x39c] ;  /* 0x00007380ff0777ac */ /* 0x000ee20008000800 */
[----:B----4-:R-:W-:Y:S01]  /*12770*/  VIADD R134, R0, 0x6b ;  /* 0x0000006b00867836 */ /* 0x010fe20000000000 */
[C---:B------:R-:W-:Y:S01]  /*12780*/  LEA.HI.X.SX32 R133, R138.reuse, R2, 0x1, P5 ;  /* 0x000000028a857211 */ /* 0x040fe200028f0eff */
[----:B------:R-:W-:-:S03]  /*12790*/  VIADD R138, R138, UR5 ;  /* 0x000000058a8a7c36 */ /* 0x000fc60008000000 */
[----:B-1----:R-:W-:Y:S01]  /*127a0*/  ISETP.LT.AND P5, PT, R134, UR4, !P0 ;  /* 0x0000000486007c0c */ /* 0x002fe2000c7a1270 */
[----:B------:R-:W1:Y:S01]  /*127b0*/  LDCU UR4, c[0x0][0x39c] ;  /* 0x00007380ff0477ac */ /* 0x000e620008000800 */
[----:B0-----:R-:W-:Y:S01]  /*127c0*/  ISETP.LT.AND P3, PT, R142, UR6, !P0 ;  /* 0x000000068e007c0c */ /* 0x001fe2000c761270 */
[----:B------:R0:W-:Y:S01]  /*127d0*/  @P4 STG.E.U8 desc[UR20][R132.64], R171 ;  /* 0x000000ab84004986 */ /* 0x0001e2000c101114 */
[CC--:B------:R-:W-:Y:S01]  /*127e0*/  IADD3 R134, P4, PT, R138.reuse, R3.reuse, RZ ;  /* 0x000000038a867210 */ /* 0x0c0fe20007f9e0ff */
[----:B------:R-:W4:Y:S01]  /*127f0*/  LDCU UR6, c[0x0][0x39c] ;  /* 0x00007380ff0677ac */ /* 0x000f220008000800 */
[C---:B--2---:R-:W-:Y:S01]  /*12800*/  VIADD R139, R138.reuse, UR5 ;  /* 0x000000058a8b7c36 */ /* 0x044fe20008000000 */
[----:B------:R-:W-:Y:S02]  /*12810*/  PRMT R141, R171, 0x9910, RZ ;  /* 0x00009910ab8d7816 */ /* 0x000fe400000000ff */
[----:B------:R-:W-:Y:S02]  /*12820*/  LEA.HI.X.SX32 R135, R138, R2, 0x1, P4 ;  /* 0x000000028a877211 */ /* 0x000fe400020f0eff */
[----:B------:R-:W-:-:S02]  /*12830*/  IADD3 R136, P4, PT, R139, R3, RZ ;  /* 0x000000038b887210 */ /* 0x000fc40007f9e0ff */
[----:B------:R-:W-:Y:S01]  /*12840*/  SHF.R.S32.HI R141, RZ, 0x8, R141 ;  /* 0x00000008ff8d7819 */ /* 0x000fe2000001148d */
[C---:B0-----:R-:W-:Y:S01]  /*12850*/  VIADD R132, R0.reuse, 0x6c ;  /* 0x0000006c00847836 */ /* 0x041fe20000000000 */
[C---:B------:R-:W-:Y:S01]  /*12860*/  LEA.HI.X.SX32 R137, R139.reuse, R2, 0x1, P4 ;  /* 0x000000028b897211 */ /* 0x040fe200020f0eff */
[----:B------:R-:W-:Y:S01]  /*12870*/  VIADD R139, R139, UR5 ;  /* 0x000000058b8b7c36 */ /* 0x000fe20008000000 */
[----:B------:R-:W-:Y:S01]  /*12880*/  F2FP.SATFINITE.E5M2.F32.PACK_AB_MERGE_C R173, R173, R172, RZ ;  /* 0x000000acadad723e */ /* 0x000fe200048060ff */
[----:B------:R-:W-:Y:S01]  /*12890*/  VIADD R133, R0, 0x6d ;  /* 0x0000006d00857836 */ /* 0x000fe20000000000 */
[----:B------:R0:W-:Y:S01]  /*128a0*/  @P6 STG.E.U8 desc[UR20][R134.64], R141 ;  /* 0x0000008d86006986 */ /* 0x0001e2000c101114 */
[----:B-1----:R-:W-:Y:S01]  /*128b0*/  ISETP.LT.AND P4, PT, R132, UR4, !P0 ;  /* 0x0000000484007c0c */ /* 0x002fe2000c781270 */
[----:B------:R-:W1:Y:S01]  /*128c0*/  LDCU UR4, c[0x0][0x39c] ;  /* 0x00007380ff0477ac */ /* 0x000e620008000800 */
[----:B------:R-:W-:Y:S02]  /*128d0*/  PRMT R138, R173, 0x9910, RZ ;  /* 0x00009910ad8a7816 */ /* 0x000fe400000000ff */
[----:B------:R-:W-:Y:S01]  /*128e0*/  IADD3 R132, P6, PT, R139, R3, RZ ;  /* 0x000000038b847210 */ /* 0x000fe20007fde0ff */
[----:B------:R2:W-:Y:S01]  /*128f0*/  @P2 STG.E.U8 desc[UR20][R136.64], R173 ;  /* 0x000000ad88002986 */ /* 0x0005e2000c101114 */
[----:B----4-:R-:W-:Y:S01]  /*12900*/  ISETP.LT.AND P2, PT, R133, UR6, !P0 ;  /* 0x0000000685007c0c */ /* 0x010fe2000c741270 */
[----:B------:R-:W4:Y:S01]  /*12910*/  LDCU UR6, c[0x0][0x39c] ;  /* 0x00007380ff0677ac */ /* 0x000f220008000800 */
[C---:B------:R-:W-:Y:S01]  /*12920*/  LEA.HI.X.SX32 R133, R139.reuse, R2, 0x1, P6 ;  /* 0x000000028b857211 */ /* 0x040fe200030f0eff */
[----:B------:R-:W-:Y:S01]  /*12930*/  VIADD R139, R139, UR5 ;  /* 0x000000058b8b7c36 */ /* 0x000fe20008000000 */
[----:B0-----:R-:W-:-:S02]  /*12940*/  SHF.R.S32.HI R141, RZ, 0x8, R138 ;  /* 0x00000008ff8d7819 */ /* 0x001fc4000001148a */
[----:B------:R-:W-:Y:S01]  /*12950*/  F2FP.SATFINITE.E5M2.F32.PACK_AB_MERGE_C R175, R175, R174, RZ ;  /* 0x000000aeafaf723e */ /* 0x000fe200048060ff */
[C---:B------:R-:W-:Y:S02]  /*12960*/  VIADD R138, R139.reuse, UR5 ;  /* 0x000000058b8a7c36 */ /* 0x040fe40008000000 */
[----:B------:R0:W-:Y:S01]  /*12970*/  @P3 STG.E.U8 desc[UR20][R132.64], R141 ;  /* 0x0000008d84003986 */ /* 0x0001e2000c101114 */
[-C--:B------:R-:W-:Y:S02]  /*12980*/  IADD3 R134, P3, PT, R139, R3.reuse, RZ ;  /* 0x000000038b867210 */ /* 0x080fe40007f7e0ff */
[----:B--2---:R-:W-:Y:S02]  /*12990*/  PRMT R137, R175, 0x9910, RZ ;  /* 0x00009910af897816 */ /* 0x004fe400000000ff */
[----:B------:R-:W-:Y:S02]  /*129a0*/  LEA.HI.X.SX32 R135, R139, R2, 0x1, P3 ;  /* 0x000000028b877211 */ /* 0x000fe400018f0eff */
[----:B------:R-:W-:Y:S01]  /*129b0*/  IADD3 R136, P3, PT, R138, R3, RZ ;  /* 0x000000038a887210 */ /* 0x000fe20007f7e0ff */
[----:B------:R-:W-:-:S02]  /*129c0*/  IMAD.MOV.U32 R139, RZ, RZ, R137 ;  /* 0x000000ffff8b7224 */ /* 0x000fc400078e0089 */
[----:B------:R-:W-:Y:S01]  /*129d0*/  VIADD R140, R0, 0x6e ;  /* 0x0000006e008c7836 */ /* 0x000fe20000000000 */
[C---:B------:R-:W-:Y:S01]  /*129e0*/  LEA.HI.X.SX32 R137, R138.reuse, R2, 0x1, P3 ;  /* 0x000000028a897211 */ /* 0x040fe200018f0eff */
[----:B------:R-:W-:Y:S01]  /*129f0*/  VIADD R138, R138, UR5 ;  /* 0x000000058a8a7c36 */ /* 0x000fe20008000000 */
[----:B------:R-:W-:Y:S01]  /*12a00*/  SHF.R.S32.HI R139, RZ, 0x8, R139 ;  /* 0x00000008ff8b7819 */ /* 0x000fe2000001148b */
[----:B------:R2:W-:Y:S01]  /*12a10*/  @P1 STG.E.U8 desc[UR20][R134.64], R175 ;  /* 0x000000af86001986 */ /* 0x0005e2000c101114 */
[----:B---3--:R-:W-:Y:S01]  /*12a20*/  ISETP.LT.AND P6, PT, R140, UR7, !P0 ;  /* 0x000000078c007c0c */ /* 0x008fe2000c7c1270 */
[C---:B------:R-:W-:Y:S01]  /*12a30*/  VIADD R140, R0.reuse, 0x6f ;  /* 0x0000006f008c7836 */ /* 0x040fe20000000000 */
[----:B------:R-:W-:Y:S01]  /*12a40*/  F2FP.SATFINITE.E5M2.F32.PACK_AB_MERGE_C R177, R177, R176, RZ ;  /* 0x000000b0b1b1723e */ /* 0x000fe200048060ff */
[----:B0-----:R-:W-:Y:S01]  /*12a50*/  VIADD R133, R0, 0x70 ;  /* 0x0000007000857836 */ /* 0x001fe20000000000 */
[----:B------:R0:W-:Y:S01]  /*12a60*/  @P5 STG.E.U8 desc[UR20][R136.64], R139 ;  /* 0x0000008b88005986 */ /* 0x0001e2000c101114 */
[----:B------:R-:W-:Y:S01]  /*12a70*/  IADD3 R132, P5, PT, R138, R3, RZ ;  /* 0x000000038a847210 */ /* 0x000fe20007fbe0ff */
[----:B------:R-:W3:Y:S01]  /*12a80*/  LDCU UR7, c[0x0][0x39c] ;  /* 0x00007380ff0777ac */ /* 0x000ee20008000800 */
[----:B-1----:R-:W-:-:S02]  /*12a90*/  ISETP.LT.AND P1, PT, R140, UR4, !P0 ;  /* 0x000000048c007c0c */ /* 0x002fc4000c721270 */
[----:B----4-:R-:W-:Y:S01]  /*12aa0*/  ISETP.LT.AND P3, PT, R133, UR6, !P0 ;  /* 0x0000000685007c0c */ /* 0x010fe2000c761270 */
[----:B------:R-:W1:Y:S01]  /*12ab0*/  LDCU UR4, c[0x0][0x39c] ;  /* 0x00007380ff0477ac */ /* 0x000e620008000800 */
[C---:B------:R-:W-:Y:S01]  /*12ac0*/  LEA.HI.X.SX32 R133, R138.reuse, R2, 0x1, P5 ;  /* 0x000000028a857211 */ /* 0x040fe200028f0eff */
[----:B------:R-:W-:Y:S01]  /*12ad0*/  VIADD R138, R138, UR5 ;  /* 0x000000058a8a7c36 */ /* 0x000fe20008000000 */
[----:B------:R-:W-:Y:S01]  /*12ae0*/  PRMT R141, R177, 0x9910, RZ ;  /* 0x00009910b18d7816 */ /* 0x000fe200000000ff */
[----:B------:R-:W4:Y:S02]  /*12af0*/  LDCU UR6, c[0x0][0x39c] ;  /* 0x00007380ff0677ac */ /* 0x000f240008000800 */
[----:B------:R5:W-:Y:S01]  /*12b00*/  @P4 STG.E.U8 desc[UR20][R132.64], R177 ;  /* 0x000000b184004986 */ /* 0x000be2000c101114 */
[C---:B--2---:R-:W-:Y:S01]  /*12b10*/  IADD3 R134, P4, PT, R138.reuse, R3, RZ ;  /* 0x000000038a867210 */ /* 0x044fe20007f9e0ff */
[----:B0-----:R-:W-:Y:S01]  /*12b20*/  VIADD R139, R138, UR5 ;  /* 0x000000058a8b7c36 */ /* 0x001fe20008000000 */
[----:B------:R-:W-:-:S02]  /*12b30*/  SHF.R.S32.HI R141, RZ, 0x8, R141 ;  /* 0x00000008ff8d7819 */ /* 0x000fc4000001148d */
[----:B------:R-:W-:Y:S02]  /*12b40*/  LEA.HI.X.SX32 R135, R138, R2, 0x1, P4 ;  /* 0x000000028a877211 */ /* 0x000fe400020f0eff */
[----:B------:R-:W-:Y:S01]  /*12b50*/  IADD3 R136, P4, PT, R139, R3, RZ ;  /* 0x000000038b887210 */ /* 0x000fe20007f9e0ff */
[C---:B------:R-:W-:Y:S01]  /*12b60*/  VIADD R138, R0.reuse, 0x72 ;  /* 0x00000072008a7836 */ /* 0x040fe20000000000 */
[----:B------:R-:W-:Y:S02]  /*12b70*/  F2FP.SATFINITE.E5M2.F32.PACK_AB_MERGE_C R179, R179, R178, RZ ;  /* 0x000000b2b3b3723e */ /* 0x000fe400048060ff */
[C---:B------:R-:W-:Y:S01]  /*12b80*/  LEA.HI.X.SX32 R137, R139.reuse, R2, 0x1, P4 ;  /* 0x000000028b897211 */ /* 0x040fe200020f0eff */
[----:B------:R-:W-:Y:S01]  /*12b90*/  VIADD R139, R139, UR5 ;  /* 0x000000058b8b7c36 */ /* 0x000fe20008000000 */
[----:B------:R0:W-:Y:S01]  /*12ba0*/  @P2 STG.E.U8 desc[UR20][R134.64], R141 ;  /* 0x0000008d86002986 */ /* 0x0001e2000c101114 */
[----:B------:R-:W-:Y:S01]  /*12bb0*/  VIADD R140, R0, 0x71 ;  /* 0x00000071008c7836 */ /* 0x000fe20000000000 */
[----:B-1----:R-:W-:Y:S01]  /*12bc0*/  ISETP.LT.AND P2, PT, R138, UR4, !P0 ;  /* 0x000000048a007c0c */ /* 0x002fe2000c741270 */
[----:B------:R-:W1:Y:S01]  /*12bd0*/  LDCU UR4, c[0x0][0x39c] ;  /* 0x00007380ff0477ac */ /* 0x000e620008000800 */
[----:B------:R-:W-:-:S02]  /*12be0*/  PRMT R138, R179, 0x9910, RZ ;  /* 0x00009910b38a7816 */ /* 0x000fc400000000ff */
[C---:B-----5:R-:W-:Y:S02]  /*12bf0*/  IADD3 R132, P4, PT, R139.reuse, R3, RZ ;  /* 0x000000038b847210 */ /* 0x060fe40007f9e0ff */
[----:B---3--:R-:W-:Y:S01]  /*12c00*/  ISETP.LT.AND P5, PT, R140, UR7, !P0 ;  /* 0x000000078c007c0c */ /* 0x008fe2000c7a1270 */
[----:B------:R-:W2:Y:S01]  /*12c10*/  LDCU UR7, c[0x0][0x39c] ;  /* 0x00007380ff0777ac */ /* 0x000ea20008000800 */
[C---:B------:R-:W-:Y:S01]  /*12c20*/  LEA.HI.X.SX32 R133, R139.reuse, R2, 0x1, P4 ;  /* 0x000000028b857211 */ /* 0x040fe200020f0eff */
[----:B------:R-:W-:Y:S01]  /*12c30*/  VIADD R139, R139, UR5 ;  /* 0x000000058b8b7c36 */ /* 0x000fe20008000000 */
[----:B0-----:R-:W-:Y:S01]  /*12c40*/  SHF.R.S32.HI R141, RZ, 0x8, R138 ;  /* 0x00000008ff8d7819 */ /* 0x001fe2000001148a */
[----:B------:R-:W-:Y:S01]  /*12c50*/  VIADD R140, R0, 0x73 ;  /* 0x00000073008c7836 */ /* 0x000fe20000000000 */
[----:B------:R0:W-:Y:S01]  /*12c60*/  @P6 STG.E.U8 desc[UR20][R136.64], R179 ;  /* 0x000000b388006986 */ /* 0x0001e2000c101114 */
[----:B------:R-:W-:-:S03]  /*12c70*/  F2FP.SATFINITE.E5M2.F32.PACK_AB_MERGE_C R181, R181, R180, RZ ;  /* 0x000000b4b5b5723e */ /* 0x000fc600048060ff */
[----:B------:R3:W-:Y:S01]  /*12c80*/  @P1 STG.E.U8 desc[UR20][R132.64], R141 ;  /* 0x0000008d84001986 */ /* 0x0007e2000c101114 */
[C---:B------:R-:W-:Y:S01]  /*12c90*/  IADD3 R134, P1, PT, R139.reuse, R3, RZ ;  /* 0x000000038b867210 */ /* 0x040fe20007f3e0ff */
[----:B------:R-:W-:Y:S01]  /*12ca0*/  VIADD R138, R139, UR5 ;  /* 0x000000058b8a7c36 */ /* 0x000fe20008000000 */
[----:B----4-:R-:W-:Y:S01]  /*12cb0*/  ISETP.LT.AND P4, PT, R140, UR6, !P0 ;  /* 0x000000068c007c0c */ /* 0x010fe2000c781270 */
[----:B------:R-:W4:Y:S01]  /*12cc0*/  LDCU UR6, c[0x0][0x39c] ;  /* 0x00007380ff0677ac */ /* 0x000f220008000800 */
[----:B------:R-:W-:Y:S01]  /*12cd0*/  PRMT R140, R181, 0x9910, RZ ;  /* 0x00009910b58c7816 */ /* 0x000fe200000000ff */
[C---:B0-----:R-:W-:Y:S01]  /*12ce0*/  VIADD R136, R0.reuse, 0x74 ;  /* 0x0000007400887836 */ /* 0x041fe20000000000 */
[----:B------:R-:W-:Y:S01]  /*12cf0*/  LEA.HI.X.SX32 R135, R139, R2, 0x1, P1 ;  /* 0x000000028b877211 */ /* 0x000fe200008f0eff */
[----:B------:R-:W-:-:S03]  /*12d00*/  VIADD R137, R0, 0x75 ;  /* 0x0000007500897836 */ /* 0x000fc60000000000 */
[----:B-1----:R-:W-:Y:S01]  /*12d10*/  ISETP.LT.AND P1, PT, R136, UR4, !P0 ;  /* 0x0000000488007c0c */ /* 0x002fe2000c721270 */
[----:B------:R-:W-:Y:S01]  /*12d20*/  IMAD.MOV.U32 R139, RZ, RZ, R140 ;  /* 0x000000ffff8b7224 */ /* 0x000fe200078e008c */
[CC--:B------:R-:W-:Y:S01]  /*12d30*/  IADD3 R136, P6, PT, R138.reuse, R3.reuse, RZ ;  /* 0x000000038a887210 */ /* 0x0c0fe20007fde0ff */
[----:B------:R0:W-:Y:S01]  /*12d40*/  @P3 STG.E.U8 desc[UR20][R134.64], R181 ;  /* 0x000000b586003986 */ /* 0x0001e2000c101114 */
[----:B--2---:R-:W-:Y:S01]  /*12d50*/  ISETP.LT.AND P3, PT, R137, UR7, !P0 ;  /* 0x0000000789007c0c */ /* 0x004fe2000c761270 */
[----:B------:R-:W1:Y:S01]  /*12d60*/  LDCU UR4, c[0x0][0x39c] ;  /* 0x00007380ff0477ac */ /* 0x000e620008000800 */
[CC--:B------:R-:W-:Y:S01]  /*12d70*/  LEA.HI.X.SX32 R137, R138.reuse, R2.reuse, 0x1, P6 ;  /* 0x000000028a897211 */ /* 0x0c0fe200030f0eff */
[----:B------:R-:W-:Y:S01]  /*12d80*/  VIADD R138, R138, UR5 ;  /* 0x000000058a8a7c36 */ /* 0x000fe20008000000 */
[----:B------:R-:W-:Y:S01]  /*12d90*/  SHF.R.S32.HI R139, RZ, 0x8, R139 ;  /* 0x00000008ff8b7819 */ /* 0x000fe2000001148b */
[----:B---3--:R-:W-:Y:S01]  /*12da0*/  VIADD R133, R0, 0x76 ;  /* 0x0000007600857836 */ /* 0x008fe20000000000 */
[----:B------:R-:W2:Y:S02]  /*12db0*/  LDCU UR7, c[0x0][0x39c] ;  /* 0x00007380ff0777ac */ /* 0x000ea40008000800 */
[C---:B------:R-:W-:Y:S01]  /*12dc0*/  IADD3 R132, P6, PT, R138.reuse, R3, RZ ;  /* 0x000000038a847210 */ /* 0x040fe20007fde0ff */
[----:B------:R3:W-:Y:S01]  /*12dd0*/  @P5 STG.E.U8 desc[UR20][R136.64], R139 ;  /* 0x0000008b88005986 */ /* 0x0007e2000c101114 */
[----:B----4-:R-:W-:Y:S01]  /*12de0*/  ISETP.LT.AND P5, PT, R133, UR6, !P0 ;  /* 0x0000000685007c0c */ /* 0x010fe2000c7a1270 */
[----:B------:R-:W4:Y:S01]  /*12df0*/  LDCU UR6, c[0x0][0x39c] ;  /* 0x00007380ff0677ac */ /* 0x000f220008000800 */
[C---:B------:R-:W-:Y:S01]  /*12e00*/  LEA.HI.X.SX32 R133, R138.reuse, R2, 0x1, P6 ;  /* 0x000000028a857211 */ /* 0x040fe200030f0eff */
[----:B------:R-:W-:Y:S01]  /*12e10*/  VIADD R138, R138, UR5 ;  /* 0x000000058a8a7c36 */ /* 0x000fe20008000000 */
[----:B------:R-:W-:Y:S01]  /*12e20*/  F2FP.SATFINITE.E5M2.F32.PACK_AB_MERGE_C R183, R183, R182, RZ ;  /* 0x000000b6b7b7723e */ /* 0x000fe200048060ff */
[----:B0-----:R-:W-:-:S03]  /*12e30*/  VIADD R135, R0, 0x77 ;  /* 0x0000007700877836 */ /* 0x001fc60000000000 */
[----:B------:R-:W-:Y:S02]  /*12e40*/  PRMT R141, R183, 0x9910, RZ ;  /* 0x00009910b78d7816 */ /* 0x000fe400000000ff */
[CC--:B------:R-:W-:Y:S01]  /*12e50*/  IADD3 R134, P6, PT, R138.reuse, R3.reuse, RZ ;  /* 0x000000038a867210 */ /* 0x0c0fe20007fde0ff */
[----:B------:R0:W-:Y:S01]  /*12e60*/  @P2 STG.E.U8 desc[UR20][R132.64], R183 ;  /* 0x000000b784002986 */ /* 0x0001e2000c101114 */
[----:B---3--:R-:W-:Y:S01]  /*12e70*/  VIADD R139, R138, UR5 ;  /* 0x000000058a8b7c36 */ /* 0x008fe20008000000 */
[----:B-1----:R-:W-:Y:S01]  /*12e80*/  ISETP.LT.AND P2, PT, R135, UR4, !P0 ;  /* 0x0000000487007c0c */ /* 0x002fe2000c741270 */
[----:B------:R-:W-:Y:S01]  /*12e90*/  VIADD R137, R0, 0x78 ;  /* 0x0000007800897836 */ /* 0x000fe20000000000 */
[----:B------:R-:W-:Y:S01]  /*12ea0*/  LEA.HI.X.SX32 R135, R138, R2, 0x1, P6 ;  /* 0x000000028a877211 */ /* 0x000fe200030f0eff */
[----:B------:R-:W1:Y:S01]  /*12eb0*/  LDCU UR4, c[0x0][0x39c] ;  /* 0x00007380ff0477ac */ /* 0x000e620008000800 */
[----:B------:R-:W-:Y:S02]  /*12ec0*/  SHF.R.S32.HI R141, RZ, 0x8, R141 ;  /* 0x00000008ff8d7819 */ /* 0x000fe4000001148d */
[----:B------:R-:W-:Y:S01]  /*12ed0*/  IADD3 R136, P6, PT, R139, R3, RZ ;  /* 0x000000038b887210 */ /* 0x000fe20007fde0ff */
[----:B------:R-:W-:-:S02]  /*12ee0*/  VIADD R138, R0, 0x79 ;  /* 0x00000079008a7836 */ /* 0x000fc40000000000 */
[----:B------:R3:W-:Y:S01]  /*12ef0*/  @P4 STG.E.U8 desc[UR20][R134.64], R141 ;  /* 0x0000008d86004986 */ /* 0x0007e2000c101114 */
[----:B--2---:R-:W-:Y:S01]  /*12f00*/  ISETP.LT.AND P4, PT, R137, UR7, !P0 ;  /* 0x0000000789007c0c */ /* 0x004fe2000c781270 */
[----:B------:R-:W2:Y:S01]  /*12f10*/  LDCU UR7, c[0x0][0x39c] ;  /* 0x00007380ff0777ac */ /* 0x000ea20008000800 */
[C---:B------:R-:W-:Y:S01]  /*12f20*/  LEA.HI.X.SX32 R137, R139.reuse, R2, 0x1, P6 ;  /* 0x000000028b897211 */ /* 0x040fe200030f0eff */
[----:B------:R-:W-:Y:S01]  /*12f30*/  VIADD R139, R139, UR5 ;  /* 0x000000058b8b7c36 */ /* 0x000fe20008000000 */
[----:B------:R-:W-:Y:S02]  /*12f40*/  F2FP.SATFINITE.E5M2.F32.PACK_AB_MERGE_C R185, R185, R184, RZ ;  /* 0x000000b8b9b9723e */ /* 0x000fe400048060ff */
[----:B----4-:R-:W-:Y:S02]  /*12f50*/  ISETP.LT.AND P6, PT, R138, UR6, !P0 ;  /* 0x000000068a007c0c */ /* 0x010fe4000c7c1270 */
[----:B0-----:R-:W-:Y:S01]  /*12f60*/  PRMT R133, R185, 0x9910, RZ ;  /* 0x00009910b9857816 */ /* 0x001fe200000000ff */
[----:B------:R0:W-:Y:S01]  /*12f70*/  @P1 STG.E.U8 desc[UR20][R136.64], R185 ;  /* 0x000000b988001986 */ /* 0x0001e2000c101114 */
[CC--:B------:R-:W-:Y:S01]  /*12f80*/  IADD3 R132, P1, PT, R139.reuse, R3.reuse, RZ ;  /* 0x000000038b847210 */ /* 0x0c0fe20007f3e0ff */
[----:B------:R-:W-:Y:S01]  /*12f90*/  VIADD R138, R139, UR5 ;  /* 0x000000058b8a7c36 */ /* 0x000fe20008000000 */
[----:B------:R-:W-:Y:S01]  /*12fa0*/  F2FP.SATFINITE.E5M2.F32.PACK_AB_MERGE_C R187, R187, R186, RZ ;  /* 0x000000babbbb723e */ /* 0x000fe200048060ff */
[----:B---3--:R-:W-:Y:S01]  /*12fb0*/  IMAD.MOV.U32 R141, RZ, RZ, R133 ;  /* 0x000000ffff8d7224 */ /* 0x008fe200078e0085 */
[----:B------:R-:W-:Y:S01]  /*12fc0*/  LEA.HI.X.SX32 R133, R139, R2, 0x1, P1 ;  /* 0x000000028b857211 */ /* 0x000fe200008f0eff */
[----:B------:R-:W-:Y:S01]  /*12fd0*/  VIADD R139, R0, 0x7a ;  /* 0x0000007a008b7836 */ /* 0x000fe20000000000 */
[----:B------:R-:W-:Y:S01]  /*12fe0*/  IADD3 R134, P1, PT, R138, R3, RZ ;  /* 0x000000038a867210 */ /* 0x000fe20007f3e0ff */
[----:B------:R-:W3:Y:S01]  /*12ff0*/  LDCU UR6, c[0x0][0x39c] ;  /* 0x00007380ff0677ac */ /* 0x000ee20008000800 */
[----:B------:R-:W-:-:S02]  /*13000*/  SHF.R.S32.HI R141, RZ, 0x8, R141 ;  /* 0x00000008ff8d7819 */ /* 0x000fc4000001148d */
[C---:B------:R-:W-:Y:S02]  /*13010*/  LEA.HI.X.SX32 R135, R138.reuse, R2, 0x1, P1 ;  /* 0x000000028a877211 */ /* 0x040fe400008f0eff */
[----:B-1----:R-:W-:Y:S01]  /*13020*/  ISETP.LT.AND P1, PT, R139, UR4, !P0 ;  /* 0x000000048b007c0c */ /* 0x002fe2000c721270 */
[----:B------:R-:W1:Y:S01]  /*13030*/  LDCU UR4, c[0x0][0x39c] ;  /* 0x00007380ff0477ac */ /* 0x000e620008000800 */
        /* <DEDUP_REMOVED lines=10> */
[C---:B0-----:R-:W-:Y:S02]  /*130e0*/  VIADD R134, R0.reuse, 0x7d ;  /* 0x0000007d00867836 */ /* 0x041fe40000000000 */
[----:B------:R0:W-:Y:S01]  /*130f0*/  @P2 STG.E.U8 desc[UR20][R136.64], R141 ;  /* 0x0000008d88002986 */ /* 0x0001e2000c101114 */
[----:B--2---:R-:W-:Y:S01]  /*13100*/  ISETP.LT.AND P2, PT, R133, UR7, !P0 ;  /* 0x0000000785007c0c */ /* 0x004fe2000c741270 */
[----:B------:R-:W-:Y:S01]  /*13110*/  VIADD R142, R0, 0x7b ;  /* 0x0000007b008e7836 */ /* 0x000fe20000000000 */
[C---:B------:R-:W-:Y:S01]  /*13120*/  LEA.HI.X.SX32 R133, R139.reuse, R2, 0x1, P5 ;  /* 0x000000028b857211 */ /* 0x040fe200028f0eff */
[----:B------:R-:W-:Y:S01]  /*13130*/  VIADD R139, R139, UR5 ;  /* 0x000000058b8b7c36 */ /* 0x000fe20008000000 */
[----:B------:R-:W-:Y:S01]  /*13140*/  F2FP.SATFINITE.E5M2.F32.PACK_AB_MERGE_C R189, R189, R188, RZ ;  /* 0x000000bcbdbd723e */ /* 0x000fe200048060ff */
[----:B------:R-:W2:Y:S01]  /*13150*/  LDCU UR7, c[0x0][0x39c] ;  /* 0x00007380ff0777ac */ /* 0x000ea20008000800 */
[----:B-1----:R-:W-:Y:S01]  /*13160*/  ISETP.LT.AND P5, PT, R134, UR4, !P0 ;  /* 0x0000000486007c0c */ /* 0x002fe2000c7a1270 */
[----:B------:R-:W1:Y:S01]  /*13170*/  LDCU UR4, c[0x0][0x39c] ;  /* 0x00007380ff0477ac */ /* 0x000e620008000800 */
[----:B------:R-:W-:Y:S01]  /*13180*/  PRMT R135, R189, 0x9910, RZ ;  /* 0x00009910bd877816 */ /* 0x000fe200000000ff */
[----:B------:R4:W-:Y:S01]  /*13190*/  @P4 STG.E.U8 desc[UR20][R132.64], R189 ;  /* 0x000000bd84004986 */ /* 0x0009e2000c101114 */
[----:B---3--:R-:W-:Y:S01]  /*131a0*/  ISETP.LT.AND P3, PT, R142, UR6, !P0 ;  /* 0x000000068e007c0c */ /* 0x008fe2000c761270 */
[----:B------:R-:W3:Y:S01]  /*131b0*/  LDCU UR6, c[0x0][0x39c] ;  /* 0x00007380ff0677ac */ /* 0x000ee20008000800 */
        /* <DEDUP_REMOVED lines=8> */
[----:B------:R-:W-:Y:S01]  /*13240*/  VIADD R138, R138, UR5 ;  /* 0x000000058a8a7c36 */ /* 0x000fe20008000000 */
[----:B------:R-:W-:Y:S01]  /*13250*/  F2FP.SATFINITE.E5M2.F32.PACK_AB_MERGE_C R191, R191, R190, RZ ;  /* 0x000000bebfbf723e */ /* 0x000fe200048060ff */
[----:B------:R-:W-:Y:S01]  /*13260*/  VIADD R133, R0, 0x7f ;  /* 0x0000007f00857836 */ /* 0x000fe20000000000 */
[----:B------:R0:W-:Y:S01]  /*13270*/  @P6 STG.E.U8 desc[UR20][R134.64], R139 ;  /* 0x0000008b86006986 */ /* 0x0001e2000c101114 */
[----:B-1----:R-:W-:-:S02]  /*13280*/  ISETP.LT.AND P4, PT, R132, UR4, !P0 ;  /* 0x0000000484007c0c */ /* 0x002fc4000c781270 */
[----:B------:R-:W-:Y:S02]  /*13290*/  F2FP.SATFINITE.E5M2.F32.PACK_AB_MERGE_C R193, R193, R192, RZ ;  /* 0x000000c0c1c1723e */ /* 0x000fe400048060ff */
[----:B------:R-:W-:Y:S01]  /*132a0*/  PRMT R141, R191, 0x9910, RZ ;  /* 0x00009910bf8d7816 */ /* 0x000fe200000000ff */
[----:B------:R1:W-:Y:S01]  /*132b0*/  @P1 STG.E.U8 desc[UR20][R136.64], R191 ;  /* 0x000000bf88001986 */ /* 0x0003e2000c101114 */
[----:B------:R-:W-:Y:S01]  /*132c0*/  IADD3 R132, P6, PT, R138, R3, RZ ;  /* 0x000000038a847210 */ /* 0x000fe20007fde0ff */
[----:B------:R-:W-:Y:S01]  /*132d0*/  VIADD R140, R0, 0x80 ;  /* 0x00000080008c7836 */ /* 0x000fe20000000000 */
[----:B---3--:R-:W-:Y:S01]  /*132e0*/  ISETP.LT.AND P1, PT, R133, UR6, !P0 ;  /* 0x0000000685007c0c */ /* 0x008fe2000c721270 */
[----:B------:R-:W3:Y:S01]  /*132f0*/  LDCU UR6, c[0x0][0x39c] ;  /* 0x00007380ff0677ac */ /* 0x000ee20008000800 */
[C---:B------:R-:W-:Y:S01]  /*13300*/  LEA.HI.X.SX32 R133, R138.reuse, R2, 0x1, P6 ;  /* 0x000000028a857211 */ /* 0x040fe200030f0eff */
[----:B------:R-:W-:Y:S01]  /*13310*/  VIADD R138, R138, UR5 ;  /* 0x000000058a8a7c36 */ /* 0x000fe20008000000 */
[----:B------:R-:W-:Y:S01]  /*13320*/  SHF.R.S32.HI R141, RZ, 0x8, R141 ;  /* 0x00000008ff8d7819 */ /* 0x000fe2000001148d */
[----:B------:R-:W4:Y:S02]  /*13330*/  LDCU UR4, c[0x0][0x39c] ;  /* 0x00007380ff0477ac */ /* 0x000f240008000800 */
[----:B0-----:R-:W-:-:S02]  /*13340*/  VIADD R139, R138, UR5 ;  /* 0x000000058a8b7c36 */ /* 0x001fc40008000000 */
[----:B------:R0:W-:Y:S01]  /*13350*/  @P3 STG.E.U8 desc[UR20][R132.64], R141 ;  /* 0x0000008d84003986 */ /* 0x0001e2000c101114 */
[CC--:B------:R-:W-:Y:S02]  /*13360*/  IADD3 R134, P3, PT, R138.reuse, R3.reuse, RZ ;  /* 0x000000038a867210 */ /* 0x0c0fe40007f7e0ff */
[----:B-1----:R-:W-:Y:S02]  /*13370*/  PRMT R137, R193, 0x9910, RZ ;  /* 0x00009910c1897816 */ /* 0x002fe400000000ff */
[-C--:B------:R-:W-:Y:S02]  /*13380*/  LEA.HI.X.SX32 R135, R138, R2.reuse, 0x1, P3 ;  /* 0x000000028a877211 */ /* 0x080fe400018f0eff */
[C---:B------:R-:W-:Y:S01]  /*13390*/  IADD3 R136, P3, PT, R139.reuse, R3, RZ ;  /* 0x000000038b887210 */ /* 0x040fe20007f7e0ff */
[----:B------:R-:W-:Y:S01]  /*133a0*/  IMAD.MOV.U32 R138, RZ, RZ, R137 ;  /* 0x000000ffff8a7224 */ /* 0x000fe200078e0089 */
[----:B--2---:R-:W-:Y:S01]  /*133b0*/  ISETP.LT.AND P6, PT, R140, UR7, !P0 ;  /* 0x000000078c007c0c */ /* 0x004fe2000c7c1270 */
[----:B------:R-:W1:Y:S01]  /*133c0*/  LDCU UR7, c[0x0][0x39c] ;  /* 0x00007380ff0777ac */ /* 0x000e620008000800 */
        /* <DEDUP_REMOVED lines=9> */
[----:B---3--:R-:W-:Y:S01]  /*13460*/  ISETP.LT.AND P3, PT, R133, UR6, !P0 ;  /* 0x0000000685007c0c */ /* 0x008fe2000c761270 */
[----:B------:R-:W-:Y:S01]  /*13470*/  VIADD R138, R0, 0x83 ;  /* 0x00000083008a7836 */ /* 0x000fe20000000000 */
[----:B----4-:R-:W-:Y:S01]  /*13480*/  ISETP.LT.AND P2, PT, R140, UR4, !P0 ;  /* 0x000000048c007c0c */ /* 0x010fe2000c741270 */
[----:B------:R-:W3:Y:S01]  /*13490*/  LDCU UR4, c[0x0][0x39c] ;  /* 0x00007380ff0477ac */ /* 0x000ee20008000800 */
[C---:B------:R-:W-:Y:S01]  /*134a0*/  LEA.HI.X.SX32 R133, R139.reuse, R2, 0x1, P5 ;  /* 0x000000028b857211 */ /* 0x040fe200028f0eff */
[----:B------:R-:W-:Y:S01]  /*134b0*/  VIADD R139, R139, UR5 ;  /* 0x000000058b8b7c36 */ /* 0x000fe20008000000 */
[----:B0-----:R-:W-:Y:S01]  /*134c0*/  PRMT R135, R195, 0x9910, RZ ;  /* 0x00009910c3877816 */ /* 0x001fe200000000ff */
[----:B------:R-:W0:Y:S01]  /*134d0*/  LDCU UR6, c[0x0][0x39c] ;  /* 0x00007380ff0677ac */ /* 0x000e220008000800 */
[----:B-1----:R-:W-:Y:S01]  /*134e0*/  ISETP.LT.AND P5, PT, R138, UR7, !P0 ;  /* 0x000000078a007c0c */ /* 0x002fe2000c7a1270 */
[----:B------:R1:W-:Y:S01]  /*134f0*/  @P4 STG.E.U8 desc[UR20][R132.64], R195 ;  /* 0x000000c384004986 */ /* 0x0003e2000c101114 */
[----:B------:R-:W-:Y:S01]  /*13500*/  IADD3 R134, P4, PT, R139, R3, RZ ;  /* 0x000000038b867210 */ /* 0x000fe20007f9e0ff */
[----:B--2---:R-:W-:Y:S01]  /*13510*/  IMAD.MOV.U32 R136, RZ, RZ, R135 ;  /* 0x000000ffff887224 */ /* 0x004fe200078e0087 */
[----:B------:R-:W-:Y:S01]  /*13520*/  F2FP.SATFINITE.E5M2.F32.PACK_AB_MERGE_C R141, R69, R68, RZ ;  /* 0x00000044458d723e */ /* 0x000fe200048060ff */
[C---:B------:R-:W-:Y:S01]  /*13530*/  VIADD R138, R139.reuse, UR5 ;  /* 0x000000058b8a7c36 */ /* 0x040fe20008000000 */
[----:B------:R-:W-:Y:S01]  /*13540*/  LEA.HI.X.SX32 R135, R139, R2, 0x1, P4 ;  /* 0x000000028b877211 */ /* 0x000fe200020f0eff */
[----:B------:R-:W2:Y:S01]  /*13550*/  LDCU UR7, c[0x0][0x39c] ;  /* 0x00007380ff0777ac */ /* 0x000ea20008000800 */
[----:B------:R-:W-:-:S02]  /*13560*/  SHF.R.S32.HI R139, RZ, 0x8, R136 ;  /* 0x00000008ff8b7819 */ /* 0x000fc40000011488 */
[----:B------:R-:W-:Y:S01]  /*13570*/  IADD3 R136, P4, PT, R138, R3, RZ ;  /* 0x000000038a887210 */ /* 0x000fe20007f9e0ff */
[----:B------:R-:W-:-:S03]  /*13580*/  VIADD R68, R0, 0x84 ;  /* 0x0000008400447836 */ /* 0x000fc60000000000 */
[C---:B------:R-:W-:Y:S01]  /*13590*/  LEA.HI.X.SX32 R137, R138.reuse, R2, 0x1, P4 ;  /* 0x000000028a897211 */ /* 0x040fe200020f0eff */
[----:B------:R-:W-:Y:S01]  /*135a0*/  VIADD R138, R138, UR5 ;  /* 0x000000058a8a7c36 */ /* 0x000fe20008000000 */
[----:B------:R4:W-:Y:S01]  /*135b0*/  @P1 STG.E.U8 desc[UR20][R134.64], R139 ;  /* 0x0000008b86001986 */ /* 0x0009e2000c101114 */
[----:B---3--:R-:W-:Y:S01]  /*135c0*/  ISETP.LT.AND P1, PT, R68, UR4, !P0 ;  /* 0x0000000444007c0c */ /* 0x008fe2000c721270 */
[----:B------:R-:W3:Y:S01]  /*135d0*/  LDCU UR4, c[0x0][0x39c] ;  /* 0x00007380ff0477ac */ /* 0x000ee20008000800 */
[----:B-1----:R-:W-:Y:S02]  /*135e0*/  PRMT R132, R141, 0x9910, RZ ;  /* 0x000099108d847816 */ /* 0x002fe400000000ff */
[----:B------:R-:W-:Y:S01]  /*135f0*/  IADD3 R68, P4, PT, R138, R3, RZ ;  /* 0x000000038a447210 */ /* 0x000fe20007f9e0ff */
[----:B------:R-:W-:-:S03]  /*13600*/  VIADD R133, R0, 0x85 ;  /* 0x0000008500857836 */ /* 0x000fc60000000000 */
[C---:B------:R-:W-:Y:S01]  /*13610*/  LEA.HI.X.SX32 R69, R138.reuse, R2, 0x1, P4 ;  /* 0x000000028a457211 */ /* 0x040fe200020f0eff */
[----:B------:R-:W-:Y:S01]  /*13620*/  VIADD R138, R138, UR5 ;  /* 0x000000058a8a7c36 */ /* 0x000fe20008000000 */
[----:B----4-:R-:W-:Y:S01]  /*13630*/  SHF.R.S32.HI R135, RZ, 0x8, R132 ;  /* 0x00000008ff877819 */ /* 0x010fe20000011484 */
[----:B------:R1:W-:Y:S01]  /*13640*/  @P6 STG.E.U8 desc[UR20][R136.64], R141 ;  /* 0x0000008d88006986 */ /* 0x0003e2000c101114 */
[----:B------:R-:W-:Y:S01]  /*13650*/  F2FP.SATFINITE.E5M2.F32.PACK_AB_MERGE_C R139, R71, R70, RZ ;  /* 0x00000046478b723e */ /* 0x000fe200048060ff */
[----:B------:R-:W-:Y:S02]  /*13660*/  VIADD R132, R0, 0x86 ;  /* 0x0000008600847836 */ /* 0x000fe40000000000 */
[----:B------:R4:W-:Y:S01]  /*13670*/  @P2 STG.E.U8 desc[UR20][R68.64], R135 ;  /* 0x0000008744002986 */ /* 0x0009e2000c101114 */
[CC--:B------:R-:W-:Y:S01]  /*13680*/  IADD3 R70, P2, PT, R138.reuse, R3.reuse, RZ ;  /* 0x000000038a467210 */ /* 0x0c0fe20007f5e0ff */
[C---:B------:R-:W-:Y:S01]  /*13690*/  VIADD R134, R138.reuse, UR5 ;  /* 0x000000058a867c36 */ /* 0x040fe20008000000 */
[----:B0-----:R-:W-:Y:S01]  /*136a0*/  ISETP.LT.AND P4, PT, R133, UR6, !P0 ;  /* 0x0000000685007c0c */ /* 0x001fe2000c781270 */
[----:B------:R-:W0:Y:S01]  /*136b0*/  LDCU UR6, c[0x0][0x39c] ;  /* 0x00007380ff0677ac */ /* 0x000e220008000800 */
[----:B------:R-:W-:Y:S01]  /*136c0*/  LEA.HI.X.SX32 R71, R138, R2, 0x1, P2 ;  /* 0x000000028a477211 */ /* 0x000fe200010f0eff */
[----:B------:R-:W-:Y:S01]  /*136d0*/  VIADD R133, R0, 0x87 ;  /* 0x0000008700857836 */ /* 0x000fe20000000000 */
[----:B---3--:R-:W-:Y:S01]  /*136e0*/  ISETP.LT.AND P2, PT, R132, UR4, !P0 ;  /* 0x0000000484007c0c */ /* 0x008fe2000c741270 */
[----:B------:R-:W3:Y:S01]  /*136f0*/  LDCU UR4, c[0x0][0x39c] ;  /* 0x00007380ff0477ac */ /* 0x000ee20008000800 */
[----:B------:R-:W-:Y:S01]  /*13700*/  IADD3 R132, P6, PT, R134, R3, RZ ;  /* 0x0000000386847210 */ /* 0x000fe20007fde0ff */
[----:B------:R5:W-:Y:S01]  /*13710*/  @P3 STG.E.U8 desc[UR20][R70.64], R139 ;  /* 0x0000008b46003986 */ /* 0x000be2000c101114 */
[----:B-1----:R-:W-:-:S02]  /*13720*/  PRMT R136, R139, 0x9910, RZ ;  /* 0x000099108b887816 */ /* 0x002fc400000000ff */
[----:B--2---:R-:W-:Y:S01]  /*13730*/  ISETP.LT.AND P3, PT, R133, UR7, !P0 ;  /* 0x0000000785007c0c */ /* 0x004fe2000c761270 */
[----:B----4-:R-:W-:Y:S01]  /*13740*/  VIADD R69, R0, 0x88 ;  /* 0x0000008800457836 */ /* 0x010fe20000000000 */
[C---:B------:R-:W-:Y:S01]  /*13750*/  LEA.HI.X.SX32 R133, R134.reuse, R2, 0x1, P6 ;  /* 0x0000000286857211 */ /* 0x040fe200030f0eff */
[----:B------:R-:W-:Y:S01]  /*13760*/  VIADD R134, R134, UR5 ;  /* 0x0000000586867c36 */ /* 0x000fe20008000000 */
[----:B------:R-:W-:Y:S01]  /*13770*/  SHF.R.S32.HI R135, RZ, 0x8, R136 ;  /* 0x00000008ff877819 */ /* 0x000fe20000011488 */
[----:B------:R-:W1:Y:S01]  /*13780*/  LDCU UR7, c[0x0][0x39c] ;  /* 0x00007380ff0777ac */ /* 0x000e620008000800 */
[----:B------:R-:W-:Y:S02]  /*13790*/  F2FP.SATFINITE.E5M2.F32.PACK_AB_MERGE_C R137, R73, R72, RZ ;  /* 0x000000484989723e */ /* 0x000fe400048060ff */
[-C--:B------:R-:W-:Y:S01]  /*137a0*/  IADD3 R68, P6, PT, R134, R3.reuse, RZ ;  /* 0x0000000386447210 */ /* 0x080fe20007fde0ff */
[----:B------:R2:W-:Y:S01]  /*137b0*/  @P5 STG.E.U8 desc[UR20][R132.64], R135 ;  /* 0x0000008784005986 */ /* 0x0005e2000c101114 */
[----:B0-----:R-:W-:Y:S01]  /*137c0*/  ISETP.LT.AND P5, PT, R69, UR6, !P0 ;  /* 0x0000000645007c0c */ /* 0x001fe2000c7a1270 */
[----:B-----5:R-:W-:Y:S01]  /*137d0*/  VIADD R71, R0, 0x89 ;  /* 0x0000008900477836 */ /* 0x020fe20000000000 */
[C---:B------:R-:W-:Y:S01]  /*137e0*/  LEA.HI.X.SX32 R69, R134.reuse, R2, 0x1, P6 ;  /* 0x0000000286457211 */ /* 0x040fe200030f0eff */
[----:B------:R-:W-:Y:S01]  /*137f0*/  VIADD R134, R134, UR5 ;  /* 0x0000000586867c36 */ /* 0x000fe20008000000 */
[----:B------:R-:W-:Y:S01]  /*13800*/  PRMT R72, R137, 0x9910, RZ ;  /* 0x0000991089487816 */ /* 0x000fe200000000ff */
[----:B------:R-:W-:Y:S01]  /*13810*/  VIADD R73, R0, 0x8a ;  /* 0x0000008a00497836 */ /* 0x000fe20000000000 */
[----:B------:R-:W-:Y:S01]  /*13820*/  F2FP.SATFINITE.E5M2.F32.PACK_AB_MERGE_C R75, R75, R74, RZ ;  /* 0x0000004a4b4b723e */ /* 0x000fe200048060ff */
[----:B------:R-:W0:Y:S01]  /*13830*/  LDCU UR6, c[0x0][0x39c] ;  /* 0x00007380ff0677ac */ /* 0x000e220008000800 */
[C---:B------:R-:W-:Y:S01]  /*13840*/  IADD3 R70, P6, PT, R134.reuse, R3, RZ ;  /* 0x0000000386467210 */ /* 0x040fe20007fde0ff */
[----:B--2---:R-:W-:Y:S01]  /*13850*/  IMAD.MOV.U32 R133, RZ, RZ, R72 ;  /* 0x000000ffff857224 */ /* 0x004fe200078e0048 */
[----:B------:R2:W-:Y:S01]  /*13860*/  @P1 STG.E.U8 desc[UR20][R68.64], R137 ;  /* 0x0000008944001986 */ /* 0x0005e2000c101114 */
[C---:B------:R-:W-:Y:S01]  /*13870*/  VIADD R132, R134.reuse, UR5 ;  /* 0x0000000586847c36 */ /* 0x040fe20008000000 */
[----:B---3--:R-:W-:Y:S01]  /*13880*/  ISETP.LT.AND P1, PT, R71, UR4, !P0 ;  /* 0x0000000447007c0c */ /* 0x008fe2000c721270 */
[----:B------:R-:W3:Y:S01]  /*13890*/  LDCU UR4, c[0x0][0x39c] ;  /* 0x00007380ff0477ac */ /* 0x000ee20008000800 */
[----:B------:R-:W-:-:S02]  /*138a0*/  LEA.HI.X.SX32 R71, R134, R2, 0x1, P6 ;  /* 0x0000000286477211 */ /* 0x000fc400030f0eff */
[----:B------:R-:W-:Y:S02]  /*138b0*/  SHF.R.S32.HI R133, RZ, 0x8, R133 ;  /* 0x00000008ff857819 */ /* 0x000fe40000011485 */
[----:B------:R-:W-:-:S03]  /*138c0*/  IADD3 R72, P6, PT, R132, R3, RZ ;  /* 0x0000000384487210 */ /* 0x000fc60007fde0ff */
[----:B------:R4:W-:Y:S01]  /*138d0*/  @P4 STG.E.U8 desc[UR20][R70.64], R133 ;  /* 0x0000008546004986 */ /* 0x0009e2000c101114 */
[----:B-1----:R-:W-:Y:S02]  /*138e0*/  ISETP.LT.AND P4, PT, R73, UR7, !P0 ;  /* 0x0000000749007c0c */ /* 0x002fe4000c781270 */
[----:B------:R-:W-:Y:S02]  /*138f0*/  F2FP.SATFINITE.E5M2.F32.PACK_AB_MERGE_C R135, R77, R76, RZ ;  /* 0x0000004c4d87723e */ /* 0x000fe400048060ff */
[C---:B------:R-:W-:Y:S01]  /*13900*/  LEA.HI.X.SX32 R73, R132.reuse, R2, 0x1, P6 ;  /* 0x0000000284497211 */ /* 0x040fe200030f0eff */
[----:B------:R-:W-:Y:S01]  /*13910*/  VIADD R132, R132, UR5 ;  /* 0x0000000584847c36 */ /* 0x000fe20008000000 */
[----:B------:R-:W1:Y:S03]  /*13920*/  LDCU UR7, c[0x0][0x39c] ;  /* 0x00007380ff0777ac */ /* 0x000e660008000800 */
[----:B------:R5:W-:Y:S01]  /*13930*/  @P2 STG.E.U8 desc[UR20][R72.64], R75 ;  /* 0x0000004b48002986 */ /* 0x000be2000c101114 */
[C---:B--2---:R-:W-:Y:S01]  /*13940*/  IADD3 R68, P2, PT, R132.reuse, R3, RZ ;  /* 0x0000000384447210 */ /* 0x044fe20007f5e0ff */
[----:B------:R-:W-:-:S02]  /*13950*/  VIADD R74, R132, UR5 ;  /* 0x00000005844a7c36 */ /* 0x000fc40008000000 */
[----:B------:R-:W-:Y:S01]  /*13960*/  VIADD R76, R0, 0x8c ;  /* 0x0000008c004c7836 */ /* 0x000fe20000000000 */
[-C--:B------:R-:W-:Y:S02]  /*13970*/  LEA.HI.X.SX32 R69, R132, R2.reuse, 0x1, P2 ;  /* 0x0000000284457211 */ /* 0x080fe400010f0eff */
[-C--:B----4-:R-:W-:Y:S02]  /*13980*/  IADD3 R70, P2, PT, R74, R3.reuse, RZ ;  /* 0x000000034a467210 */ /* 0x090fe40007f5e0ff */
[----:B------:R-:W-:Y:S01]  /*13990*/  PRMT R77, R75, 0x9910, RZ ;  /* 0x000099104b4d7816 */ /* 0x000fe200000000ff */
[----:B------:R-:W-:Y:S01]  /*139a0*/  VIADD R134, R0, 0x8b ;  /* 0x0000008b00867836 */ /* 0x000fe20000000000 */
[----:B------:R-:W-:Y:S02]  /*139b0*/  LEA.HI.X.SX32 R71, R74, R2, 0x1, P2 ;  /* 0x000000024a477211 */ /* 0x000fe400010f0eff */
[----:B---3--:R-:W-:Y:S01]  /*139c0*/  ISETP.LT.AND P2, PT, R76, UR4, !P0 ;  /* 0x000000044c007c0c */ /* 0x008fe2000c741270 */
[----:B------:R-:W2:Y:S01]  /*139d0*/  LDCU UR4, c[0x0][0x39c] ;  /* 0x00007380ff0477ac */ /* 0x000ea20008000800 */
[----:B------:R-:W-:Y:S01]  /*139e0*/  SHF.R.S32.HI R77, RZ, 0x8, R77 ;  /* 0x00000008ff4d7819 */ /* 0x000fe2000001144d */
[----:B------:R-:W-:Y:S01]  /*139f0*/  VIADD R74, R74, UR5 ;  /* 0x000000054a4a7c36 */ /* 0x000fe20008000000 */
[----:B0-----:R-:W-:Y:S01]  /*13a00*/  ISETP.LT.AND P6, PT, R134, UR6, !P0 ;  /* 0x0000000686007c0c */ /* 0x001fe2000c7c1270 */
[----:B------:R-:W0:Y:S01]  /*13a10*/  LDCU UR6, c[0x0][0x39c] ;  /* 0x00007380ff0677ac */ /* 0x000e220008000800 */
[----:B------:R-:W-:Y:S01]  /*13a20*/  PRMT R76, R135, 0x9910, RZ ;  /* 0x00009910874c7816 */ /* 0x000fe200000000ff */
[----:B------:R3:W-:Y:S01]  /*13a30*/  @P3 STG.E.U8 desc[UR20][R68.64], R77 ;  /* 0x0000004d44003986 */ /* 0x0007e2000c101114 */
[C---:B-----5:R-:W-:Y:S01]  /*13a40*/  IADD3 R72, P3, PT, R74.reuse, R3, RZ ;  /* 0x000000034a487210 */ /* 0x060fe20007f7e0ff */
[----:B------:R-:W-:-:S03]  /*13a50*/  VIADD R75, R74, UR5 ;  /* 0x000000054a4b7c36 */ /* 0x000fc60008000000 */
[-C--:B------:R-:W-:Y:S01]  /*13a60*/  LEA.HI.X.SX32 R73, R74, R2.reuse, 0x1, P3 ;  /* 0x000000024a497211 */ /* 0x080fe200018f0eff */
[----:B------:R4:W-:Y:S01]  /*13a70*/  @P5 STG.E.U8 desc[UR20][R70.64], R135 ;  /* 0x0000008746005986 */ /* 0x0009e2000c101114 */
[----:B---3--:R-:W-:Y:S01]  /*13a80*/  SHF.R.S32.HI R77, RZ, 0x8, R76 ;  /* 0x00000008ff4d7819 */ /* 0x008fe2000001144c */
[C---:B------:R-:W-:Y:S01]  /*13a90*/  VIADD R69, R0.reuse, 0x8e ;  /* 0x0000008e00457836 */ /* 0x040fe20000000000 */
[-C--:B------:R-:W-:Y:S01]  /*13aa0*/  IADD3 R68, P5, PT, R75, R3.reuse, RZ ;  /* 0x000000034b447210 */ /* 0x080fe20007fbe0ff */
[C---:B----4-:R-:W-:Y:S02]  /*13ab0*/  VIADD R70, R0.reuse, 0x8f ;  /* 0x0000008f00467836 */ /* 0x050fe40000000000 */
[----:B------:R3:W-:Y:S01]  /*13ac0*/  @P1 STG.E.U8 desc[UR20][R72.64], R77 ;  /* 0x0000004d48001986 */ /* 0x0007e2000c101114 */
[----:B-1----:R-:W-:Y:S01]  /*13ad0*/  ISETP.LT.AND P1, PT, R69, UR7, !P0 ;  /* 0x0000000745007c0c */ /* 0x002fe2000c721270 */
[----:B------:R-:W-:Y:S01]  /*13ae0*/  VIADD R132, R0, 0x8d ;  /* 0x0000008d00847836 */ /* 0x000fe20000000000 */
[C---:B------:R-:W-:Y:S01]  /*13af0*/  LEA.HI.X.SX32 R69, R75.reuse, R2, 0x1, P5 ;  /* 0x000000024b457211 */ /* 0x040fe200028f0eff */
[----:B------:R-:W-:Y:S01]  /*13b00*/  VIADD R75, R75, UR5 ;  /* 0x000000054b4b7c36 */ /* 0x000fe20008000000 */
[----:B------:R-:W-:Y:S01]  /*13b10*/  F2FP.SATFINITE.E5M2.F32.PACK_AB_MERGE_C R79, R79, R78, RZ ;  /* 0x0000004e4f4f723e */ /* 0x000fe200048060ff */
[----:B------:R-:W1:Y:S01]  /*13b20*/  LDCU UR7, c[0x0][0x39c] ;  /* 0x00007380ff0777ac */ /* 0x000e620008000800 */
[----:B--2---:R-:W-:Y:S01]  /*13b30*/  ISETP.LT.AND P5, PT, R70, UR4, !P0 ;  /* 0x0000000446007c0c */ /* 0x004fe2000c7a1270 */
[----:B------:R-:W2:Y:S01]  /*13b40*/  LDCU UR4, c[0x0][0x39c] ;  /* 0x00007380ff0477ac */ /* 0x000ea20008000800 */
[----:B------:R-:W-:Y:S01]  /*13b50*/  PRMT R71, R79, 0x9910, RZ ;  /* 0x000099104f477816 */ /* 0x000fe200000000ff */
[----:B------:R4:W-:Y:S01]  /*13b60*/  @P4 STG.E.U8 desc[UR20][R68.64], R79 ;  /* 0x0000004f44004986 */ /* 0x0009e2000c101114 */
[----:B0-----:R-:W-:Y:S01]  /*13b70*/  ISETP.LT.AND P3, PT, R132, UR6, !P0 ;  /* 0x0000000684007c0c */ /* 0x001fe2000c761270 */
[----:B------:R-:W0:Y:S01]  /*13b80*/  LDCU UR6, c[0x0][0x39c] ;  /* 0x00007380ff0677ac */ /* 0x000e220008000800 */
[C---:B------:R-:W-:Y:S01]  /*13b90*/  IADD3 R70, P4, PT, R75.reuse, R3, RZ ;  /* 0x000000034b467210 */ /* 0x040fe20007f9e0ff */
[----:B------:R-:W-:-:S02]  /*13ba0*/  VIADD R74, R75, UR5 ;  /* 0x000000054b4a7c36 */ /* 0x000fc40008000000 */
[----:B---3--:R-:W-:Y:S01]  /*13bb0*/  IMAD.MOV.U32 R73, RZ, RZ, R71 ;  /* 0x000000ffff497224 */ /* 0x008fe200078e0047 */
        /* <DEDUP_REMOVED lines=15> */
[----:B0-----:R-:W-:Y:S01]  /*13cb0*/  ISETP.LT.AND P2, PT, R69, UR6, !P0 ;  /* 0x0000000645007c0c */ /* 0x001fe2000c741270 */
[----:B------:R-:W0:Y:S01]  /*13cc0*/  LDCU UR6, c[0x0][0x39c] ;  /* 0x00007380ff0677ac */ /* 0x000e220008000800 */
[C---:B------:R-:W-:Y:S01]  /*13cd0*/  LEA.HI.X.SX32 R69, R74.reuse, R2, 0x1, P6 ;  /* 0x000000024a457211 */ /* 0x040fe200030f0eff */
[----:B------:R-:W-:Y:S01]  /*13ce0*/  VIADD R74, R74, UR5 ;  /* 0x000000054a4a7c36 */ /* 0x000fe20008000000 */
[----:B------:R-:W-:Y:S01]  /*13cf0*/  SHF.R.S32.HI R77, RZ, 0x8, R77 ;  /* 0x00000008ff4d7819 */ /* 0x000fe2000001144d */
[----:B------:R-:W4:Y:S02]  /*13d00*/  LDCU UR4, c[0x0][0x39c] ;  /* 0x00007380ff0477ac */ /* 0x000f240008000800 */
[----:B---3--:R-:W-:-:S02]  /*13d10*/  VIADD R75, R74, UR5 ;  /* 0x000000054a4b7c36 */ /* 0x008fc40008000000 */
[----:B------:R3:W-:Y:S01]  /*13d20*/  @P3 STG.E.U8 desc[UR20][R68.64], R77 ;  /* 0x0000004d44003986 */ /* 0x0007e2000c101114 */
[CC--:B------:R-:W-:Y:S02]  /*13d30*/  IADD3 R70, P3, PT, R74.reuse, R3.reuse, RZ ;  /* 0x000000034a467210 */ /* 0x0c0fe40007f7e0ff */
[----:B--2---:R-:W-:Y:S02]  /*13d40*/  PRMT R73, R83, 0x9910, RZ ;  /* 0x0000991053497816 */ /* 0x004fe400000000ff */
[-C--:B------:R-:W-:Y:S02]  /*13d50*/  LEA.HI.X.SX32 R71, R74, R2.reuse, 0x1, P3 ;  /* 0x000000024a477211 */ /* 0x080fe400018f0eff */
[C---:B------:R-:W-:Y:S01]  /*13d60*/  IADD3 R72, P3, PT, R75.reuse, R3, RZ ;  /* 0x000000034b487210 */ /* 0x040fe20007f7e0ff */
[----:B------:R-:W-:Y:S01]  /*13d70*/  IMAD.MOV.U32 R74, RZ, RZ, R73 ;  /* 0x000000ffff4a7224 */ /* 0x000fe200078e0049 */
[----:B-1----:R-:W-:Y:S01]  /*13d80*/  ISETP.LT.AND P6, PT, R76, UR7, !P0 ;  /* 0x000000074c007c0c */ /* 0x002fe2000c7c1270 */
[----:B------:R-:W1:Y:S01]  /*13d90*/  LDCU UR7, c[0x0][0x39c] ;  /* 0x00007380ff0777ac */ /* 0x000e620008000800 */
[C---:B------:R-:W-:Y:S01]  /*13da0*/  LEA.HI.X.SX32 R73, R75.reuse, R2, 0x1, P3 ;  /* 0x000000024b497211 */ /* 0x040fe200018f0eff */
[----:B------:R-:W-:Y:S01]  /*13db0*/  VIADD R75, R75, UR5 ;  /* 0x000000054b4b7c36 */ /* 0x000fe20008000000 */
[----:B---3--:R-:W-:Y:S01]  /*13dc0*/  SHF.R.S32.HI R77, RZ, 0x8, R74 ;  /* 0x00000008ff4d7819 */ /* 0x008fe2000001144a */
[----:B------:R2:W-:Y:S01]  /*13dd0*/  @P1 STG.E.U8 desc[UR20][R70.64], R83 ;  /* 0x0000005346001986 */ /* 0x0005e2000c101114 */
[----:B------:R-:W-:-:S02]  /*13de0*/  VIADD R69, R0, 0x94 ;  /* 0x0000009400457836 */ /* 0x000fc40000000000 */
[C---:B------:R-:W-:Y:S01]  /*13df0*/  VIADD R76, R0.reuse, 0x93 ;  /* 0x00000093004c7836 */ /* 0x040fe20000000000 */
[----:B------:R3:W-:Y:S01]  /*13e00*/  @P5 STG.E.U8 desc[UR20][R72.64], R77 ;  /* 0x0000004d48005986 */ /* 0x0007e2000c101114 */
[-C--:B------:R-:W-:Y:S02]  /*13e10*/  IADD3 R68, P5, PT, R75, R3.reuse, RZ ;  /* 0x000000034b447210 */ /* 0x080fe40007fbe0ff */
[----:B------:R-:W-:Y:S02]  /*13e20*/  F2FP.SATFINITE.E5M2.F32.PACK_AB_MERGE_C R85, R85, R84, RZ ;  /* 0x000000545555723e */ /* 0x000fe400048060ff */
[----:B0-----:R-:W-:Y:S01]  /*13e30*/  ISETP.LT.AND P3, PT, R69, UR6, !P0 ;  /* 0x0000000645007c0c */ /* 0x001fe2000c761270 */
[----:B------:R-:W-:Y:S01]  /*13e40*/  VIADD R74, R0, 0x95 ;  /* 0x00000095004a7836 */ /* 0x000fe20000000000 */
[----:B----4-:R-:W-:Y:S01]  /*13e50*/  ISETP.LT.AND P1, PT, R76, UR4, !P0 ;  /* 0x000000044c007c0c */ /* 0x010fe2000c721270 */
[----:B------:R-:W0:Y:S01]  /*13e60*/  LDCU UR4, c[0x0][0x39c] ;  /* 0x00007380ff0477ac */ /* 0x000e220008000800 */
[C---:B------:R-:W-:Y:S01]  /*13e70*/  LEA.HI.X.SX32 R69, R75.reuse, R2, 0x1, P5 ;  /* 0x000000024b457211 */ /* 0x040fe200028f0eff */
[----:B------:R-:W-:Y:S01]  /*13e80*/  VIADD R75, R75, UR5 ;  /* 0x000000054b4b7c36 */ /* 0x000fe20008000000 */
[----:B--2---:R-:W-:Y:S01]  /*13e90*/  PRMT R71, R85, 0x9910, RZ ;  /* 0x0000991055477816 */ /* 0x004fe200000000ff */
[----:B------:R-:W2:Y:S01]  /*13ea0*/  LDCU UR6, c[0x0][0x39c] ;  /* 0x00007380ff0677ac */ /* 0x000ea20008000800 */
[----:B-1----:R-:W-:Y:S01]  /*13eb0*/  ISETP.LT.AND P5, PT, R74, UR7, !P0 ;  /* 0x000000074a007c0c */ /* 0x002fe2000c7a1270 */
        /* <DEDUP_REMOVED lines=13> */
[----:B0-----:R-:W-:Y:S01]  /*13f90*/  ISETP.LT.AND P2, PT, R76, UR4, !P0 ;  /* 0x000000044c007c0c */ /* 0x001fe2000c741270 */
[----:B------:R-:W0:Y:S01]  /*13fa0*/  LDCU UR4, c[0x0][0x39c] ;  /* 0x00007380ff0477ac */ /* 0x000e220008000800 */
[----:B------:R-:W-:Y:S02]  /*13fb0*/  PRMT R77, R87, 0x9910, RZ ;  /* 0x00009910574d7816 */ /* 0x000fe400000000ff */
[C---:B-1----:R-:W-:Y:S02]  /*13fc0*/  IADD3 R68, P4, PT, R74.reuse, R3, RZ ;  /* 0x000000034a447210 */ /* 0x042fe40007f9e0ff */
        /* <DEDUP_REMOVED lines=9> */
[----:B--2---:R-:W-:Y:S01]  /*14060*/  ISETP.LT.AND P4, PT, R76, UR6, !P0 ;  /* 0x000000064c007c0c */ /* 0x004fe2000c781270 */
[----:B------:R-:W2:Y:S01]  /*14070*/  LDCU UR6, c[0x0][0x39c] ;  /* 0x00007380ff0677ac */ /* 0x000ea20008000800 */
[----:B------:R-:W-:Y:S01]  /*14080*/  PRMT R76, R89, 0x9910, RZ ;  /* 0x00009910594c7816 */ /* 0x000fe200000000ff */
[----:B-1----:R-:W-:Y:S01]  /*14090*/  VIADD R72, R0, 0x98 ;  /* 0x0000009800487836 */ /* 0x002fe20000000000 */
[----:B------:R-:W-:Y:S01]  /*140a0*/  LEA.HI.X.SX32 R71, R74, R2, 0x1, P1 ;  /* 0x000000024a477211 */ /* 0x000fe200008f0eff */
[----:B------:R-:W-:-:S03]  /*140b0*/  VIADD R73, R0, 0x99 ;  /* 0x0000009900497836 */ /* 0x000fc60000000000 */
[----:B0-----:R-:W-:Y:S01]  /*140c0*/  ISETP.LT.AND P1, PT, R72, UR4, !P0 ;  /* 0x0000000448007c0c */ /* 0x001fe2000c721270 */
[----:B------:R-:W-:Y:S01]  /*140d0*/  IMAD.MOV.U32 R74, RZ, RZ, R76 ;  /* 0x000000ffff4a7224 */ /* 0x000fe200078e004c */
[-C--:B------:R-:W-:Y:S01]  /*140e0*/  IADD3 R72, P6, PT, R75, R3.reuse, RZ ;  /* 0x000000034b487210 */ /* 0x080fe20007fde0ff */
[----:B------:R0:W-:Y:S01]  /*140f0*/  @P3 STG.E.U8 desc[UR20][R70.64], R89 ;  /* 0x0000005946003986 */ /* 0x0001e2000c101114 */
[----:B---3--:R-:W-:Y:S01]  /*14100*/  ISETP.LT.AND P3, PT, R73, UR7, !P0 ;  /* 0x0000000749007c0c */ /* 0x008fe2000c761270 */
[----:B------:R-:W1:Y:S01]  /*14110*/  LDCU UR4, c[0x0][0x39c] ;  /* 0x00007380ff0477ac */ /* 0x000e620008000800 */
        /* <DEDUP_REMOVED lines=8> */
[----:B--2---:R-:W-:Y:S01]  /*141a0*/  ISETP.LT.AND P5, PT, R69, UR6, !P0 ;  /* 0x0000000645007c0c */ /* 0x004fe2000c7a1270 */
[C---:B0-----:R-:W-:Y:S01]  /*141b0*/  VIADD R71, R0.reuse, 0x9b ;  /* 0x0000009b00477836 */ /* 0x041fe20000000000 */
[CC--:B------:R-:W-:Y:S01]  /*141c0*/  LEA.HI.X.SX32 R69, R75.reuse, R2.reuse, 0x1, P6 ;  /* 0x000000024b457211 */ /* 0x0c0fe200030f0eff */
[----:B------:R-:W-:Y:S01]  /*141d0*/  VIADD R75, R75, UR5 ;  /* 0x000000054b4b7c36 */ /* 0x000fe20008000000 */
[----:B------:R-:W-:Y:S01]  /*141e0*/  PRMT R74, R91, 0x9910, RZ ;  /* 0x000099105b4a7816 */ /* 0x000fe200000000ff */
[----:B------:R-:W0:Y:S03]  /*141f0*/  LDCU UR6, c[0x0][0x39c] ;  /* 0x00007380ff0677ac */ /* 0x000e260008000800 */
[-C--:B------:R-:W-:Y:S01]  /*14200*/  IADD3 R70, P6, PT, R75, R3.reuse, RZ ;  /* 0x000000034b467210 */ /* 0x080fe20007fde0ff */
[----:B------:R2:W-:Y:S01]  /*14210*/  @P2 STG.E.U8 desc[UR20][R68.64], R91 ;  /* 0x0000005b44002986 */ /* 0x0005e2000c101114 */
[----:B----4-:R-:W-:Y:S01]  /*14220*/  IMAD.MOV.U32 R72, RZ, RZ, R74 ;  /* 0x000000ffff487224 */ /* 0x010fe200078e004a */
[----:B-1----:R-:W-:Y:S01]  /*14230*/  ISETP.LT.AND P2, PT, R71, UR4, !P0 ;  /* 0x0000000447007c0c */ /* 0x002fe2000c741270 */
[C---:B------:R-:W-:Y:S01]  /*14240*/  VIADD R74, R75.reuse, UR5 ;  /* 0x000000054b4a7c36 */ /* 0x040fe20008000000 */
[----:B------:R-:W-:Y:S01]  /*14250*/  LEA.HI.X.SX32 R71, R75, R2, 0x1, P6 ;  /* 0x000000024b477211 */ /* 0x000fe200030f0eff */
[----:B------:R-:W-:Y:S01]  /*14260*/  VIADD R73, R0, 0x9c ;  /* 0x0000009c00497836 */ /* 0x000fe20000000000 */
[----:B------:R-:W-:Y:S01]  /*14270*/  SHF.R.S32.HI R75, RZ, 0x8, R72 ;  /* 0x00000008ff4b7819 */ /* 0x000fe20000011448 */
[----:B------:R-:W1:Y:S01]  /*14280*/  LDCU UR4, c[0x0][0x39c] ;  /* 0x00007380ff0477ac */ /* 0x000e620008000800 */
        /* <DEDUP_REMOVED lines=9> */
[C---:B--2---:R-:W-:Y:S01]  /*14320*/  IADD3 R68, P1, PT, R74.reuse, R3, RZ ;  /* 0x000000034a447210 */ /* 0x044fe20007f3e0ff */
        /* <DEDUP_REMOVED lines=8> */
[----:B-1----:R-:W-:Y:S01]  /*143b0*/  ISETP.LT.AND P1, PT, R74, UR4, !P0 ;  /* 0x000000044a007c0c */ /* 0x002fe2000c721270 */
        /* <DEDUP_REMOVED lines=235> */
[-C--:B------:R-:W-:Y:S01]  /*15270*/  IADD3 R70, P4, PT, R75, R3.reuse, RZ ;  /* 0x000000034b467210 */ /* 0x080fe20007f9e0ff */
[----:B--2---:R-:W-:Y:S01]  /*15280*/  IMAD.MOV.U32 R72, RZ, RZ, R71 ;  /* 0x000000ffff487224 */ /* 0x004fe200078e0047 */
[----:B------:R-:W-:Y:S01]  /*15290*/  F2FP.SATFINITE.E5M2.F32.PACK_AB_MERGE_C R123, R123, R122, RZ ;  /* 0x0000007a7b7b723e */ /* 0x000fe200048060ff */
[C---:B------:R-:W-:Y:S01]  /*152a0*/  VIADD R74, R75.reuse, UR5 ;  /* 0x000000054b4a7c36 */ /* 0x040fe20008000000 */
[----:B------:R-:W-:Y:S01]  /*152b0*/  LEA.HI.X.SX32 R71, R75, R2, 0x1, P4 ;  /* 0x000000024b477211 */ /* 0x000fe200020f0eff */
[----:B------:R-:W-:Y:S01]  /*152c0*/  VIADD R76, R0, 0xba ;  /* 0x000000ba004c7836 */ /* 0x000fe20000000000 */
[----:B------:R-:W-:Y:S01]  /*152d0*/  SHF.R.S32.HI R75, RZ, 0x8, R72 ;  /* 0x00000008ff4b7819 */ /* 0x000fe20000011448 */
[----:B------:R-:W2:Y:S01]  /*152e0*/  LDCU UR7, c[0x0][0x39c] ;  /* 0x00007380ff0777ac */ /* 0x000ea20008000800 */
[----:B------:R-:W-:-:S04]  /*152f0*/  IADD3 R72, P4, PT, R74, R3, RZ ;  /* 0x000000034a487210 */ /* 0x000fc80007f9e0ff */
[CC--:B------:R-:W-:Y:S01]  /*15300*/  LEA.HI.X.SX32 R73, R74.reuse, R2.reuse, 0x1, P4 ;  /* 0x000000024a497211 */ /* 0x0c0fe200020f0eff */
[----:B------:R-:W-:Y:S01]  /*15310*/  VIADD R74, R74, UR5 ;  /* 0x000000054a4a7c36 */ /* 0x000fe20008000000 */
[----:B------:R4:W-:Y:S01]  /*15320*/  @P2 STG.E.U8 desc[UR20][R70.64], R75 ;  /* 0x0000004b46002986 */ /* 0x0009e2000c101114 */
[----:B---3--:R-:W-:Y:S01]  /*15330*/  ISETP.LT.AND P2, PT, R76, UR4, !P0 ;  /* 0x000000044c007c0c */ /* 0x008fe2000c741270 */
[----:B------:R-:W3:Y:S01]  /*15340*/  LDCU UR4, c[0x0][0x39c] ;  /* 0x00007380ff0477ac */ /* 0x000ee20008000800 */
        /* <DEDUP_REMOVED lines=14> */
[----:B-1----:R-:W-:Y:S01]  /*15430*/  VIADD R72, R0, 0xbc ;  /* 0x000000bc00487836 */ /* 0x002fe20000000000 */
[----:B------:R-:W-:Y:S01]  /*15440*/  LEA.HI.X.SX32 R71, R74, R2, 0x1, P1 ;  /* 0x000000024a477211 */ /* 0x000fe200008f0eff */
[----:B------:R-:W-:-:S03]  /*15450*/  VIADD R73, R0, 0xbd ;  /* 0x000000bd00497836 */ /* 0x000fc60000000000 */
[----:B---3--:R-:W-:Y:S01]  /*15460*/  ISETP.LT.AND P1, PT, R72, UR4, !P0 ;  /* 0x0000000448007c0c */ /* 0x008fe2000c721270 */
[----:B------:R-:W-:Y:S01]  /*15470*/  IMAD.MOV.U32 R74, RZ, RZ, R76 ;  /* 0x000000ffff4a7224 */ /* 0x000fe200078e004c */
[-C--:B------:R-:W-:Y:S01]  /*15480*/  IADD3 R72, P6, PT, R75, R3.reuse, RZ ;  /* 0x000000034b487210 */ /* 0x080fe20007fde0ff */
[----:B------:R1:W-:Y:S01]  /*15490*/  @P3 STG.E.U8 desc[UR20][R70.64], R125 ;  /* 0x0000007d46003986 */ /* 0x0003e2000c101114 */
[----:B--2---:R-:W-:Y:S01]  /*154a0*/  ISETP.LT.AND P3, PT, R73, UR7, !P0 ;  /* 0x0000000749007c0c */ /* 0x004fe2000c761270 */
        /* <DEDUP_REMOVED lines=66> */
[----:B------:R-:W-:Y:S01]  /*158d0*/  PRMT R5, R77, 0x9910, RZ ;  /* 0x000099104d057816 */ /* 0x000fe200000000ff */
[----:B------:R4:W-:Y:S01]  /*158e0*/  @P4 STG.E.U8 desc[UR20][R68.64], R77 ;  /* 0x0000004d44004986 */ /* 0x0009e2000c101114 */
[----:B0-----:R-:W-:Y:S01]  /*158f0*/  ISETP.LT.AND P3, PT, R78, UR6, !P0 ;  /* 0x000000064e007c0c */ /* 0x001fe2000c761270 */
[----:B------:R-:W0:Y:S01]  /*15900*/  LDCU UR6, c[0x0][0x39c] ;  /* 0x00007380ff0677ac */ /* 0x000e220008000800 */
[C---:B------:R-:W-:Y:S01]  /*15910*/  IADD3 R4, P4, PT, R74.reuse, R3, RZ ;  /* 0x000000034a047210 */ /* 0x040fe20007f9e0ff */
[C---:B--2---:R-:W-:Y:S02]  /*15920*/  VIADD R72, R74.reuse, UR5 ;  /* 0x000000054a487c36 */ /* 0x044fe40008000000 */
[----:B------:R-:W-:Y:S01]  /*15930*/  IMAD.MOV.U32 R73, RZ, RZ, R5 ;  /* 0x000000ffff497224 */ /* 0x000fe200078e0005 */
[----:B------:R-:W-:-:S02]  /*15940*/  LEA.HI.X.SX32 R5, R74, R2, 0x1, P4 ;  /* 0x000000024a057211 */ /* 0x000fc400020f0eff */
[-C--:B------:R-:W-:Y:S02]  /*15950*/  IADD3 R70, P4, PT, R72, R3.reuse, RZ ;  /* 0x0000000348467210 */ /* 0x080fe40007f9e0ff */
[----:B------:R-:W-:Y:S01]  /*15960*/  F2FP.SATFINITE.E5M2.F32.PACK_AB_MERGE_C R75, R7, R6, RZ ;  /* 0x00000006074b723e */ /* 0x000fe200048060ff */
[----:B------:R-:W-:Y:S01]  /*15970*/  VIADD R6, R0, 0xc6 ;  /* 0x000000c600067836 */ /* 0x000fe20000000000 */
[----:B------:R-:W-:Y:S02]  /*15980*/  SHF.R.S32.HI R73, RZ, 0x8, R73 ;  /* 0x00000008ff497819 */ /* 0x000fe40000011449 */
[CC--:B------:R-:W-:Y:S01]  /*15990*/  LEA.HI.X.SX32 R71, R72.reuse, R2.reuse, 0x1, P4 ;  /* 0x0000000248477211 */ /* 0x0c0fe200020f0eff */
[----:B------:R-:W-:Y:S01]  /*159a0*/  VIADD R72, R72, UR5 ;  /* 0x0000000548487c36 */ /* 0x000fe20008000000 */
[----:B-1----:R-:W-:Y:S01]  /*159b0*/  ISETP.LT.AND P4, PT, R6, UR4, !P0 ;  /* 0x0000000406007c0c */ /* 0x002fe2000c781270 */
[C---:B------:R-:W-:Y:S01]  /*159c0*/  VIADD R7, R0.reuse, 0xc7 ;  /* 0x000000c700077836 */ /* 0x040fe20000000000 */
[----:B------:R1:W-:Y:S01]  /*159d0*/  @P6 STG.E.U8 desc[UR20][R4.64], R73 ;  /* 0x0000004904006986 */ /* 0x0003e2000c101114 */
[----:B----4-:R-:W-:Y:S01]  /*159e0*/  PRMT R69, R75, 0x9910, RZ ;  /* 0x000099104b457816 */ /* 0x010fe200000000ff */
[----:B------:R-:W-:Y:S01]  /*159f0*/  VIADD R68, R0, 0xc8 ;  /* 0x000000c800447836 */ /* 0x000fe20000000000 */
[C---:B------:R-:W-:Y:S01]  /*15a00*/  IADD3 R6, P6, PT, R72.reuse, R3, RZ ;  /* 0x0000000348067210 */ /* 0x040fe20007fde0ff */
[----:B------:R2:W-:Y:S01]  /*15a10*/  @P1 STG.E.U8 desc[UR20][R70.64], R75 ;  /* 0x0000004b46001986 */ /* 0x0005e2000c101114 */
[----:B0-----:R-:W-:Y:S01]  /*15a20*/  ISETP.LT.AND P1, PT, R7, UR6, !P0 ;  /* 0x0000000607007c0c */ /* 0x001fe2000c721270 */
[----:B------:R-:W0:Y:S01]  /*15a30*/  LDCU UR4, c[0x0][0x39c] ;  /* 0x00007380ff0477ac */ /* 0x000e220008000800 */
[C---:B------:R-:W-:Y:S01]  /*15a40*/  LEA.HI.X.SX32 R7, R72.reuse, R2, 0x1, P6 ;  /* 0x0000000248077211 */ /* 0x040fe200030f0eff */
[----:B------:R-:W-:Y:S01]  /*15a50*/  VIADD R72, R72, UR5 ;  /* 0x0000000548487c36 */ /* 0x000fe20008000000 */
[----:B------:R-:W-:Y:S01]  /*15a60*/  SHF.R.S32.HI R69, RZ, 0x8, R69 ;  /* 0x00000008ff457819 */ /* 0x000fe20000011445 */
[----:B------:R-:W4:Y:S01]  /*15a70*/  LDCU UR6, c[0x0][0x39c] ;  /* 0x00007380ff0677ac */ /* 0x000f220008000800 */
[----:B---3--:R-:W-:Y:S01]  /*15a80*/  ISETP.LT.AND P6, PT, R68, UR7, !P0 ;  /* 0x0000000744007c0c */ /* 0x008fe2000c7c1270 */
[----:B------:R-:W-:-:S02]  /*15a90*/  VIADD R68, R72, UR5 ;  /* 0x0000000548447c36 */ /* 0x000fc40008000000 */
[----:B------:R3:W-:Y:S01]  /*15aa0*/  @P3 STG.E.U8 desc[UR20][R6.64], R69 ;  /* 0x0000004506003986 */ /* 0x0007e2000c101114 */
[CC--:B-1----:R-:W-:Y:S01]  /*15ab0*/  IADD3 R4, P3, PT, R72.reuse, R3.reuse, RZ ;  /* 0x0000000348047210 */ /* 0x0c2fe20007f7e0ff */
[----:B------:R-:W1:Y:S01]  /*15ac0*/  LDCU UR7, c[0x0][0x39c] ;  /* 0x00007380ff0777ac */ /* 0x000e620008000800 */
[----:B--2---:R-:W-:Y:S02]  /*15ad0*/  F2FP.SATFINITE.E5M2.F32.PACK_AB_MERGE_C R71, R9, R8, RZ ;  /* 0x000000080947723e */ /* 0x004fe400048060ff */
[----:B------:R-:W-:Y:S02]  /*15ae0*/  LEA.HI.X.SX32 R5, R72, R2, 0x1, P3 ;  /* 0x0000000248057211 */ /* 0x000fe400018f0eff */
[----:B------:R-:W-:Y:S02]  /*15af0*/  PRMT R70, R71, 0x9910, RZ ;  /* 0x0000991047467816 */ /* 0x000fe400000000ff */
[----:B------:R-:W-:Y:S02]  /*15b00*/  IADD3 R8, P3, PT, R68, R3, RZ ;  /* 0x0000000344087210 */ /* 0x000fe40007f7e0ff */
[----:B---3--:R-:W-:-:S02]  /*15b10*/  SHF.R.S32.HI R69, RZ, 0x8, R70 ;  /* 0x00000008ff457819 */ /* 0x008fc40000011446 */
[C---:B------:R-:W-:Y:S01]  /*15b20*/  LEA.HI.X.SX32 R9, R68.reuse, R2, 0x1, P3 ;  /* 0x0000000244097211 */ /* 0x040fe200018f0eff */
[----:B------:R-:W-:Y:S01]  /*15b30*/  VIADD R68, R68, UR5 ;  /* 0x0000000544447c36 */ /* 0x000fe20008000000 */
[----:B------:R2:W-:Y:S01]  /*15b40*/  @P2 STG.E.U8 desc[UR20][R4.64], R71 ;  /* 0x0000004704002986 */ /* 0x0005e2000c101114 */
[C---:B------:R-:W-:Y:S02]  /*15b50*/  VIADD R72, R0.reuse, 0xc9 ;  /* 0x000000c900487836 */ /* 0x040fe40000000000 */
[----:B------:R-:W-:Y:S01]  /*15b60*/  VIADD R7, R0, 0xca ;  /* 0x000000ca00077836 */ /* 0x000fe20000000000 */
[----:B------:R3:W-:Y:S01]  /*15b70*/  @P5 STG.E.U8 desc[UR20][R8.64], R69 ;  /* 0x0000004508005986 */ /* 0x0007e2000c101114 */
[----:B------:R-:W-:Y:S02]  /*15b80*/  IADD3 R6, P5, PT, R68, R3, RZ ;  /* 0x0000000344067210 */ /* 0x000fe40007fbe0ff */
[----:B0-----:R-:W-:Y:S01]  /*15b90*/  ISETP.LT.AND P2, PT, R72, UR4, !P0 ;  /* 0x0000000448007c0c */ /* 0x001fe2000c741270 */
[----:B------:R-:W0:Y:S01]  /*15ba0*/  LDCU UR4, c[0x0][0x39c] ;  /* 0x00007380ff0477ac */ /* 0x000e220008000800 */
[----:B----4-:R-:W-:-:S02]  /*15bb0*/  ISETP.LT.AND P3, PT, R7, UR6, !P0 ;  /* 0x0000000607007c0c */ /* 0x010fc4000c761270 */
[----:B------:R-:W-:Y:S01]  /*15bc0*/  F2FP.SATFINITE.E5M2.F32.PACK_AB_MERGE_C R73, R11, R10, RZ ;  /* 0x0000000a0b49723e */ /* 0x000fe200048060ff */
[----:B------:R-:W4:Y:S01]  /*15bd0*/  LDCU UR6, c[0x0][0x39c] ;  /* 0x00007380ff0677ac */ /* 0x000f220008000800 */
[C---:B------:R-:W-:Y:S01]  /*15be0*/  LEA.HI.X.SX32 R7, R68.reuse, R2, 0x1, P5 ;  /* 0x0000000244077211 */ /* 0x040fe200028f0eff */
[----:B------:R-:W-:Y:S01]  /*15bf0*/  VIADD R68, R68, UR5 ;  /* 0x0000000544447c36 */ /* 0x000fe20008000000 */
[----:B------:R-:W-:-:S03]  /*15c00*/  PRMT R11, R73, 0x9910, RZ ;  /* 0x00009910490b7816 */ /* 0x000fc600000000ff */
[----:B------:R5:W-:Y:S01]  /*15c10*/  @P4 STG.E.U8 desc[UR20][R6.64], R73 ;  /* 0x0000004906004986 */ /* 0x000be2000c101114 */
[CC--:B--2---:R-:W-:Y:S01]  /*15c20*/  IADD3 R4, P4, PT, R68.reuse, R3.reuse, RZ ;  /* 0x0000000344047210 */ /* 0x0c4fe20007f9e0ff */
[C---:B------:R-:W-:Y:S01]  /*15c30*/  VIADD R10, R68.reuse, UR5 ;  /* 0x00000005440a7c36 */ /* 0x040fe20008000000 */
[----:B------:R-:W-:Y:S02]  /*15c40*/  SHF.R.S32.HI R11, RZ, 0x8, R11 ;  /* 0x00000008ff0b7819 */ /* 0x000fe4000001140b */
[----:B------:R-:W-:Y:S02]  /*15c50*/  LEA.HI.X.SX32 R5, R68, R2, 0x1, P4 ;  /* 0x0000000244057211 */ /* 0x000fe400020f0eff */
[----:B---3--:R-:W-:Y:S02]  /*15c60*/  IADD3 R8, P4, PT, R10, R3, RZ ;  /* 0x000000030a087210 */ /* 0x008fe40007f9e0ff */
[----:B------:R-:W-:Y:S01]  /*15c70*/  F2FP.SATFINITE.E5M2.F32.PACK_AB_MERGE_C R69, R13, R12, RZ ;  /* 0x0000000c0d45723e */ /* 0x000fe200048060ff */
[----:B------:R-:W-:Y:S01]  /*15c80*/  VIADD R12, R0, 0xcc ;  /* 0x000000cc000c7836 */ /* 0x000fe20000000000 */
[C---:B------:R-:W-:Y:S01]  /*15c90*/  LEA.HI.X.SX32 R9, R10.reuse, R2, 0x1, P4 ;  /* 0x000000020a097211 */ /* 0x040fe200020f0eff */
[----:B------:R-:W-:Y:S01]  /*15ca0*/  VIADD R10, R10, UR5 ;  /* 0x000000050a0a7c36 */ /* 0x000fe20008000000 */
[----:B------:R2:W-:Y:S01]  /*15cb0*/  @P1 STG.E.U8 desc[UR20][R4.64], R11 ;  /* 0x0000000b04001986 */ /* 0x0005e2000c101114 */
[----:B------:R-:W-:Y:S01]  /*15cc0*/  VIADD R70, R0, 0xcb ;  /* 0x000000cb00467836 */ /* 0x000fe20000000000 */
[----:B0-----:R-:W-:Y:S01]  /*15cd0*/  ISETP.LT.AND P1, PT, R12, UR4, !P0 ;  /* 0x000000040c007c0c */ /* 0x001fe2000c721270 */
[----:B------:R-:W0:Y:S01]  /*15ce0*/  LDCU UR4, c[0x0][0x39c] ;  /* 0x00007380ff0477ac */ /* 0x000e220008000800 */
[----:B------:R-:W-:-:S02]  /*15cf0*/  PRMT R13, R69, 0x9910, RZ ;  /* 0x00009910450d7816 */ /* 0x000fc400000000ff */
[----:B-----5:R-:W-:Y:S02]  /*15d00*/  IADD3 R6, P4, PT, R10, R3, RZ ;  /* 0x000000030a067210 */ /* 0x020fe40007f9e0ff */
[----:B-1----:R-:W-:Y:S01]  /*15d10*/  ISETP.LT.AND P5, PT, R70, UR7, !P0 ;  /* 0x0000000746007c0c */ /* 0x002fe2000c7a1270 */
[----:B------:R-:W1:Y:S01]  /*15d20*/  LDCU UR7, c[0x0][0x39c] ;  /* 0x00007380ff0777ac */ /* 0x000e620008000800 */
[C---:B------:R-:W-:Y:S01]  /*15d30*/  LEA.HI.X.SX32 R7, R10.reuse, R2, 0x1, P4 ;  /* 0x000000020a077211 */ /* 0x040fe200020f0eff */
[----:B------:R-:W-:Y:S01]  /*15d40*/  VIADD R10, R10, UR5 ;  /* 0x000000050a0a7c36 */ /* 0x000fe20008000000 */
[----:B------:R-:W-:Y:S01]  /*15d50*/  SHF.R.S32.HI R13, RZ, 0x8, R13 ;  /* 0x00000008ff0d7819 */ /* 0x000fe2000001140d */
[----:B------:R-:W-:Y:S01]  /*15d60*/  VIADD R12, R0, 0xcd ;  /* 0x000000cd000c7836 */ /* 0x000fe20000000000 */
[----:B------:R3:W-:Y:S01]  /*15d70*/  @P6 STG.E.U8 desc[UR20][R8.64], R69 ;  /* 0x0000004508006986 */ /* 0x0007e2000c101114 */
[----:B------:R-:W-:-:S03]  /*15d80*/  F2FP.SATFINITE.E5M2.F32.PACK_AB_MERGE_C R15, R15, R14, RZ ;  /* 0x0000000e0f0f723e */ /* 0x000fc600048060ff */
[----:B------:R5:W-:Y:S01]  /*15d90*/  @P2 STG.E.U8 desc[UR20][R6.64], R13 ;  /* 0x0000000d06002986 */ /* 0x000be2000c101114 */
[C---:B--2---:R-:W-:Y:S01]  /*15da0*/  IADD3 R4, P2, PT, R10.reuse, R3, RZ ;  /* 0x000000030a047210 */ /* 0x044fe20007f5e0ff */
[----:B------:R-:W-:Y:S01]  /*15db0*/  VIADD R11, R10, UR5 ;  /* 0x000000050a0b7c36 */ /* 0x000fe20008000000 */
[----:B----4-:R-:W-:Y:S01]  /*15dc0*/  ISETP.LT.AND P4, PT, R12, UR6, !P0 ;  /* 0x000000060c007c0c */ /* 0x010fe2000c781270 */
[----:B------:R-:W2:Y:S01]  /*15dd0*/  LDCU UR6, c[0x0][0x39c] ;  /* 0x00007380ff0677ac */ /* 0x000ea20008000800 */
[----:B------:R-:W-:Y:S01]  /*15de0*/  PRMT R12, R15, 0x9910, RZ ;  /* 0x000099100f0c7816 */ /* 0x000fe200000000ff */
[----:B---3--:R-:W-:Y:S01]  /*15df0*/  VIADD R8, R0, 0xce ;  /* 0x000000ce00087836 */ /* 0x008fe20000000000 */
[----:B------:R-:W-:Y:S01]  /*15e00*/  LEA.HI.X.SX32 R5, R10, R2, 0x1, P2 ;  /* 0x000000020a057211 */ /* 0x000fe200010f0eff */
[----:B------:R-:W-:-:S03]  /*15e10*/  VIADD R9, R0, 0xcf ;  /* 0x000000cf00097836 */ /* 0x000fc60000000000 */
[----:B0-----:R-:W-:Y:S01]  /*15e20*/  ISETP.LT.AND P2, PT, R8, UR4, !P0 ;  /* 0x0000000408007c0c */ /* 0x001fe2000c741270 */
[----:B------:R-:W-:Y:S01]  /*15e30*/  IMAD.MOV.U32 R10, RZ, RZ, R12 ;  /* 0x000000ffff0a7224 */ /* 0x000fe200078e000c */
[-C--:B------:R-:W-:Y:S01]  /*15e40*/  IADD3 R8, P6, PT, R11, R3.reuse, RZ ;  /* 0x000000030b087210 */ /* 0x080fe20007fde0ff */
[----:B------:R0:W-:Y:S01]  /*15e50*/  @P3 STG.E.U8 desc[UR20][R4.64], R15 ;  /* 0x0000000f04003986 */ /* 0x0001e2000c101114 */
[----:B-1----:R-:W-:Y:S01]  /*15e60*/  ISETP.LT.AND P3, PT, R9, UR7, !P0 ;  /* 0x0000000709007c0c */ /* 0x002fe2000c761270 */
        /* <DEDUP_REMOVED lines=341> */
[----:B------:R-:W-:Y:S02]  /*173c0*/  F2FP.SATFINITE.E5M2.F32.PACK_AB_MERGE_C R55, R55, R54, RZ ;  /* 0x000000363737723e */ /* 0x000fe400048060ff */
[----:B------:R-:W-:Y:S01]  /*173d0*/  F2FP.SATFINITE.E5M2.F32.PACK_AB_MERGE_C R57, R57, R56, RZ ;  /* 0x000000383939723e */ /* 0x000fe200048060ff */
[----:B------:R-:W-:Y:S01]  /*173e0*/  VIADD R12, R0, 0xf7 ;  /* 0x000000f7000c7836 */ /* 0x000fe20000000000 */
[C---:B------:R-:W-:Y:S01]  /*173f0*/  LEA.HI.X.SX32 R9, R10.reuse, R2, 0x1, P6 ;  /* 0x000000020a097211 */ /* 0x040fe200030f0eff */
[----:B------:R-:W-:Y:S01]  /*17400*/  VIADD R10, R10, UR5 ;  /* 0x000000050a0a7c36 */ /* 0x000fe20008000000 */
[----:B------:R-:W-:Y:S01]  /*17410*/  F2FP.SATFINITE.E5M2.F32.PACK_AB_MERGE_C R59, R59, R58, RZ ;  /* 0x0000003a3b3b723e */ /* 0x000fe200048060ff */
[----:B------:R-:W3:Y:S02]  /*17420*/  LDCU UR7, c[0x0][0x39c] ;  /* 0x00007380ff0777ac */ /* 0x000ee40008000800 */
[----:B------:R5:W-:Y:S01]  /*17430*/  @P2 STG.E.U8 desc[UR20][R8.64], R55 ;  /* 0x0000003708002986 */ /* 0x000be2000c101114 */
[C---:B-1----:R-:W-:Y:S01]  /*17440*/  IADD3 R6, P2, PT, R10.reuse, R3, RZ ;  /* 0x000000030a067210 */ /* 0x042fe20007f5e0ff */
[----:B----4-:R-:W-:Y:S01]  /*17450*/  VIADD R11, R10, UR5 ;  /* 0x000000050a0b7c36 */ /* 0x010fe20008000000 */
[----:B------:R-:W-:-:S02]  /*17460*/  PRMT R13, R55, 0x9910, RZ ;  /* 0x00009910370d7816 */ /* 0x000fc400000000ff */
[-C--:B------:R-:W-:Y:S02]  /*17470*/  LEA.HI.X.SX32 R7, R10, R2.reuse, 0x1, P2 ;  /* 0x000000020a077211 */ /* 0x080fe400010f0eff */
[C---:B------:R-:W-:Y:S01]  /*17480*/  IADD3 R4, P2, PT, R11.reuse, R3, RZ ;  /* 0x000000030b047210 */ /* 0x040fe20007f5e0ff */
[----:B------:R-:W-:Y:S01]  /*17490*/  VIADD R10, R0, 0xf8 ;  /* 0x000000f8000a7836 */ /* 0x000fe20000000000 */
[----:B------:R-:W-:Y:S02]  /*174a0*/  SHF.R.S32.HI R13, RZ, 0x8, R13 ;  /* 0x00000008ff0d7819 */ /* 0x000fe4000001140d */
[C---:B------:R-:W-:Y:S01]  /*174b0*/  LEA.HI.X.SX32 R5, R11.reuse, R2, 0x1, P2 ;  /* 0x000000020b057211 */ /* 0x040fe200010f0eff */
[----:B------:R-:W-:Y:S01]  /*174c0*/  VIADD R11, R11, UR5 ;  /* 0x000000050b0b7c36 */ /* 0x000fe20008000000 */
[----:B--2---:R-:W-:Y:S01]  /*174d0*/  ISETP.LT.AND P2, PT, R10, UR4, !P0 ;  /* 0x000000040a007c0c */ /* 0x004fe2000c741270 */
[----:B------:R-:W1:Y:S01]  /*174e0*/  LDCU UR4, c[0x0][0x39c] ;  /* 0x00007380ff0477ac */ /* 0x000e620008000800 */
[----:B------:R2:W-:Y:S01]  /*174f0*/  @P3 STG.E.U8 desc[UR20][R6.64], R13 ;  /* 0x0000000d06003986 */ /* 0x0005e2000c101114 */
[----:B------:R-:W-:-:S02]  /*17500*/  PRMT R10, R57, 0x9910, RZ ;  /* 0x00009910390a7816 */ /* 0x000fc400000000ff */
[C---:B-----5:R-:W-:Y:S02]  /*17510*/  IADD3 R8, P3, PT, R11.reuse, R3, RZ ;  /* 0x000000030b087210 */ /* 0x060fe40007f7e0ff */
[----:B0-----:R-:W-:Y:S01]  /*17520*/  ISETP.LT.AND P6, PT, R12, UR6, !P0 ;  /* 0x000000060c007c0c */ /* 0x001fe2000c7c1270 */
[----:B------:R-:W0:Y:S01]  /*17530*/  LDCU UR6, c[0x0][0x39c] ;  /* 0x00007380ff0677ac */ /* 0x000e220008000800 */
[C---:B------:R-:W-:Y:S01]  /*17540*/  LEA.HI.X.SX32 R9, R11.reuse, R2, 0x1, P3 ;  /* 0x000000020b097211 */ /* 0x040fe200018f0eff */
[----:B------:R-:W-:Y:S01]  /*17550*/  VIADD R11, R11, UR5 ;  /* 0x000000050b0b7c36 */ /* 0x000fe20008000000 */
[----:B--2---:R-:W-:Y:S01]  /*17560*/  SHF.R.S32.HI R7, RZ, 0x8, R10 ;  /* 0x00000008ff077819 */ /* 0x004fe2000001140a */
[----:B------:R2:W-:Y:S01]  /*17570*/  @P5 STG.E.U8 desc[UR20][R4.64], R57 ;  /* 0x0000003904005986 */ /* 0x0005e2000c101114 */
[----:B------:R-:W-:-:S03]  /*17580*/  VIADD R6, R0, 0xfb ;  /* 0x000000fb00067836 */ /* 0x000fc60000000000 */
[----:B------:R4:W-:Y:S01]  /*17590*/  @P1 STG.E.U8 desc[UR20][R8.64], R7 ;  /* 0x0000000708001986 */ /* 0x0009e2000c101114 */
[----:B--2---:R-:W-:-:S04]  /*175a0*/  IADD3 R4, P1, PT, R11, R3, RZ ;  /* 0x000000030b047210 */ /* 0x004fc80007f3e0ff */
[CC--:B------:R-:W-:Y:S01]  /*175b0*/  LEA.HI.X.SX32 R5, R11.reuse, R2.reuse, 0x1, P1 ;  /* 0x000000020b057211 */ /* 0x0c0fe200008f0eff */
[----:B------:R-:W-:Y:S01]  /*175c0*/  VIADD R11, R11, UR5 ;  /* 0x000000050b0b7c36 */ /* 0x000fe20008000000 */
[----:B-1----:R-:W-:Y:S01]  /*175d0*/  ISETP.LT.AND P1, PT, R6, UR4, !P0 ;  /* 0x0000000406007c0c */ /* 0x002fe2000c721270 */
[----:B------:R-:W1:Y:S01]  /*175e0*/  LDCU UR4, c[0x0][0x39c] ;  /* 0x00007380ff0477ac */ /* 0x000e620008000800 */
[----:B------:R-:W-:Y:S01]  /*175f0*/  VIADD R14, R0, 0xf9 ;  /* 0x000000f9000e7836 */ /* 0x000fe20000000000 */
[----:B------:R2:W-:Y:S01]  /*17600*/  @P4 STG.E.U8 desc[UR20][R4.64], R59 ;  /* 0x0000003b04004986 */ /* 0x0005e2000c101114 */
[C---:B------:R-:W-:Y:S01]  /*17610*/  IADD3 R6, P4, PT, R11.reuse, R3, RZ ;  /* 0x000000030b067210 */ /* 0x040fe20007f9e0ff */
[----:B------:R-:W-:Y:S01]  /*17620*/  VIADD R10, R11, UR5 ;  /* 0x000000050b0a7c36 */ /* 0x000fe20008000000 */
[----:B------:R-:W-:Y:S02]  /*17630*/  PRMT R13, R59, 0x9910, RZ ;  /* 0x000099103b0d7816 */ /* 0x000fe400000000ff */
[----:B0-----:R-:W-:Y:S01]  /*17640*/  ISETP.LT.AND P5, PT, R14, UR6, !P0 ;  /* 0x000000060e007c0c */ /* 0x001fe2000c7a1270 */
[----:B------:R-:W0:Y:S01]  /*17650*/  LDCU UR6, c[0x0][0x39c] ;  /* 0x00007380ff0677ac */ /* 0x000e220008000800 */
[----:B----4-:R-:W-:-:S02]  /*17660*/  LEA.HI.X.SX32 R7, R11, R2, 0x1, P4 ;  /* 0x000000020b077211 */ /* 0x010fc400020f0eff */
[-C--:B------:R-:W-:Y:S02]  /*17670*/  IADD3 R8, P4, PT, R10, R3.reuse, RZ ;  /* 0x000000030a087210 */ /* 0x080fe40007f9e0ff */
[----:B------:R-:W-:Y:S01]  /*17680*/  SHF.R.S32.HI R13, RZ, 0x8, R13 ;  /* 0x00000008ff0d7819 */ /* 0x000fe2000001140d */
[----:B------:R-:W-:Y:S01]  /*17690*/  VIADD R11, R0, 0xfd ;  /* 0x000000fd000b7836 */ /* 0x000fe20000000000 */
[----:B------:R-:W-:Y:S02]  /*176a0*/  F2FP.SATFINITE.E5M2.F32.PACK_AB_MERGE_C R61, R61, R60, RZ ;  /* 0x0000003c3d3d723e */ /* 0x000fe400048060ff */
[CC--:B------:R-:W-:Y:S01]  /*176b0*/  LEA.HI.X.SX32 R9, R10.reuse, R2.reuse, 0x1, P4 ;  /* 0x000000020a097211 */ /* 0x0c0fe200020f0eff */
[----:B------:R-:W-:Y:S02]  /*176c0*/  VIADD R10, R10, UR5 ;  /* 0x000000050a0a7c36 */ /* 0x000fe40008000000 */
[----:B------:R-:W-:Y:S01]  /*176d0*/  VIADD R12, R0, 0xfa ;  /* 0x000000fa000c7836 */ /* 0x000fe20000000000 */
[----:B------:R4:W-:Y:S01]  /*176e0*/  @P6 STG.E.U8 desc[UR20][R6.64], R13 ;  /* 0x0000000d06006986 */ /* 0x0009e2000c101114 */
[----:B-1----:R-:W-:Y:S01]  /*176f0*/  ISETP.LT.AND P4, PT, R11, UR4, !P0 ;  /* 0x000000040b007c0c */ /* 0x002fe2000c781270 */
[C---:B------:R-:W-:Y:S01]  /*17700*/  VIADD R11, R10.reuse, UR5 ;  /* 0x000000050a0b7c36 */ /* 0x040fe20008000000 */
[----:B------:R-:W-:Y:S01]  /*17710*/  PRMT R17, R61, 0x9910, RZ ;  /* 0x000099103d117816 */ /* 0x000fe200000000ff */
[----:B------:R1:W-:Y:S01]  /*17720*/  @P2 STG.E.U8 desc[UR20][R8.64], R61 ;  /* 0x0000003d08002986 */ /* 0x0003e2000c101114 */
[----:B--2---:R-:W-:Y:S01]  /*17730*/  IADD3 R4, P2, PT, R10, R3, RZ ;  /* 0x000000030a047210 */ /* 0x004fe20007f5e0ff */
[----:B------:R-:W2:Y:S01]  /*17740*/  LDCU UR4, c[0x0][0x39c] ;  /* 0x00007380ff0477ac */ /* 0x000ea20008000800 */
[----:B---3--:R-:W-:Y:S01]  /*17750*/  ISETP.LT.AND P3, PT, R12, UR7, !P0 ;  /* 0x000000070c007c0c */ /* 0x008fe2000c761270 */
[----:B------:R-:W-:Y:S01]  /*17760*/  VIADD R12, R0, 0xfc ;  /* 0x000000fc000c7836 */ /* 0x000fe20000000000 */
[----:B------:R-:W-:Y:S01]  /*17770*/  LEA.HI.X.SX32 R5, R10, R2, 0x1, P2 ;  /* 0x000000020a057211 */ /* 0x000fe200010f0eff */
[----:B------:R-:W-:Y:S01]  /*17780*/  VIADD R10, R11, UR5 ;  /* 0x000000050b0a7c36 */ /* 0x000fe20008000000 */
[----:B------:R-:W-:-:S02]  /*17790*/  SHF.R.S32.HI R17, RZ, 0x8, R17 ;  /* 0x00000008ff117819 */ /* 0x000fc40000011411 */
[----:B0-----:R-:W-:Y:S01]  /*177a0*/  ISETP.LT.AND P6, PT, R12, UR6, !P0 ;  /* 0x000000060c007c0c */ /* 0x001fe2000c7c1270 */
[----:B------:R-:W0:Y:S01]  /*177b0*/  LDCU UR6, c[0x0][0x39c] ;  /* 0x00007380ff0677ac */ /* 0x000e220008000800 */
[C---:B----4-:R-:W-:Y:S01]  /*177c0*/  VIADD R13, R10.reuse, UR5 ;  /* 0x000000050a0d7c36 */ /* 0x050fe20008000000 */
[----:B------:R3:W-:Y:S01]  /*177d0*/  @P5 STG.E.U8 desc[UR20][R4.64], R17 ;  /* 0x0000001104005986 */ /* 0x0007e2000c101114 */
[-C--:B------:R-:W-:Y:S02]  /*177e0*/  IADD3 R6, P2, PT, R11, R3.reuse, RZ ;  /* 0x000000030b067210 */ /* 0x080fe40007f5e0ff */
[----:B------:R-:W-:Y:S01]  /*177f0*/  VIADD R14, R13, UR5 ;  /* 0x000000050d0e7c36 */ /* 0x000fe20008000000 */
[----:B-1----:R-:W-:-:S03]  /*17800*/  IADD3 R8, P5, PT, R10, R3, RZ ;  /* 0x000000030a087210 */ /* 0x002fc60007fbe0ff */
[----:B------:R-:W-:Y:S01]  /*17810*/  VIADD R16, R14, UR5 ;  /* 0x000000050e107c36 */ /* 0x000fe20008000000 */
[-C--:B------:R-:W-:Y:S01]  /*17820*/  LEA.HI.X.SX32 R7, R11, R2.reuse, 0x1, P2 ;  /* 0x000000020b077211 */ /* 0x080fe200010f0eff */
[----:B------:R-:W-:Y:S01]  /*17830*/  VIADD R18, R0, 0xfe ;  /* 0x000000fe00127836 */ /* 0x000fe20000000000 */
[----:B------:R-:W-:Y:S01]  /*17840*/  LEA.HI.X.SX32 R9, R10, R2, 0x1, P5 ;  /* 0x000000020a097211 */ /* 0x000fe200028f0eff */
[----:B------:R-:W-:Y:S01]  /*17850*/  VIADD R15, R16, UR5 ;  /* 0x00000005100f7c36 */ /* 0x000fe20008000000 */
[-C--:B------:R-:W-:Y:S01]  /*17860*/  IADD3 R10, P2, PT, R13, R3.reuse, RZ ;  /* 0x000000030d0a7210 */ /* 0x080fe20007f5e0ff */
[----:B------:R-:W-:Y:S01]  /*17870*/  VIADD R0, R0, 0xff ;  /* 0x000000ff00007836 */ /* 0x000fe20000000000 */
[----:B------:R-:W-:Y:S02]  /*17880*/  IADD3 R12, P5, PT, R14, R3, RZ ;  /* 0x000000030e0c7210 */ /* 0x000fe40007fbe0ff */
[----:B------:R-:W-:Y:S02]  /*17890*/  F2FP.SATFINITE.E5M2.F32.PACK_AB_MERGE_C R63, R63, R62, RZ ;  /* 0x0000003e3f3f723e */ /* 0x000fe400048060ff */
[----:B------:R-:W-:-:S02]  /*178a0*/  LEA.HI.X.SX32 R11, R13, R2, 0x1, P2 ;  /* 0x000000020d0b7211 */ /* 0x000fc400010f0eff */
[-C--:B------:R-:W-:Y:S02]  /*178b0*/  LEA.HI.X.SX32 R13, R14, R2.reuse, 0x1, P5 ;  /* 0x000000020e0d7211 */ /* 0x080fe400028f0eff */
[----:B--2---:R-:W-:Y:S02]  /*178c0*/  ISETP.LT.AND P2, PT, R18, UR4, !P0 ;  /* 0x0000000412007c0c */ /* 0x004fe4000c741270 */
[----:B------:R-:W-:Y:S02]  /*178d0*/  IADD3 R14, P5, PT, R15, R3, RZ ;  /* 0x000000030f0e7210 */ /* 0x000fe40007fbe0ff */
[----:B0-----:R-:W-:Y:S02]  /*178e0*/  ISETP.LT.AND P0, PT, R0, UR6, !P0 ;  /* 0x0000000600007c0c */ /* 0x001fe4000c701270 */
[----:B------:R-:W-:Y:S02]  /*178f0*/  PRMT R0, R63, 0x9910, RZ ;  /* 0x000099103f007816 */ /* 0x000fe400000000ff */
[----:B------:R-:W-:-:S02]  /*17900*/  LEA.HI.X.SX32 R15, R15, R2, 0x1, P5 ;  /* 0x000000020f0f7211 */ /* 0x000fc400028f0eff */
[----:B---3--:R-:W-:Y:S01]  /*17910*/  IADD3 R4, P5, PT, R16, R3, RZ ;  /* 0x0000000310047210 */ /* 0x008fe20007fbe0ff */
[----:B------:R-:W-:Y:S01]  /*17920*/  IMAD.MOV.U32 R3, RZ, RZ, R0 ;  /* 0x000000ffff037224 */ /* 0x000fe200078e0000 */
[----:B------:R-:W-:Y:S02]  /*17930*/  F2FP.SATFINITE.E5M2.F32.PACK_AB_MERGE_C R65, R65, R64, RZ ;  /* 0x000000404141723e */ /* 0x000fe400048060ff */
[----:B------:R-:W-:Y:S02]  /*17940*/  F2FP.SATFINITE.E5M2.F32.PACK_AB_MERGE_C R67, R67, R66, RZ ;  /* 0x000000424343723e */ /* 0x000fe400048060ff */
[----:B------:R-:W-:Y:S02]  /*17950*/  PRMT R17, R65, 0x9910, RZ ;  /* 0x0000991041117816 */ /* 0x000fe400000000ff */
[----:B------:R-:W-:Y:S02]  /*17960*/  SHF.R.S32.HI R3, RZ, 0x8, R3 ;  /* 0x00000008ff037819 */ /* 0x000fe40000011403 */
[----:B------:R-:W-:-:S02]  /*17970*/  PRMT R19, R67, 0x9910, RZ ;  /* 0x0000991043137816 */ /* 0x000fc400000000ff */
[----:B------:R-:W-:Y:S01]  /*17980*/  SHF.R.S32.HI R17, RZ, 0x8, R17 ;  /* 0x00000008ff117819 */ /* 0x000fe20000011411 */
[----:B------:R0:W-:Y:S01]  /*17990*/  @P3 STG.E.U8 desc[UR20][R6.64], R63 ;  /* 0x0000003f06003986 */ /* 0x0001e2000c101114 */
[----:B------:R-:W-:Y:S02]  /*179a0*/  LEA.HI.X.SX32 R5, R16, R2, 0x1, P5 ;  /* 0x0000000210057211 */ /* 0x000fe400028f0eff */
[----:B------:R-:W-:Y:S01]  /*179b0*/  SHF.R.S32.HI R19, RZ, 0x8, R19 ;  /* 0x00000008ff137819 */ /* 0x000fe20000011413 */
[----:B------:R0:W-:Y:S04]  /*179c0*/  @P1 STG.E.U8 desc[UR20][R8.64], R3 ;  /* 0x0000000308001986 */ /* 0x0001e8000c101114 */
[----:B------:R0:W-:Y:S04]  /*179d0*/  @P6 STG.E.U8 desc[UR20][R10.64], R65 ;  /* 0x000000410a006986 */ /* 0x0001e8000c101114 */
[----:B------:R0:W-:Y:S04]  /*179e0*/  @P4 STG.E.U8 desc[UR20][R12.64], R17 ;  /* 0x000000110c004986 */ /* 0x0001e8000c101114 */
[----:B------:R0:W-:Y:S04]  /*179f0*/  @P2 STG.E.U8 desc[UR20][R4.64], R67 ;  /* 0x0000004304002986 */ /* 0x0001e8000c101114 */
[----:B------:R0:W-:Y:S01]  /*17a00*/  @P0 STG.E.U8 desc[UR20][R14.64], R19 ;  /* 0x000000130e000986 */ /* 0x0001e2000c101114 */
[----:B------:R-:W-:Y:S06]  /*17a10*/  BAR.SYNC.DEFER_BLOCKING 0x0 ;  /* 0x0000000000007b1d */ /* 0x000fec0000010000 */
[----:B------:R-:W-:Y:S05]  /*17a20*/  BRA.U UP0, `(.L_x_19) ;  /* 0x0000000100a07547 */ /* 0x000fea000b800000 */
[----:B------:R-:W1:Y:S01]  /*17a30*/  S2UR UR5, SR_CgaCtaId ;  /* 0x00000000000579c3 */ /* 0x000e620000008800 */
[----:B------:R-:W-:Y:S01]  /*17a40*/  NOP ;  /* 0x0000000000007918 */ /* 0x000fe20000000000 */
[----:B------:R-:W-:Y:S01]  /*17a50*/  UMOV UR4, 0x50 ;  /* 0x0000005000047882 */ /* 0x000fe20000000000 */
[----:B------:R-:W-:Y:S02]  /*17a60*/  IMAD.U32 R0, RZ, RZ, UR22 ;  /* 0x00000016ff007e24 */ /* 0x000fe4000f8e00ff */
[----:B0-----:R-:W-:Y:S02]  /*17a70*/  IMAD.MOV.U32 R3, RZ, RZ, 0xff ;  /* 0x000000ffff037424 */ /* 0x001fe400078e00ff */
[----:B------:R-:W-:Y:S01]  /*17a80*/  IMAD.MOV.U32 R7, RZ, RZ, 0x1 ;  /* 0x00000001ff077424 */ /* 0x000fe200078e00ff */
[----:B------:R-:W-:-:S04]  /*17a90*/  LOP3.LUT R0, R0, 0xffff, RZ, 0xc0, !PT ;  /* 0x0000ffff00007812 */ /* 0x000fc800078ec0ff */
[----:B------:R-:W-:-:S05]  /*17aa0*/  SHF.R.U32.HI R0, RZ, 0x5, R0 ;  /* 0x00000005ff007819 */ /* 0x000fca0000011600 */
[----:B------:R-:W-:Y:S01]  /*17ab0*/  VIADD R2, R0, 0x10 ;  /* 0x0000001000027836 */ /* 0x000fe20000000000 */
[----:B------:R-:W-:Y:S01]  /*17ac0*/  SHF.L.U32 R0, R3, R0, RZ ;  /* 0x0000000003007219 */ /* 0x000fe200000006ff */
[----:B-1----:R-:W-:-:S03]  /*17ad0*/  ULEA UR6, UR5, UR4, 0x18 ;  /* 0x0000000405067291 */ /* 0x002fc6000f8ec0ff */
[----:B------:R-:W-:-:S04]  /*17ae0*/  SHF.L.U32 R3, R7, R2, RZ ;  /* 0x0000000207037219 */ /* 0x000fc800000006ff */
[----:B------:R-:W-:Y:S02]  /*17af0*/  LOP3.LUT R0, R3, R0, RZ, 0xfc, !PT ;  /* 0x0000000003007212 */ /* 0x000fe400078efcff */
[----:B------:R-:W0:Y:S02]  /*17b00*/  LDS R5, [UR6] ;  /* 0x00000006ff057984 */ /* 0x000e240008000800 */
[C---:B------:R-:W-:Y:S02]  /*17b10*/  LOP3.LUT R2, R0.reuse, 0xffff, RZ, 0xc0, !PT ;  /* 0x0000ffff00027812 */ /* 0x040fe400078ec0ff */
[----:B0-----:R-:W-:-:S04]  /*17b20*/  LOP3.LUT R3, R0, 0xffff, R5, 0x80, !PT ;  /* 0x0000ffff00037812 */ /* 0x001fc800078e8005 */
[----:B------:R-:W-:-:S13]  /*17b30*/  ISETP.NE.AND P0, PT, R3, R2, PT ;  /* 0x000000020300720c */ /* 0x000fda0003f05270 */
[----:B------:R-:W-:Y:S05]  /*17b40*/  @P0 BRA `(.L_x_20) ;  /* 0x0000000000500947 */ /* 0x000fea0003800000 */
[----:B------:R-:W-:Y:S02]  /*17b50*/  SHF.R.U32.HI R5, RZ, 0x10, R5 ;  /* 0x00000010ff057819 */ /* 0x000fe40000011605 */
[----:B------:R-:W-:-:S04]  /*17b60*/  SHF.R.U32.HI R2, RZ, 0x10, R0 ;  /* 0x00000010ff027819 */ /* 0x000fc80000011600 */
[----:B------:R-:W-:-:S04]  /*17b70*/  LOP3.LUT R5, R5, R2, RZ, 0xc0, !PT ;  /* 0x0000000205057212 */ /* 0x000fc800078ec0ff */
[----:B------:R-:W-:-:S13]  /*17b80*/  ISETP.NE.AND P0, PT, R5, R2, PT ;  /* 0x000000020500720c */ /* 0x000fda0003f05270 */
[----:B------:R-:W-:Y:S05]  /*17b90*/  @P0 BRA `(.L_x_21) ;  /* 0x0000000000300947 */ /* 0x000fea0003800000 */
[----:B------:R-:W-:Y:S01]  /*17ba0*/  R2UR UR4, R0 ;  /* 0x00000000000472ca */ /* 0x000fe200000e0000 */
[----:B------:R-:W-:Y:S01]  /*17bb0*/  VOTEU.ANY UR5, UPT, PT ;  /* 0x0000000000057886 */ /* 0x000fe200038e0100 */
[----:B------:R-:W0:Y:S01]  /*17bc0*/  S2R R0, SR_LANEID ;  /* 0x0000000000007919 */ /* 0x000e220000000000 */
[----:B------:R-:W-:-:S10]  /*17bd0*/  UFLO.U32 UR5, UR5 ;  /* 0x00000005000572bd */ /* 0x000fd400080e0000 */
[----:B------:R-:W-:-:S06]  /*17be0*/  ULOP3.LUT UR4, URZ, UR4, URZ, 0x33, !UPT ;  /* 0x00000004ff047292 */ /* 0x000fcc000f8e33ff */
[----:B------:R-:W-:-:S04]  /*17bf0*/  IMAD.U32 R2, RZ, RZ, UR4 ;  /* 0x00000004ff027e24 */ /* 0x000fc8000f8e00ff */
[----:B------:R-:W1:Y:S02]  /*17c00*/  REDUX UR7, R2 ;  /* 0x00000000020773c4 */ /* 0x000e640000000000 */
[----:B------:R2:W-:Y:S01]  /*17c10*/  UTCATOMSWS.AND URZ, UR4 ;  /* 0x0000000400ff79e3 */ /* 0x0005e20008000000 */
[----:B0-----:R-:W-:Y:S01]  /*17c20*/  ISETP.EQ.U32.AND P0, PT, R0, UR5, PT ;  /* 0x0000000500007c0c */ /* 0x001fe2000bf02070 */
[----:B-1----:R-:W-:-:S12]  /*17c30*/  IMAD.U32 R0, RZ, RZ, UR7 ;  /* 0x00000007ff007e24 */ /* 0x002fd8000f8e00ff */
[----:B------:R2:W-:Y:S01]  /*17c40*/  @P0 ATOMS.AND RZ, [UR6], R0 ;  /* 0x00000000ffff098c */ /* 0x0005e2000a800006 */
[----:B------:R-:W-:Y:S05]  /*17c50*/  BRA `(.L_x_19) ;  /* 0x0000000000147947 */ /* 0x000fea0003800000 */
.L_x_21:
[----:B------:R-:W-:-:S07]  /*17c60*/  MOV R2, 0x17c80 ;  /* 0x00017c8000027802 */ /* 0x000fce0000000f00 */
[----:B------:R-:W-:Y:S05]  /*17c70*/  CALL.REL.NOINC `($__internal_0_$__cuda_sm10x_tcgen05_guardrail_trap_col_being_dealloced_not_returned_by_alloc) ;  /* 0x00000000005c7944 */ /* 0x000fea0003c00000 */
[----:B------:R-:W-:Y:S05]  /*17c80*/  BRA `(.L_x_19) ;  /* 0x0000000000087947 */ /* 0x000fea0003800000 */
.L_x_20:
[----:B------:R-:W-:-:S07]  /*17c90*/  MOV R2, 0x17cb0 ;  /* 0x00017cb000027802 */ /* 0x000fce0000000f00 */
[----:B------:R-:W-:Y:S05]  /*17ca0*/  CALL.REL.NOINC `($__internal_2_$__cuda_sm10x_tcgen05_guardrail_trap_unallocated_columns_being_dealloced) ;  /* 0x0000000000687944 */ /* 0x000fea0003c00000 */
.L_x_19:
[----:B------:R-:W-:Y:S01]  /*17cb0*/  NOP ;  /* 0x0000000000007918 */ /* 0x000fe20000000000 */
[----:B--2---:R-:W-:Y:S05]  /*17cc0*/  EXIT ;  /* 0x000000000000794d */ /* 0x004fea0003800000 */
.L_x_7:
[----:B------:R-:W-:-:S07]  /*17cd0*/  IMAD.MOV.U32 R3, RZ, RZ, R2 ;  /* 0x000000ffff037224 */ /* 0x000fce00078e0002 */
.L_x_22:
[----:B-1----:R1:W2:Y:S02]  /*17ce0*/  SYNCS.PHASECHK.TRANS64.TRYWAIT P1, [R7+URZ], R3 ;  /* 0x00000003070075a7 */ /* 0x0022a400080211ff */
[----:B--2---:R-:W-:Y:S05]  /*17cf0*/  @!P1 NANOSLEEP.SYNCS 0x989680 ;  /* 0x009896800000995d */ /* 0x004fea0003900000 */
[----:B------:R-:W2:Y:S02]  /*17d00*/  @!P1 SYNCS.PHASECHK.TRANS64 P1, [R7+URZ], R3 ;  /* 0x00000003070095a7 */ /* 0x000ea400080210ff */
[----:B--2---:R-:W-:Y:S05]  /*17d10*/  @!P1 BRA `(.L_x_22) ;  /* 0xfffffffc00f09947 */ /* 0x004fea000383ffff */
[----:B------:R-:W-:Y:S05]  /*17d20*/  BRA `(.L_x_6) ;  /* 0xfffffe8400847947 */ /* 0x000fea000383ffff */
.L_x_10:
[----:B------:R-:W-:-:S07]  /*17d30*/  IMAD.MOV.U32 R3, RZ, RZ, R2 ;  /* 0x000000ffff037224 */ /* 0x000fce00078e0002 */
.L_x_23:
[----:B-1----:R1:W2:Y:S02]  /*17d40*/  SYNCS.PHASECHK.TRANS64.TRYWAIT P0, [R9+URZ], R3 ;  /* 0x00000003090075a7 */ /* 0x0022a400080011ff */
[----:B--2---:R-:W-:Y:S05]  /*17d50*/  @!P0 NANOSLEEP.SYNCS 0x989680 ;  /* 0x009896800000895d */ /* 0x004fea0003900000 */
[----:B------:R-:W2:Y:S02]  /*17d60*/  @!P0 SYNCS.PHASECHK.TRANS64 P0, [R9+URZ], R3 ;  /* 0x00000003090085a7 */ /* 0x000ea400080010ff */
[----:B--2---:R-:W-:Y:S05]  /*17d70*/  @!P0 BRA `(.L_x_23) ;  /* 0xfffffffc00f08947 */ /* 0x004fea000383ffff */
[----:B------:R-:W-:Y:S05]  /*17d80*/  BRA `(.L_x_9) ;  /* 0xfffffe8400e87947 */ /* 0x000fea000383ffff */
.L_x_14:
[----:B------:R-:W0:Y:S02]  /*17d90*/  SYNCS.PHASECHK.TRANS64.TRYWAIT P3, [UR12], R126 ;  /* 0x0000007eff0075a7 */ /* 0x000e24000806110c */
[----:B0-----:R-:W-:Y:S05]  /*17da0*/  @!P3 BRA `(.L_x_14) ;  /* 0xfffffffc00f8b947 */ /* 0x001fea000383ffff */
[----:B------:R-:W-:Y:S05]  /*17db0*/  BRA `(.L_x_24) ;  /* 0xffffff2400607947 */ /* 0x000fea000383ffff */
.L_x_18:
[----:B------:R-:W0:Y:S02]  /*17dc0*/  SYNCS.PHASECHK.TRANS64.TRYWAIT P4, [UR12], R10 ;  /* 0x0000000aff0075a7 */ /* 0x000e24000808110c */
[----:B0-----:R-:W-:Y:S05]  /*17dd0*/  @!P4 BRA `(.L_x_18) ;  /* 0xfffffffc00f8c947 */ /* 0x001fea000383ffff */
[----:B------:R-:W-:Y:S05]  /*17de0*/  BRA `(.L_x_17) ;  /* 0xffffff6800907947 */ /* 0x000fea000383ffff */
        .weak           $__internal_0_$__cuda_sm10x_tcgen05_guardrail_trap_col_being_dealloced_not_returned_by_alloc
        .type           $__internal_0_$__cuda_sm10x_tcgen05_guardrail_trap_col_being_dealloced_not_returned_by_alloc,@function
        .size           $__internal_0_$__cuda_sm10x_tcgen05_guardrail_trap_col_being_dealloced_not_returned_by_alloc,($__internal_1_$__cuda_sm10x_tcgen05_guardrail_trap_phase_invalid_during_alloc - $__internal_0_$__cuda_sm10x_tcgen05_guardrail_trap_col_being_dealloced_not_returned_by_alloc)
$__internal_0_$__cuda_sm10x_tcgen05_guardrail_trap_col_being_dealloced_not_returned_by_alloc:
[----:B------:R-:W-:Y:S05]  /*17df0*/  BPT.TRAP 0x1 ;  /* 0x000000040000795c */ /* 0x000fea0000300000 */
[----:B------:R-:W-:-:S04]  /*17e00*/  IMAD.MOV.U32 R3, RZ, RZ, 0x0 ;  /* 0x00000000ff037424 */ /* 0x000fc800078e00ff */
[----:B------:R-:W-:Y:S05]  /*17e10*/  RET.REL.NODEC R2 `(matmul_kernel) ;  /* 0xfffffe8002787950 */ /* 0x000fea0003c3ffff */
        .weak           $__internal_1_$__cuda_sm10x_tcgen05_guardrail_trap_phase_invalid_during_alloc
        .type           $__internal_1_$__cuda_sm10x_tcgen05_guardrail_trap_phase_invalid_during_alloc,@function
        .size           $__internal_1_$__cuda_sm10x_tcgen05_guardrail_trap_phase_invalid_during_alloc,($__internal_2_$__cuda_sm10x_tcgen05_guardrail_trap_unallocated_columns_being_dealloced - $__internal_1_$__cuda_sm10x_tcgen05_guardrail_trap_phase_invalid_during_alloc)
$__internal_1_$__cuda_sm10x_tcgen05_guardrail_trap_phase_invalid_during_alloc:
[----:B------:R-:W-:Y:S05]  /*17e20*/  BPT.TRAP 0x1 ;  /* 0x000000040000795c */ /* 0x000fea0000300000 */
[----:B------:R-:W-:-:S04]  /*17e30*/  IMAD.MOV.U32 R3, RZ, RZ, 0x0 ;  /* 0x00000000ff037424 */ /* 0x000fc800078e00ff */
[----:B------:R-:W-:Y:S05]  /*17e40*/  RET.REL.NODEC R2 `(matmul_kernel) ;  /* 0xfffffe80026c7950 */ /* 0x000fea0003c3ffff */
        .weak           $__internal_2_$__cuda_sm10x_tcgen05_guardrail_trap_unallocated_columns_being_dealloced
        .type           $__internal_2_$__cuda_sm10x_tcgen05_guardrail_trap_unallocated_columns_being_dealloced,@function
        .size           $__internal_2_$__cuda_sm10x_tcgen05_guardrail_trap_unallocated_columns_being_dealloced,(.L_x_28 - $__internal_2_$__cuda_sm10x_tcgen05_guardrail_trap_unallocated_columns_being_dealloced)
$__internal_2_$__cuda_sm10x_tcgen05_guardrail_trap_unallocated_columns_being_dealloced:
[----:B------:R-:W-:Y:S05]  /*17e50*/  BPT.TRAP 0x1 ;  /* 0x000000040000795c */ /* 0x000fea0000300000 */
[----:B------:R-:W-:-:S04]  /*17e60*/  IMAD.MOV.U32 R3, RZ, RZ, 0x0 ;  /* 0x00000000ff037424 */ /* 0x000fc800078e00ff */
[----:B------:R-:W-:Y:S05]  /*17e70*/  RET.REL.NODEC R2 `(matmul_kernel) ;  /* 0xfffffe8002607950 */ /* 0x000fea0003c3ffff */
.L_x_25:
[----:B------:R-:W-:-:S00]  /*17e80*/  BRA `(.L_x_25) ;  /* 0xfffffffc00fc7947 */ /* 0x000fc0000383ffff */
[----:B------:R-:W-:-:S00]  /*17e90*/  NOP ;  /* 0x0000000000007918 */ /* 0x000fc00000000000 */
        /* <DEDUP_REMOVED lines=14> */
.L_x_28:


//--------------------- .nv.shared.matmul_kernel  --------------------------
	.section	.nv.shared.matmul_kernel,"aw",@nobits
	.sectionflags	@""
	.align	16
	.zero		1024


//--------------------- .nv.shared.reserved.0     --------------------------
	.section	.nv.shared.reserved.0,"aw",@nobits
	.align	8
	.weak		__nv_reservedSMEM_offset_0_alias
	.size		__nv_reservedSMEM_offset_0_alias, 0, 64
	.other		__nv_reservedSMEM_offset_0_alias,@"STO_CUDA_RESERVED_SHARED STV_DEFAULT"
__nv_reservedSMEM_offset_0_alias:
	.zero		0
.nv.shared.reserved.0:
	.zero		64
	.weak		__nv_reservedSMEM_allocation_phase
	.type		__nv_reservedSMEM_allocation_phase,@object
	.size		__nv_reservedSMEM_allocation_phase,(.L_0 - __nv_reservedSMEM_allocation_phase)
__nv_reservedSMEM_allocation_phase:
	.zero		1
.L_0:
	.zero		7
	.weak		__nv_reservedSMEM_devtool_atexit_pc
	.type		__nv_reservedSMEM_devtool_atexit_pc,@object
	.size		__nv_reservedSMEM_devtool_atexit_pc,(__nv_reservedSMEM_allocation_mask - __nv_reservedSMEM_devtool_atexit_pc)
__nv_reservedSMEM_devtool_atexit_pc:
	.zero		8
	.weak		__nv_reservedSMEM_allocation_mask
	.type		__nv_reservedSMEM_allocation_mask,@object
	.size		__nv_reservedSMEM_allocation_mask,(.L_2 - __nv_reservedSMEM_allocation_mask)
__nv_reservedSMEM_allocation_mask:
	.zero		4
.L_2:
	.zero		4
	.weak		__nv_reservedSMEM_tmem_allocation_pipeline_mbarrier
	.type		__nv_reservedSMEM_tmem_allocation_pipeline_mbarrier,@object
	.size		__nv_reservedSMEM_tmem_allocation_pipeline_mbarrier,(__nv_reservedSMEM_tmem_allocation_pipeline_mbarrier_parity - __nv_reservedSMEM_tmem_allocation_pipeline_mbarrier)
__nv_reservedSMEM_tmem_allocation_pipeline_mbarrier:
	.zero		8
	.weak		__nv_reservedSMEM_tmem_allocation_pipeline_mbarrier_parity
	.type		__nv_reservedSMEM_tmem_allocation_pipeline_mbarrier_parity,@object
	.size		__nv_reservedSMEM_tmem_allocation_pipeline_mbarrier_parity,(.L_4 - __nv_reservedSMEM_tmem_allocation_pipeline_mbarrier_parity)
__nv_reservedSMEM_tmem_allocation_pipeline_mbarrier_parity:
	.zero		4
.L_4:


//--------------------- .nv.constant0.matmul_kernel --------------------------
	.section	.nv.constant0.matmul_kernel,"a",@progbits
	.sectionflags	@""
	.align	4
.nv.constant0.matmul_kernel:
	.zero		976


//--------------------- SYMBOLS --------------------------

	.type		.nv.reservedSmem.offset0,@object
	.size		.nv.reservedSmem.offset0,0x4
	.type		.nv.reservedSmem.cap,@object
	.size		.nv.reservedSmem.cap,0x4
